	.target	sm_80

	.elftype	@"ET_EXEC"


//--------------------- .note.nv.tkinfo           --------------------------
	.section	.note.nv.tkinfo,"",@"SHT_NOTE"
	.sectionflags	@"SHF_NOTE_NV_TKINFO"
	.tkinfo
        /*0018*/ 	.word	0x00000002
        /*0030*/ 	.string	""
        /*0030*/ 	.string	"ptxas"
        /*0030*/ 	.string	"Cuda compilation tools, release 13.0, V13.0.88"
        /*0030*/ 	.string	"Build cuda_13.0.r13.0/compiler.36424714_0"
        /*0030*/ 	.string	"-v  -suppress-debug-info  -lineinfo  -arch sm_80 "



//--------------------- .note.nv.cuinfo           --------------------------
	.section	.note.nv.cuinfo,"",@"SHT_NOTE"
	.sectionflags	@"SHF_NOTE_NV_CUINFO"
        /*0018*/ 	.short	0x0002
        /*001a*/ 	.short	0x0050
        /*001c*/ 	.short	0x0082
	.zero		2


//--------------------- .nv.info                  --------------------------
	.section	.nv.info,"",@"SHT_CUDA_INFO"
	.align	4


	//----- nvinfo : EIATTR_REGCOUNT
	.align		4
        /*0000*/ 	.byte	0x04, 0x2f
        /*0002*/ 	.short	(.L_1 - .L_0)
	.align		4
.L_0:
        /*0004*/ 	.word	index@(matmul_kernel)
        /*0008*/ 	.word	0x000000ff


	//----- nvinfo : EIATTR_FRAME_SIZE
	.align		4
.L_1:
        /*000c*/ 	.byte	0x04, 0x11
        /*000e*/ 	.short	(.L_3 - .L_2)
	.align		4
.L_2:
        /*0010*/ 	.word	index@(matmul_kernel)
        /*0014*/ 	.word	0x00001218


	//----- nvinfo : EIATTR_MIN_STACK_SIZE
	.align		4
.L_3:
        /*0018*/ 	.byte	0x04, 0x12
        /*001a*/ 	.short	(.L_5 - .L_4)
	.align		4
.L_4:
        /*001c*/ 	.word	index@(matmul_kernel)
        /*0020*/ 	.word	0x00001218
.L_5:


//--------------------- .nv.info.matmul_kernel    --------------------------
	.section	.nv.info.matmul_kernel,"",@"SHT_CUDA_INFO"
	.sectionflags	@""
	.align	4


	//----- nvinfo : EIATTR_CUDA_API_VERSION
	.align		4
        /*0000*/ 	.byte	0x04, 0x37
        /*0002*/ 	.short	(.L_7 - .L_6)
.L_6:
        /*0004*/ 	.word	0x00000082


	//----- nvinfo : EIATTR_SW2861232_WAR
	.align		4
.L_7:
        /*0008*/ 	.byte	0x01, 0x35
	.zero		2


	//----- nvinfo : EIATTR_PARAM_CBANK
	.align		4
        /*000c*/ 	.byte	0x04, 0x0a
        /*000e*/ 	.short	(.L_9 - .L_8)
	.align		4
.L_8:
        /*0010*/ 	.word	index@(.nv.constant0.matmul_kernel)
        /*0014*/ 	.short	0x0160
        /*0016*/ 	.short	0x0050


	//----- nvinfo : EIATTR_CBANK_PARAM_SIZE
	.align		4
.L_9:
        /*0018*/ 	.byte	0x03, 0x19
        /*001a*/ 	.short	0x0050


	//----- nvinfo : EIATTR_KPARAM_INFO
	.align		4
        /*001c*/ 	.byte	0x04, 0x17
        /*001e*/ 	.short	(.L_11 - .L_10)
.L_10:
        /*0020*/ 	.word	0x00000000
        /*0024*/ 	.short	0x000d
        /*0026*/ 	.short	0x0048
        /*0028*/ 	.byte	0x00, 0xf4, 0x21, 0x00


	//----- nvinfo : EIATTR_KPARAM_INFO
	.align		4
.L_11:
        /*002c*/ 	.byte	0x04, 0x17
        /*002e*/ 	.short	(.L_13 - .L_12)
.L_12:
        /*0030*/ 	.word	0x00000000
        /*0034*/ 	.short	0x000c
        /*0036*/ 	.short	0x0040
        /*0038*/ 	.byte	0x00, 0xf4, 0x21, 0x00


	//----- nvinfo : EIATTR_KPARAM_INFO
	.align		4
.L_13:
        /*003c*/ 	.byte	0x04, 0x17
        /*003e*/ 	.short	(.L_15 - .L_14)
.L_14:
        /*0040*/ 	.word	0x00000000
        /*0044*/ 	.short	0x000b
        /*0046*/ 	.short	0x0038
        /*0048*/ 	.byte	0x00, 0xf0, 0x11, 0x00


	//----- nvinfo : EIATTR_KPARAM_INFO
	.align		4
.L_15:
        /*004c*/ 	.byte	0x04, 0x17
        /*004e*/ 	.short	(.L_17 - .L_16)
.L_16:
        /*0050*/ 	.word	0x00000000
        /*0054*/ 	.short	0x000a
        /*0056*/ 	.short	0x0034
        /*0058*/ 	.byte	0x00, 0xf0, 0x11, 0x00


	//----- nvinfo : EIATTR_KPARAM_INFO
	.align		4
.L_17:
        /*005c*/ 	.byte	0x04, 0x17
        /*005e*/ 	.short	(.L_19 - .L_18)
.L_18:
        /*0060*/ 	.word	0x00000000
        /*0064*/ 	.short	0x0009
        /*0066*/ 	.short	0x0030
        /*0068*/ 	.byte	0x00, 0xf0, 0x11, 0x00


	//----- nvinfo : EIATTR_KPARAM_INFO
	.align		4
.L_19:
        /*006c*/ 	.byte	0x04, 0x17
        /*006e*/ 	.short	(.L_21 - .L_20)
.L_20:
        /*0070*/ 	.word	0x00000000
        /*0074*/ 	.short	0x0008
        /*0076*/ 	.short	0x002c
        /*0078*/ 	.byte	0x00, 0xf0, 0x11, 0x00


	//----- nvinfo : EIATTR_KPARAM_INFO
	.align		4
.L_21:
        /*007c*/ 	.byte	0x04, 0x17
        /*007e*/ 	.short	(.L_23 - .L_22)
.L_22:
        /*0080*/ 	.word	0x00000000
        /*0084*/ 	.short	0x0007
        /*0086*/ 	.short	0x0028
        /*0088*/ 	.byte	0x00, 0xf0, 0x11, 0x00


	//----- nvinfo : EIATTR_KPARAM_INFO
	.align		4
.L_23:
        /*008c*/ 	.byte	0x04, 0x17
        /*008e*/ 	.short	(.L_25 - .L_24)
.L_24:
        /*0090*/ 	.word	0x00000000
        /*0094*/ 	.short	0x0006
        /*0096*/ 	.short	0x0024
        /*0098*/ 	.byte	0x00, 0xf0, 0x11, 0x00


	//----- nvinfo : EIATTR_KPARAM_INFO
	.align		4
.L_25:
        /*009c*/ 	.byte	0x04, 0x17
        /*009e*/ 	.short	(.L_27 - .L_26)
.L_26:
        /*00a0*/ 	.word	0x00000000
        /*00a4*/ 	.short	0x0005
        /*00a6*/ 	.short	0x0020
        /*00a8*/ 	.byte	0x00, 0xf0, 0x11, 0x00


	//----- nvinfo : EIATTR_KPARAM_INFO
	.align		4
.L_27:
        /*00ac*/ 	.byte	0x04, 0x17
        /*00ae*/ 	.short	(.L_29 - .L_28)
.L_28:
        /*00b0*/ 	.word	0x00000000
        /*00b4*/ 	.short	0x0004
        /*00b6*/ 	.short	0x001c
        /*00b8*/ 	.byte	0x00, 0xf0, 0x11, 0x00


	//----- nvinfo : EIATTR_KPARAM_INFO
	.align		4
.L_29:
        /*00bc*/ 	.byte	0x04, 0x17
        /*00be*/ 	.short	(.L_31 - .L_30)
.L_30:
        /*00c0*/ 	.word	0x00000000
        /*00c4*/ 	.short	0x0003
        /*00c6*/ 	.short	0x0018
        /*00c8*/ 	.byte	0x00, 0xf0, 0x11, 0x00


	//----- nvinfo : EIATTR_KPARAM_INFO
	.align		4
.L_31:
        /*00cc*/ 	.byte	0x04, 0x17
        /*00ce*/ 	.short	(.L_33 - .L_32)
.L_32:
        /*00d0*/ 	.word	0x00000000
        /*00d4*/ 	.short	0x0002
        /*00d6*/ 	.short	0x0010
        /*00d8*/ 	.byte	0x00, 0xf4, 0x21, 0x00


	//----- nvinfo : EIATTR_KPARAM_INFO
	.align		4
.L_33:
        /*00dc*/ 	.byte	0x04, 0x17
        /*00de*/ 	.short	(.L_35 - .L_34)
.L_34:
        /*00e0*/ 	.word	0x00000000
        /*00e4*/ 	.short	0x0001
        /*00e6*/ 	.short	0x0008
        /*00e8*/ 	.byte	0x00, 0xf4, 0x21, 0x00


	//----- nvinfo : EIATTR_KPARAM_INFO
	.align		4
.L_35:
        /*00ec*/ 	.byte	0x04, 0x17
        /*00ee*/ 	.short	(.L_37 - .L_36)
.L_36:
        /*00f0*/ 	.word	0x00000000
        /*00f4*/ 	.short	0x0000
        /*00f6*/ 	.short	0x0000
        /*00f8*/ 	.byte	0x00, 0xf4, 0x21, 0x00


	//----- nvinfo : EIATTR_MAXREG_COUNT
	.align		4
.L_37:
        /*00fc*/ 	.byte	0x03, 0x1b
        /*00fe*/ 	.short	0x00ff


	//----- nvinfo : EIATTR_NUM_BARRIERS
	.align		4
        /*0100*/ 	.byte	0x02, 0x4c
        /*0102*/ 	.byte	0x01
	.zero		1


	//----- nvinfo : EIATTR_ANNOTATIONS
	.align		4
        /*0104*/ 	.byte	0x04, 0x55
        /*0106*/ 	.short	(.L_39 - .L_38)


	//   ....[0]....
.L_38:
        /*0108*/ 	.word	0x00000001
        /*010c*/ 	.byte	0xe0, 0x05, 0x00, 0x00, 0x01, 0x00, 0x00, 0x00, 0x00, 0x07, 0x00, 0x00, 0x01, 0x00, 0x00, 0x00
        /* <DEDUP_REMOVED lines=2559> */
        /*a10c*/ 	.byte	0x30, 0x80, 0x03, 0x00


	//----- nvinfo : EIATTR_MERCURY_ISA_VERSION
	.align		4
.L_39:
        /*a110*/ 	.byte	0x03, 0x5f
        /*a112*/ 	.short	0x0000


	//----- nvinfo : EIATTR_EXIT_INSTR_OFFSETS
	.align		4
        /*a114*/ 	.byte	0x04, 0x1c
        /*a116*/ 	.short	(.L_41 - .L_40)


	//   ....[0]....
.L_40:
        /*a118*/ 	.word	0x00038ae0


	//   ....[1]....
        /*a11c*/ 	.word	0x00038b00


	//----- nvinfo : EIATTR_REQNTID
	.align		4
.L_41:
        /*a120*/ 	.byte	0x04, 0x10
        /*a122*/ 	.short	(.L_43 - .L_42)
.L_42:
        /*a124*/ 	.word	0x00000080
        /*a128*/ 	.word	0x00000001
        /*a12c*/ 	.word	0x00000001
.L_43:


//--------------------- .nv.callgraph             --------------------------
	.section	.nv.callgraph,"",@"SHT_CUDA_CALLGRAPH"
	.align	4
	.sectionentsize	8
	.align		4
        /*0000*/ 	.word	0x00000000
	.align		4
        /*0004*/ 	.word	0xffffffff
	.align		4
        /*0008*/ 	.word	0x00000000
	.align		4
        /*000c*/ 	.word	0xfffffffe
	.align		4
        /*0010*/ 	.word	0x00000000
	.align		4
        /*0014*/ 	.word	0xfffffffd
	.align		4
        /*0018*/ 	.word	0x00000000
	.align		4
        /*001c*/ 	.word	0xfffffffc


//--------------------- .nv.rel.action            --------------------------
	.section	.nv.rel.action,"",@"SHT_CUDA_RELOCINFO"
	.align	8
	.sectionentsize	8
        /*0000*/ 	.byte	0x73, 0x00, 0x00, 0x00, 0x00, 0x00, 0x00, 0x00, 0x00, 0x00, 0x00, 0x11, 0x25, 0x00, 0x05, 0x36


//--------------------- .nv.constant0.matmul_kernel --------------------------
	.section	.nv.constant0.matmul_kernel,"a",@progbits
	.sectionflags	@""
	.align	4
.nv.constant0.matmul_kernel:
	.zero		432


//--------------------- .text.matmul_kernel       --------------------------
	.section	.text.matmul_kernel,"ax",@progbits
	.sectioninfo	@"SHI_REGISTERS=255"
	.align	128
        .global         matmul_kernel
        .type           matmul_kernel,@function
        .size           matmul_kernel,(.L_x_3 - matmul_kernel)
        .other          matmul_kernel,@"STO_CUDA_ENTRY STV_DEFAULT"
matmul_kernel:
.text.matmul_kernel:
[----:B------:R-:W-:-:S03]  /*0000*/  IMAD.MOV.U32 R1, RZ, RZ, c[0x0][0x28] ;  /* 0x00000a00ff017624 */ /* 0x000fc600078e00ff */
[----:B------:R-:W-:Y:S01]  /*0010*/  IMAD.MOV.U32 R0, RZ, RZ, c[0x0][0x17c] ;  /* 0x00005f00ff007624 */ /* 0x000fe200078e00ff */
[----:B------:R-:W1:Y:S01]  /*0020*/  S2R R5, SR_CTAID.X ;  /* 0x0000000000057919 */ /* 0x000e620000002500 */
[----:B------:R-:W-:Y:S01]  /*0030*/  IADD3 R1, R1, -0x1218, RZ ;  /* 0xffffede801017810 */ /* 0x000fe20007ffe0ff */
[----:B------:R-:W-:Y:S01]  /*0040*/  IMAD.MOV.U32 R173, RZ, RZ, c[0x0][0x180] ;  /* 0x00006000ffad7624 */ /* 0x000fe200078e00ff */
[----:B------:R-:W-:Y:S01]  /*0050*/  LOP3.LUT R239, RZ, c[0x0][0x17c], RZ, 0x33, !PT ;  /* 0x00005f00ffef7a12 */ /* 0x000fe200078e33ff */
[----:B------:R-:W2:Y:S01]  /*0060*/  S2R R165, SR_TID.X ;  /* 0x0000000000a57919 */ /* 0x000ea20000002100 */
[----:B------:R-:W-:Y:S01]  /*0070*/  IADD3 R0, R0, 0x1ff, RZ ;  /* 0x000001ff00007810 */ /* 0x000fe20007ffe0ff */
[----:B------:R-:W-:-:S03]  /*0080*/  ULDC.64 UR4, c[0x0][0x118] ;  /* 0x0000460000047ab9 */ /* 0x000fc60000000a00 */
[----:B------:R-:W-:-:S04]  /*0090*/  SHF.R.S32.HI R3, RZ, 0x1f, R0 ;  /* 0x0000001fff037819 */ /* 0x000fc80000011400 */
[----:B------:R-:W-:-:S04]  /*00a0*/  LEA.HI R3, R3, R0, RZ, 0x9 ;  /* 0x0000000003037211 */ /* 0x000fc800078f48ff */
[----:B------:R-:W-:-:S05]  /*00b0*/  SHF.R.S32.HI R3, RZ, 0x9, R3 ;  /* 0x00000009ff037819 */ /* 0x000fca0000011403 */
[----:B------:R-:W-:Y:S01]  /*00c0*/  IMAD.SHL.U32 R4, R3, 0x8, RZ ;  /* 0x0000000803047824 */ /* 0x000fe200078e00ff */
[----:B-1----:R-:W-:-:S04]  /*00d0*/  IABS R8, R5 ;  /* 0x0000000500087213 */ /* 0x002fc80000000000 */
[-C--:B------:R-:W-:Y:S02]  /*00e0*/  IABS R7, R4.reuse ;  /* 0x0000000400077213 */ /* 0x080fe40000000000 */
[----:B------:R-:W-:Y:S02]  /*00f0*/  IABS R10, R4 ;  /* 0x00000004000a7213 */ /* 0x000fe40000000000 */
[----:B------:R-:W1:Y:S01]  /*0100*/  I2F.RP R0, R7 ;  /* 0x0000000700007306 */ /* 0x000e620000209400 */
[C---:B--2---:R-:W-:Y:S02]  /*0110*/  LOP3.LUT R249, R165.reuse, 0x7f, RZ, 0xc0, !PT ;  /* 0x0000007fa5f97812 */ /* 0x044fe400078ec0ff */
[----:B------:R-:W-:-:S05]  /*0120*/  LOP3.LUT R169, R165, 0x1f, RZ, 0xc0, !PT ;  /* 0x0000001fa5a97812 */ /* 0x000fca00078ec0ff */
[----:B-1----:R-:W1:Y:S02]  /*0130*/  MUFU.RCP R0, R0 ;  /* 0x0000000000007308 */ /* 0x002e640000001000 */
[----:B-1----:R-:W-:Y:S01]  /*0140*/  IADD3 R2, R0, 0xffffffe, RZ ;  /* 0x0ffffffe00027810 */ /* 0x002fe20007ffe0ff */
[----:B------:R-:W-:-:S05]  /*0150*/  IMAD.MOV R0, RZ, RZ, -R10 ;  /* 0x000000ffff007224 */ /* 0x000fca00078e0a0a */
[----:B------:R1:W2:Y:S02]  /*0160*/  F2I.FTZ.U32.TRUNC.NTZ R3, R2 ;  /* 0x0000000200037305 */ /* 0x0002a4000021f000 */
[----:B-1----:R-:W-:Y:S02]  /*0170*/  IMAD.MOV.U32 R2, RZ, RZ, RZ ;  /* 0x000000ffff027224 */ /* 0x002fe400078e00ff */
[----:B--2---:R-:W-:-:S04]  /*0180*/  IMAD.MOV R6, RZ, RZ, -R3 ;  /* 0x000000ffff067224 */ /* 0x004fc800078e0a03 */
[----:B------:R-:W-:Y:S02]  /*0190*/  IMAD R9, R6, R7, RZ ;  /* 0x0000000706097224 */ /* 0x000fe400078e02ff */
[----:B------:R-:W-:Y:S02]  /*01a0*/  IMAD.MOV.U32 R6, RZ, RZ, R8 ;  /* 0x000000ffff067224 */ /* 0x000fe400078e0008 */
[----:B------:R-:W-:Y:S01]  /*01b0*/  IMAD.HI.U32 R3, R3, R9, R2 ;  /* 0x0000000903037227 */ /* 0x000fe200078e0002 */
[----:B------:R-:W-:-:S05]  /*01c0*/  IABS R9, c[0x0][0x178] ;  /* 0x00005e0000097a13 */ /* 0x000fca0000000000 */
[----:B------:R-:W-:-:S04]  /*01d0*/  IMAD.HI.U32 R3, R3, R6, RZ ;  /* 0x0000000603037227 */ /* 0x000fc800078e00ff */
[----:B------:R-:W-:-:S05]  /*01e0*/  IMAD R0, R3, R0, R6 ;  /* 0x0000000003007224 */ /* 0x000fca00078e0206 */
[----:B------:R-:W-:-:S13]  /*01f0*/  ISETP.GT.U32.AND P1, PT, R7, R0, PT ;  /* 0x000000000700720c */ /* 0x000fda0003f24070 */
[----:B------:R-:W-:Y:S01]  /*0200*/  @!P1 IMAD.IADD R0, R0, 0x1, -R7 ;  /* 0x0000000100009824 */ /* 0x000fe200078e0a07 */
[----:B------:R-:W-:Y:S02]  /*0210*/  @!P1 IADD3 R3, R3, 0x1, RZ ;  /* 0x0000000103039810 */ /* 0x000fe40007ffe0ff */
[----:B------:R-:W-:Y:S02]  /*0220*/  ISETP.NE.AND P1, PT, R4, RZ, PT ;  /* 0x000000ff0400720c */ /* 0x000fe40003f25270 */
[----:B------:R-:W-:Y:S02]  /*0230*/  ISETP.GE.U32.AND P0, PT, R0, R7, PT ;  /* 0x000000070000720c */ /* 0x000fe40003f06070 */
[----:B------:R-:W-:-:S04]  /*0240*/  LOP3.LUT R0, R5, R4, RZ, 0x3c, !PT ;  /* 0x0000000405007212 */ /* 0x000fc800078e3cff */
[----:B------:R-:W-:Y:S01]  /*0250*/  ISETP.GE.AND P2, PT, R0, RZ, PT ;  /* 0x000000ff0000720c */ /* 0x000fe20003f46270 */
[----:B------:R-:W-:-:S05]  /*0260*/  IMAD.MOV.U32 R0, RZ, RZ, c[0x0][0x178] ;  /* 0x00005e00ff007624 */ /* 0x000fca00078e00ff */
[----:B------:R-:W-:Y:S02]  /*0270*/  IADD3 R0, R0, 0x7f, RZ ;  /* 0x0000007f00007810 */ /* 0x000fe40007ffe0ff */
[----:B------:R-:W-:-:S05]  /*0280*/  @P0 IADD3 R3, R3, 0x1, RZ ;  /* 0x0000000103030810 */ /* 0x000fca0007ffe0ff */
[----:B------:R-:W-:Y:S01]  /*0290*/  IMAD.MOV.U32 R2, RZ, RZ, R3 ;  /* 0x000000ffff027224 */ /* 0x000fe200078e0003 */
[----:B------:R-:W-:-:S03]  /*02a0*/  SHF.R.S32.HI R3, RZ, 0x1f, R0 ;  /* 0x0000001fff037819 */ /* 0x000fc60000011400 */
[----:B------:R-:W-:Y:S01]  /*02b0*/  @!P2 IMAD.MOV R2, RZ, RZ, -R2 ;  /* 0x000000ffff02a224 */ /* 0x000fe200078e0a02 */
[----:B------:R-:W-:Y:S02]  /*02c0*/  @!P1 LOP3.LUT R2, RZ, R4, RZ, 0x33, !PT ;  /* 0x00000004ff029212 */ /* 0x000fe400078e33ff */
[----:B------:R-:W-:-:S03]  /*02d0*/  LEA.HI R3, R3, R0, RZ, 0x7 ;  /* 0x0000000003037211 */ /* 0x000fc600078f38ff */
[----:B------:R-:W-:Y:S02]  /*02e0*/  IMAD.SHL.U32 R10, R2, 0x8, RZ ;  /* 0x00000008020a7824 */ /* 0x000fe400078e00ff */
[----:B------:R-:W-:-:S03]  /*02f0*/  IMAD.MOV R2, RZ, RZ, -R2 ;  /* 0x000000ffff027224 */ /* 0x000fc600078e0a02 */
[----:B------:R-:W-:Y:S01]  /*0300*/  LEA.HI.SX32 R3, R3, -R10, 0x19 ;  /* 0x8000000a03037211 */ /* 0x000fe200078fcaff */
[----:B------:R-:W-:Y:S02]  /*0310*/  IMAD R12, R4, R2, R5 ;  /* 0x00000002040c7224 */ /* 0x000fe400078e0205 */
[----:B------:R-:W-:Y:S01]  /*0320*/  IMAD.MOV.U32 R2, RZ, RZ, RZ ;  /* 0x000000ffff027224 */ /* 0x000fe200078e00ff */
[----:B------:R-:W-:Y:S02]  /*0330*/  IMNMX R13, R3, 0x8, PT ;  /* 0x00000008030d7817 */ /* 0x000fe40003800200 */
[----:B------:R-:W-:Y:S02]  /*0340*/  IABS R4, R12 ;  /* 0x0000000c00047213 */ /* 0x000fe40000000000 */
[-C--:B------:R-:W-:Y:S02]  /*0350*/  IABS R8, R13.reuse ;  /* 0x0000000d00087213 */ /* 0x080fe40000000000 */
[----:B------:R-:W-:-:S02]  /*0360*/  IABS R6, R13 ;  /* 0x0000000d00067213 */ /* 0x000fc40000000000 */
[----:B------:R-:W1:Y:S08]  /*0370*/  I2F.RP R0, R8 ;  /* 0x0000000800007306 */ /* 0x000e700000209400 */
[----:B-1----:R-:W1:Y:S02]  /*0380*/  MUFU.RCP R0, R0 ;  /* 0x0000000000007308 */ /* 0x002e640000001000 */
[----:B-1----:R-:W-:-:S06]  /*0390*/  IADD3 R3, R0, 0xffffffe, RZ ;  /* 0x0ffffffe00037810 */ /* 0x002fcc0007ffe0ff */
[----:B------:R-:W1:Y:S02]  /*03a0*/  F2I.FTZ.U32.TRUNC.NTZ R3, R3 ;  /* 0x0000000300037305 */ /* 0x000e64000021f000 */
[----:B-1----:R-:W-:-:S04]  /*03b0*/  IMAD.MOV R7, RZ, RZ, -R3 ;  /* 0x000000ffff077224 */ /* 0x002fc800078e0a03 */
[----:B------:R-:W-:-:S04]  /*03c0*/  IMAD R5, R7, R8, RZ ;  /* 0x0000000807057224 */ /* 0x000fc800078e02ff */
[----:B------:R-:W-:Y:S01]  /*03d0*/  IMAD.HI.U32 R0, R3, R5, R2 ;  /* 0x0000000503007227 */ /* 0x000fe200078e0002 */
[----:B------:R-:W-:-:S03]  /*03e0*/  IABS R2, c[0x0][0x17c] ;  /* 0x00005f0000027a13 */ /* 0x000fc60000000000 */
[----:B------:R-:W-:Y:S01]  /*03f0*/  IMAD.MOV.U32 R3, RZ, RZ, R4 ;  /* 0x000000ffff037224 */ /* 0x000fe200078e0004 */
[----:B------:R-:W1:Y:S01]  /*0400*/  I2F.RP R7, R2 ;  /* 0x0000000200077306 */ /* 0x000e620000209400 */
[----:B------:R-:W-:Y:S02]  /*0410*/  IMAD.MOV R4, RZ, RZ, -R6 ;  /* 0x000000ffff047224 */ /* 0x000fe400078e0a06 */
[----:B------:R-:W-:-:S04]  /*0420*/  IMAD.HI.U32 R0, R0, R3, RZ ;  /* 0x0000000300007227 */ /* 0x000fc800078e00ff */
[----:B------:R-:W-:Y:S01]  /*0430*/  IMAD R3, R0, R4, R3 ;  /* 0x0000000400037224 */ /* 0x000fe200078e0203 */
[----:B------:R-:W2:Y:S04]  /*0440*/  I2F.RP R6, R9 ;  /* 0x0000000900067306 */ /* 0x000ea80000209400 */
[----:B------:R-:W-:-:S04]  /*0450*/  ISETP.GT.U32.AND P1, PT, R8, R3, PT ;  /* 0x000000030800720c */ /* 0x000fc80003f24070 */
[----:B-1----:R-:W1:Y:S08]  /*0460*/  MUFU.RCP R7, R7 ;  /* 0x0000000700077308 */ /* 0x002e700000001000 */
[----:B--2---:R-:W2:Y:S01]  /*0470*/  MUFU.RCP R6, R6 ;  /* 0x0000000600067308 */ /* 0x004ea20000001000 */
[----:B------:R-:W-:Y:S01]  /*0480*/  @!P1 IMAD.IADD R3, R3, 0x1, -R8 ;  /* 0x0000000103039824 */ /* 0x000fe200078e0a08 */
[----:B------:R-:W-:-:S02]  /*0490*/  @!P1 IADD3 R0, R0, 0x1, RZ ;  /* 0x0000000100009810 */ /* 0x000fc40007ffe0ff */
[----:B------:R-:W-:Y:S02]  /*04a0*/  ISETP.NE.AND P1, PT, R13, RZ, PT ;  /* 0x000000ff0d00720c */ /* 0x000fe40003f25270 */
[----:B------:R-:W-:Y:S02]  /*04b0*/  ISETP.GE.U32.AND P0, PT, R3, R8, PT ;  /* 0x000000080300720c */ /* 0x000fe40003f06070 */
[----:B------:R-:W-:Y:S02]  /*04c0*/  LOP3.LUT R3, R12, R13, RZ, 0x3c, !PT ;  /* 0x0000000d0c037212 */ /* 0x000fe400078e3cff */
[----:B-1----:R-:W-:Y:S02]  /*04d0*/  IADD3 R4, R7, 0xffffffe, RZ ;  /* 0x0ffffffe07047810 */ /* 0x002fe40007ffe0ff */
[----:B------:R-:W-:Y:S02]  /*04e0*/  ISETP.GE.AND P2, PT, R3, RZ, PT ;  /* 0x000000ff0300720c */ /* 0x000fe40003f46270 */
[----:B------:R1:W3:Y:S01]  /*04f0*/  F2I.FTZ.U32.TRUNC.NTZ R5, R4 ;  /* 0x0000000400057305 */ /* 0x0002e2000021f000 */
[----:B------:R-:W-:-:S02]  /*0500*/  SHF.R.U32.HI R3, RZ, 0x5, R165 ;  /* 0x00000005ff037819 */ /* 0x000fc400000116a5 */
[----:B--2---:R-:W-:Y:S01]  /*0510*/  IADD3 R7, R6, 0xffffffe, RZ ;  /* 0x0ffffffe06077810 */ /* 0x004fe20007ffe0ff */
[----:B------:R-:W-:Y:S01]  /*0520*/  IMAD.MOV.U32 R6, RZ, RZ, RZ ;  /* 0x000000ffff067224 */ /* 0x000fe200078e00ff */
[----:B------:R-:W-:Y:S02]  /*0530*/  @P0 IADD3 R0, R0, 0x1, RZ ;  /* 0x0000000100000810 */ /* 0x000fe40007ffe0ff */
[----:B------:R-:W-:Y:S02]  /*0540*/  SGXT.U32 R3, R3, 0x2 ;  /* 0x000000020303781a */ /* 0x000fe40000000000 */
[----:B------:R-:W2:Y:S01]  /*0550*/  F2I.FTZ.U32.TRUNC.NTZ R7, R7 ;  /* 0x0000000700077305 */ /* 0x000ea2000021f000 */
[----:B-1----:R-:W-:Y:S02]  /*0560*/  IMAD.MOV.U32 R4, RZ, RZ, RZ ;  /* 0x000000ffff047224 */ /* 0x002fe400078e00ff */
[----:B------:R-:W-:Y:S01]  /*0570*/  @!P2 IMAD.MOV R0, RZ, RZ, -R0 ;  /* 0x000000ffff00a224 */ /* 0x000fe200078e0a00 */
[----:B------:R-:W-:Y:S01]  /*0580*/  @!P1 LOP3.LUT R0, RZ, R13, RZ, 0x33, !PT ;  /* 0x0000000dff009212 */ /* 0x000fe200078e33ff */
[----:B---3--:R-:W-:-:S04]  /*0590*/  IMAD.MOV R11, RZ, RZ, -R5 ;  /* 0x000000ffff0b7224 */ /* 0x008fc800078e0a05 */
[----:B------:R-:W-:Y:S02]  /*05a0*/  IMAD.SHL.U32 R14, R0, 0x200, RZ ;  /* 0x00000200000e7824 */ /* 0x000fe400078e00ff */
[----:B------:R-:W-:Y:S02]  /*05b0*/  IMAD.MOV R0, RZ, RZ, -R0 ;  /* 0x000000ffff007224 */ /* 0x000fe400078e0a00 */
[----:B------:R-:W-:Y:S01]  /*05c0*/  IMAD R11, R11, R2, RZ ;  /* 0x000000020b0b7224 */ /* 0x000fe200078e02ff */
[----:B------:R-:W-:Y:S01]  /*05d0*/  LOP3.LUT R3, R14, R3, RZ, 0xfc, !PT ;  /* 0x000000030e037212 */ /* 0x000fe200078efcff */
[----:B------:R1:W-:Y:S01]  /*05e0*/  STL [R1+0x260], R14 ;  /* 0x0002600e01007387 */ /* 0x0003e20000100800 */
[----:B------:R-:W-:Y:S02]  /*05f0*/  IMAD R0, R13, R0, R12 ;  /* 0x000000000d007224 */ /* 0x000fe400078e020c */
[----:B------:R-:W-:Y:S01]  /*0600*/  IMAD.HI.U32 R4, R5, R11, R4 ;  /* 0x0000000b05047227 */ /* 0x000fe200078e0004 */
[----:B------:R-:W-:-:S02]  /*0610*/  IABS R11, R3 ;  /* 0x00000003000b7213 */ /* 0x000fc40000000000 */
[C---:B------:R-:W-:Y:S01]  /*0620*/  LOP3.LUT R12, R3.reuse, 0x14, RZ, 0xfc, !PT ;  /* 0x00000014030c7812 */ /* 0x040fe200078efcff */
[----:B--2---:R-:W-:Y:S01]  /*0630*/  IMAD.MOV R8, RZ, RZ, -R7 ;  /* 0x000000ffff087224 */ /* 0x004fe200078e0a07 */
[C---:B------:R-:W-:Y:S01]  /*0640*/  LOP3.LUT R15, R3.reuse, 0x1c, RZ, 0xfc, !PT ;  /* 0x0000001c030f7812 */ /* 0x040fe200078efcff */
[----:B------:R-:W-:Y:S01]  /*0650*/  IMAD.IADD R0, R10, 0x1, R0 ;  /* 0x000000010a007824 */ /* 0x000fe200078e0200 */
[C---:B-1----:R-:W-:Y:S01]  /*0660*/  LOP3.LUT R14, R3.reuse, 0x1fc, RZ, 0xfc, !PT ;  /* 0x000001fc030e7812 */ /* 0x042fe200078efcff */
[----:B------:R-:W-:Y:S01]  /*0670*/  IMAD R5, R8, R9, RZ ;  /* 0x0000000908057224 */ /* 0x000fe200078e02ff */
[----:B------:R-:W-:Y:S01]  /*0680*/  LOP3.LUT R10, R3, 0x4, RZ, 0xfc, !PT ;  /* 0x00000004030a7812 */ /* 0x000fe200078efcff */
[----:B------:R-:W-:Y:S01]  /*0690*/  IMAD R105, R0, 0x80, R249 ;  /* 0x0000008000697824 */ /* 0x000fe200078e02f9 */
[----:B------:R-:W-:Y:S01]  /*06a0*/  IABS R13, R14 ;  /* 0x0000000e000d7213 */ /* 0x000fe20000000000 */
[----:B------:R-:W-:Y:S01]  /*06b0*/  IMAD.HI.U32 R6, R7, R5, R6 ;  /* 0x0000000507067227 */ /* 0x000fe200078e0006 */
[----:B------:R-:W-:-:S02]  /*06c0*/  IABS R5, R10 ;  /* 0x0000000a00057213 */ /* 0x000fc40000000000 */
[----:B------:R-:W-:Y:S01]  /*06d0*/  IABS R8, R105 ;  /* 0x0000006900087213 */ /* 0x000fe20000000000 */
[----:B------:R-:W-:Y:S01]  /*06e0*/  IMAD.HI.U32 R0, R4, R13, RZ ;  /* 0x0000000d04007227 */ /* 0x000fe200078e00ff */
[----:B------:R-:W-:Y:S01]  /*06f0*/  ISETP.GE.AND P4, PT, R14, RZ, PT ;  /* 0x000000ff0e00720c */ /* 0x000fe20003f86270 */
[----:B------:R1:W-:Y:S01]  /*0700*/  STL [R1+0xe3c], R105 ;  /* 0x000e3c6901007387 */ /* 0x0003e20000100800 */
[C---:B------:R-:W-:Y:S01]  /*0710*/  LOP3.LUT R14, R3.reuse, 0x18, RZ, 0xfc, !PT ;  /* 0x00000018030e7812 */ /* 0x040fe200078efcff */
[----:B------:R-:W-:Y:S01]  /*0720*/  IMAD.MOV R0, RZ, RZ, -R0 ;  /* 0x000000ffff007224 */ /* 0x000fe200078e0a00 */
[C---:B------:R-:W-:Y:S01]  /*0730*/  LOP3.LUT R16, R3.reuse, 0x20, RZ, 0xfc, !PT ;  /* 0x0000002003107812 */ /* 0x040fe200078efcff */
[----:B------:R-:W-:Y:S01]  /*0740*/  IMAD.HI.U32 R6, R6, R8, RZ ;  /* 0x0000000806067227 */ /* 0x000fe200078e00ff */
[C---:B------:R-:W-:Y:S02]  /*0750*/  LOP3.LUT R18, R3.reuse, 0x2c, RZ, 0xfc, !PT ;  /* 0x0000002c03127812 */ /* 0x040fe400078efcff */
[C---:B------:R-:W-:Y:S01]  /*0760*/  LOP3.LUT R19, R3.reuse, 0x30, RZ, 0xfc, !PT ;  /* 0x0000003003137812 */ /* 0x040fe200078efcff */
[----:B------:R-:W-:Y:S01]  /*0770*/  IMAD R7, R2, R0, R13 ;  /* 0x0000000002077224 */ /* 0x000fe200078e020d */
[C---:B------:R-:W-:Y:S01]  /*0780*/  LOP3.LUT R17, R3.reuse, 0x28, RZ, 0xfc, !PT ;  /* 0x0000002803117812 */ /* 0x040fe200078efcff */
[----:B------:R-:W-:Y:S01]  /*0790*/  IMAD.MOV.U32 R13, RZ, RZ, R5 ;  /* 0x000000ffff0d7224 */ /* 0x000fe200078e0005 */
[----:B------:R-:W-:Y:S01]  /*07a0*/  LOP3.LUT R21, R3, 0x58, RZ, 0xfc, !PT ;  /* 0x0000005803157812 */ /* 0x000fe200078efcff */
[----:B------:R-:W-:Y:S01]  /*07b0*/  IMAD.HI.U32 R0, R4, R11, RZ ;  /* 0x0000000b04007227 */ /* 0x000fe200078e00ff */
[----:B------:R-:W-:-:S02]  /*07c0*/  ISETP.GT.U32.AND P0, PT, R2, R7, PT ;  /* 0x000000070200720c */ /* 0x000fc40003f04070 */
[C---:B------:R-:W-:Y:S01]  /*07d0*/  LOP3.LUT R23, R3.reuse, 0x5c, RZ, 0xfc, !PT ;  /* 0x0000005c03177812 */ /* 0x040fe200078efcff */
[----:B------:R-:W-:Y:S01]  /*07e0*/  IMAD.MOV R96, RZ, RZ, -R0 ;  /* 0x000000ffff607224 */ /* 0x000fe200078e0a00 */
[C---:B------:R-:W-:Y:S01]  /*07f0*/  LOP3.LUT R25, R3.reuse, 0x60, RZ, 0xfc, !PT ;  /* 0x0000006003197812 */ /* 0x040fe200078efcff */
[----:B------:R-:W-:Y:S01]  /*0800*/  IMAD.HI.U32 R5, R4, R13, RZ ;  /* 0x0000000d04057227 */ /* 0x000fe200078e00ff */
[C---:B------:R-:W-:Y:S02]  /*0810*/  LOP3.LUT R26, R3.reuse, 0x70, RZ, 0xfc, !PT ;  /* 0x00000070031a7812 */ /* 0x040fe400078efcff */
[----:B------:R-:W-:Y:S01]  /*0820*/  LOP3.LUT R27, R3, 0x118, RZ, 0xfc, !PT ;  /* 0x00000118031b7812 */ /* 0x000fe200078efcff */
[C---:B------:R-:W-:Y:S02]  /*0830*/  IMAD R96, R2.reuse, R96, R11 ;  /* 0x0000006002607224 */ /* 0x040fe400078e020b */
[----:B------:R-:W-:Y:S02]  /*0840*/  IMAD.MOV R5, RZ, RZ, -R5 ;  /* 0x000000ffff057224 */ /* 0x000fe400078e0a05 */
[----:B------:R-:W-:Y:S01]  /*0850*/  IMAD.MOV R6, RZ, RZ, -R6 ;  /* 0x000000ffff067224 */ /* 0x000fe200078e0a06 */
[C---:B------:R-:W-:Y:S01]  /*0860*/  ISETP.GT.U32.AND P5, PT, R2.reuse, R96, PT ;  /* 0x000000600200720c */ /* 0x040fe20003fa4070 */
[----:B------:R-:W-:-:S02]  /*0870*/  IMAD R94, R2, R5, R13 ;  /* 0x00000005025e7224 */ /* 0x000fc400078e020d */
[----:B------:R-:W-:Y:S01]  /*0880*/  IMAD R0, R9, R6, R8 ;  /* 0x0000000609007224 */ /* 0x000fe200078e0208 */
[----:B------:R-:W-:Y:S01]  /*0890*/  LOP3.LUT R6, R3, 0x8, RZ, 0xfc, !PT ;  /* 0x0000000803067812 */ /* 0x000fe200078efcff */
[--C-:B------:R-:W-:Y:S01]  /*08a0*/  @!P0 IMAD.IADD R7, R7, 0x1, -R2.reuse ;  /* 0x0000000107078824 */ /* 0x100fe200078e0a02 */
[C---:B------:R-:W-:Y:S02]  /*08b0*/  ISETP.GT.U32.AND P6, PT, R2.reuse, R94, PT ;  /* 0x0000005e0200720c */ /* 0x040fe40003fc4070 */
[----:B------:R-:W-:Y:S02]  /*08c0*/  ISETP.GT.U32.AND P2, PT, R9, R0, PT ;  /* 0x000000000900720c */ /* 0x000fe40003f44070 */
[----:B------:R-:W-:Y:S02]  /*08d0*/  ISETP.GT.U32.AND P1, PT, R2, R7, PT ;  /* 0x000000070200720c */ /* 0x000fe40003f24070 */
[----:B------:R-:W-:Y:S01]  /*08e0*/  LOP3.LUT R8, R3, 0xc, RZ, 0xfc, !PT ;  /* 0x0000000c03087812 */ /* 0x000fe200078efcff */
[----:B------:R-:W-:Y:S01]  /*08f0*/  @!P5 IMAD.IADD R96, R96, 0x1, -R2 ;  /* 0x000000016060d824 */ /* 0x000fe200078e0a02 */
[----:B------:R-:W-:-:S02]  /*0900*/  IABS R11, R6 ;  /* 0x00000006000b7213 */ /* 0x000fc40000000000 */
[----:B------:R-:W-:Y:S02]  /*0910*/  IABS R13, R8 ;  /* 0x00000008000d7213 */ /* 0x000fe40000000000 */
[----:B------:R-:W-:Y:S01]  /*0920*/  ISETP.GT.U32.AND P5, PT, R2, R96, PT ;  /* 0x000000600200720c */ /* 0x000fe20003fa4070 */
[----:B------:R-:W-:Y:S01]  /*0930*/  @!P6 IMAD.IADD R94, R94, 0x1, -R2 ;  /* 0x000000015e5ee824 */ /* 0x000fe200078e0a02 */
[----:B------:R-:W-:Y:S01]  /*0940*/  ISETP.GE.AND P0, PT, R10, RZ, PT ;  /* 0x000000ff0a00720c */ /* 0x000fe20003f06270 */
[----:B------:R-:W-:Y:S01]  /*0950*/  @!P2 IMAD.IADD R0, R0, 0x1, -R9 ;  /* 0x000000010000a824 */ /* 0x000fe200078e0a09 */
[----:B------:R-:W-:Y:S01]  /*0960*/  ISETP.GE.AND P2, PT, R6, RZ, PT ;  /* 0x000000ff0600720c */ /* 0x000fe20003f46270 */
[----:B------:R-:W-:Y:S01]  /*0970*/  IMAD.HI.U32 R5, R4, R11, RZ ;  /* 0x0000000b04057227 */ /* 0x000fe200078e00ff */
[----:B------:R-:W-:Y:S02]  /*0980*/  ISETP.GT.U32.AND P6, PT, R2, R94, PT ;  /* 0x0000005e0200720c */ /* 0x000fe40003fc4070 */
[----:B------:R-:W-:Y:S01]  /*0990*/  ISETP.GT.U32.AND P3, PT, R9, R0, PT ;  /* 0x000000000900720c */ /* 0x000fe20003f64070 */
[----:B------:R-:W-:Y:S01]  /*09a0*/  IMAD.HI.U32 R6, R4, R13, RZ ;  /* 0x0000000d04067227 */ /* 0x000fe200078e00ff */
[----:B------:R-:W-:-:S03]  /*09b0*/  LOP3.LUT R10, R3, 0x10, RZ, 0xfc, !PT ;  /* 0x00000010030a7812 */ /* 0x000fc600078efcff */
[----:B------:R-:W-:Y:S02]  /*09c0*/  IMAD.MOV R5, RZ, RZ, -R5 ;  /* 0x000000ffff057224 */ /* 0x000fe400078e0a05 */
[----:B------:R-:W-:Y:S01]  /*09d0*/  @!P1 IMAD.IADD R7, R7, 0x1, -R2 ;  /* 0x0000000107079824 */ /* 0x000fe200078e0a02 */
[----:B------:R-:W-:Y:S01]  /*09e0*/  ISETP.GE.AND P1, PT, R8, RZ, PT ;  /* 0x000000ff0800720c */ /* 0x000fe20003f26270 */
[----:B------:R-:W-:Y:S02]  /*09f0*/  IMAD.MOV R6, RZ, RZ, -R6 ;  /* 0x000000ffff067224 */ /* 0x000fe400078e0a06 */
[C---:B------:R-:W-:Y:S01]  /*0a00*/  IMAD R8, R2.reuse, R5, R11 ;  /* 0x0000000502087224 */ /* 0x040fe200078e020b */
[----:B------:R-:W-:Y:S01]  /*0a10*/  IABS R5, R10 ;  /* 0x0000000a00057213 */ /* 0x000fe20000000000 */
[----:B------:R-:W-:Y:S01]  /*0a20*/  IMAD R92, R2, R6, R13 ;  /* 0x00000006025c7224 */ /* 0x000fe200078e020d */
[----:B------:R-:W-:Y:S01]  /*0a30*/  IABS R11, R12 ;  /* 0x0000000c000b7213 */ /* 0x000fe20000000000 */
[--C-:B------:R-:W-:Y:S01]  /*0a40*/  @!P5 IMAD.IADD R96, R96, 0x1, -R2.reuse ;  /* 0x000000016060d824 */ /* 0x100fe200078e0a02 */
[----:B------:R-:W-:Y:S01]  /*0a50*/  ISETP.GT.U32.AND P5, PT, R2, R8, PT ;  /* 0x000000080200720c */ /* 0x000fe20003fa4070 */
[----:B------:R-:W-:Y:S01]  /*0a60*/  @!P6 IMAD.IADD R94, R94, 0x1, -R2 ;  /* 0x000000015e5ee824 */ /* 0x000fe200078e0a02 */
[----:B------:R-:W-:Y:S01]  /*0a70*/  ISETP.GT.U32.AND P6, PT, R2, R92, PT ;  /* 0x0000005c0200720c */ /* 0x000fe20003fc4070 */
[----:B------:R-:W-:Y:S01]  /*0a80*/  @!P3 IMAD.IADD R0, R0, 0x1, -R9 ;  /* 0x000000010000b824 */ /* 0x000fe200078e0a09 */
[----:B------:R-:W-:Y:S01]  /*0a90*/  ISETP.GE.AND P3, PT, R3, RZ, PT ;  /* 0x000000ff0300720c */ /* 0x000fe20003f66270 */
[----:B------:R-:W-:Y:S01]  /*0aa0*/  IMAD.MOV.U32 R9, RZ, RZ, R5 ;  /* 0x000000ffff097224 */ /* 0x000fe200078e0005 */
[----:B------:R-:W-:Y:S01]  /*0ab0*/  IABS R13, R14 ;  /* 0x0000000e000d7213 */ /* 0x000fe20000000000 */
[----:B------:R-:W-:Y:S01]  /*0ac0*/  @!P0 IMAD.MOV R94, RZ, RZ, -R94 ;  /* 0x000000ffff5e8224 */ /* 0x000fe200078e0a5e */
[----:B------:R-:W-:Y:S01]  /*0ad0*/  ISETP.GE.AND P0, PT, R12, RZ, PT ;  /* 0x000000ff0c00720c */ /* 0x000fe20003f06270 */
[----:B------:R-:W-:-:S04]  /*0ae0*/  IMAD.HI.U32 R5, R4, R9, RZ ;  /* 0x0000000904057227 */ /* 0x000fc800078e00ff */
[--C-:B------:R-:W-:Y:S02]  /*0af0*/  @!P5 IMAD.IADD R8, R8, 0x1, -R2.reuse ;  /* 0x000000010808d824 */ /* 0x100fe400078e0a02 */
[----:B------:R-:W-:Y:S02]  /*0b00*/  IMAD.MOV R5, RZ, RZ, -R5 ;  /* 0x000000ffff057224 */ /* 0x000fe400078e0a05 */
[----:B------:R-:W-:Y:S01]  /*0b10*/  @!P6 IMAD.IADD R92, R92, 0x1, -R2 ;  /* 0x000000015c5ce824 */ /* 0x000fe200078e0a02 */
[C---:B------:R-:W-:Y:S01]  /*0b20*/  ISETP.GT.U32.AND P6, PT, R2.reuse, R8, PT ;  /* 0x000000080200720c */ /* 0x040fe20003fc4070 */
[----:B------:R-:W-:Y:S01]  /*0b30*/  IMAD R90, R2, R5, R9 ;  /* 0x00000005025a7224 */ /* 0x000fe200078e0209 */
[----:B------:R-:W-:Y:S01]  /*0b40*/  IABS R9, R15 ;  /* 0x0000000f00097213 */ /* 0x000fe20000000000 */
[----:B------:R-:W-:-:S03]  /*0b50*/  IMAD.HI.U32 R5, R4, R11, RZ ;  /* 0x0000000b04057227 */ /* 0x000fc600078e00ff */
[----:B------:R-:W-:Y:S01]  /*0b60*/  ISETP.GT.U32.AND P5, PT, R2, R90, PT ;  /* 0x0000005a0200720c */ /* 0x000fe20003fa4070 */
[----:B------:R-:W-:Y:S02]  /*0b70*/  IMAD.MOV R5, RZ, RZ, -R5 ;  /* 0x000000ffff057224 */ /* 0x000fe400078e0a05 */
[----:B------:R-:W-:Y:S01]  /*0b80*/  @!P3 IMAD.MOV R96, RZ, RZ, -R96 ;  /* 0x000000ffff60b224 */ /* 0x000fe200078e0a60 */
[----:B------:R-:W-:Y:S01]  /*0b90*/  ISETP.GE.AND P3, PT, R10, RZ, PT ;  /* 0x000000ff0a00720c */ /* 0x000fe20003f66270 */
[----:B------:R-:W-:-:S04]  /*0ba0*/  IMAD.HI.U32 R6, R4, R13, RZ ;  /* 0x0000000d04067227 */ /* 0x000fc800078e00ff */
[----:B------:R-:W-:Y:S01]  /*0bb0*/  IMAD R10, R2, R5, R11 ;  /* 0x00000005020a7224 */ /* 0x000fe200078e020b */
[----:B------:R-:W-:Y:S01]  /*0bc0*/  IABS R11, R16 ;  /* 0x00000010000b7213 */ /* 0x000fe20000000000 */
[----:B------:R-:W-:Y:S02]  /*0bd0*/  IMAD.MOV R6, RZ, RZ, -R6 ;  /* 0x000000ffff067224 */ /* 0x000fe400078e0a06 */
[----:B------:R-:W-:Y:S01]  /*0be0*/  @!P6 IMAD.IADD R8, R8, 0x1, -R2 ;  /* 0x000000010808e824 */ /* 0x000fe200078e0a02 */
[----:B------:R-:W-:Y:S01]  /*0bf0*/  ISETP.GT.U32.AND P6, PT, R2, R10, PT ;  /* 0x0000000a0200720c */ /* 0x000fe20003fc4070 */
[----:B------:R-:W-:-:S04]  /*0c00*/  IMAD.HI.U32 R5, R4, R9, RZ ;  /* 0x0000000904057227 */ /* 0x000fc800078e00ff */
[C---:B------:R-:W-:Y:S01]  /*0c10*/  IMAD R88, R2.reuse, R6, R13 ;  /* 0x0000000602587224 */ /* 0x040fe200078e020d */
[----:B------:R-:W-:Y:S01]  /*0c20*/  IABS R13, R18 ;  /* 0x00000012000d7213 */ /* 0x000fe20000000000 */
[----:B------:R-:W-:Y:S02]  /*0c30*/  IMAD.MOV.U32 R6, RZ, RZ, R7 ;  /* 0x000000ffff067224 */ /* 0x000fe400078e0007 */
[----:B------:R-:W-:Y:S02]  /*0c40*/  IMAD.MOV R5, RZ, RZ, -R5 ;  /* 0x000000ffff057224 */ /* 0x000fe400078e0a05 */
[----:B------:R-:W-:Y:S01]  /*0c50*/  @!P4 IMAD.MOV R6, RZ, RZ, -R6 ;  /* 0x000000ffff06c224 */ /* 0x000fe200078e0a06 */
[C---:B------:R-:W-:Y:S01]  /*0c60*/  ISETP.GT.U32.AND P4, PT, R2.reuse, R92, PT ;  /* 0x0000005c0200720c */ /* 0x040fe20003f84070 */
[----:B------:R-:W-:Y:S02]  /*0c70*/  IMAD R86, R2, R5, R9 ;  /* 0x0000000502567224 */ /* 0x000fe400078e0209 */
[----:B------:R-:W-:-:S02]  /*0c80*/  @!P6 IMAD.IADD R10, R10, 0x1, -R2 ;  /* 0x000000010a0ae824 */ /* 0x000fc400078e0a02 */
[----:B------:R-:W-:Y:S01]  /*0c90*/  IMAD.HI.U32 R7, R4, R11, RZ ;  /* 0x0000000b04077227 */ /* 0x000fe200078e00ff */
[----:B------:R-:W-:-:S03]  /*0ca0*/  ISETP.GT.U32.AND P6, PT, R2, R86, PT ;  /* 0x000000560200720c */ /* 0x000fc60003fc4070 */
[----:B------:R-:W-:Y:S02]  /*0cb0*/  IMAD.MOV R7, RZ, RZ, -R7 ;  /* 0x000000ffff077224 */ /* 0x000fe400078e0a07 */
[----:B------:R-:W-:Y:S01]  /*0cc0*/  @!P2 IMAD.MOV R8, RZ, RZ, -R8 ;  /* 0x000000ffff08a224 */ /* 0x000fe200078e0a08 */
[----:B------:R-:W-:Y:S01]  /*0cd0*/  ISETP.GT.U32.AND P2, PT, R2, R88, PT ;  /* 0x000000580200720c */ /* 0x000fe20003f44070 */
[----:B------:R-:W-:Y:S01]  /*0ce0*/  @!P4 IMAD.IADD R92, R92, 0x1, -R2 ;  /* 0x000000015c5cc824 */ /* 0x000fe200078e0a02 */
[----:B------:R-:W-:Y:S01]  /*0cf0*/  ISETP.GE.AND P4, PT, R14, RZ, PT ;  /* 0x000000ff0e00720c */ /* 0x000fe20003f86270 */
[C---:B------:R-:W-:Y:S01]  /*0d00*/  IMAD R12, R2.reuse, R7, R11 ;  /* 0x00000007020c7224 */ /* 0x040fe200078e020b */
[----:B------:R-:W-:Y:S01]  /*0d10*/  LOP3.LUT R14, R3, 0x24, RZ, 0xfc, !PT ;  /* 0x00000024030e7812 */ /* 0x000fe200078efcff */
[----:B------:R-:W-:Y:S01]  /*0d20*/  @!P1 IMAD.MOV R92, RZ, RZ, -R92 ;  /* 0x000000ffff5c9224 */ /* 0x000fe200078e0a5c */
[----:B------:R-:W-:Y:S01]  /*0d30*/  ISETP.GT.U32.AND P1, PT, R2, R10, PT ;  /* 0x0000000a0200720c */ /* 0x000fe20003f24070 */
[--C-:B------:R-:W-:Y:S01]  /*0d40*/  @!P6 IMAD.IADD R86, R86, 0x1, -R2.reuse ;  /* 0x000000015656e824 */ /* 0x100fe200078e0a02 */
[----:B------:R-:W-:Y:S01]  /*0d50*/  IABS R7, R14 ;  /* 0x0000000e00077213 */ /* 0x000fe20000000000 */
[----:B------:R-:W-:Y:S01]  /*0d60*/  @!P5 IMAD.IADD R90, R90, 0x1, -R2 ;  /* 0x000000015a5ad824 */ /* 0x000fe200078e0a02 */
[----:B------:R-:W-:-:S02]  /*0d70*/  IABS R11, R17 ;  /* 0x00000011000b7213 */ /* 0x000fc40000000000 */
[----:B------:R-:W-:Y:S01]  /*0d80*/  ISETP.GT.U32.AND P6, PT, R2, R86, PT ;  /* 0x000000560200720c */ /* 0x000fe20003fc4070 */
[----:B------:R-:W-:Y:S01]  /*0d90*/  IMAD.HI.U32 R5, R4, R7, RZ ;  /* 0x0000000704057227 */ /* 0x000fe200078e00ff */
[----:B------:R-:W-:-:S03]  /*0da0*/  ISETP.GT.U32.AND P5, PT, R2, R90, PT ;  /* 0x0000005a0200720c */ /* 0x000fc60003fa4070 */
[----:B------:R-:W-:Y:S02]  /*0db0*/  IMAD.MOV R5, RZ, RZ, -R5 ;  /* 0x000000ffff057224 */ /* 0x000fe400078e0a05 */
[--C-:B------:R-:W-:Y:S01]  /*0dc0*/  @!P1 IMAD.IADD R10, R10, 0x1, -R2.reuse ;  /* 0x000000010a0a9824 */ /* 0x100fe200078e0a02 */
[C---:B------:R-:W-:Y:S01]  /*0dd0*/  ISETP.GT.U32.AND P1, PT, R2.reuse, R12, PT ;  /* 0x0000000c0200720c */ /* 0x040fe20003f24070 */
[----:B------:R-:W-:Y:S02]  /*0de0*/  IMAD R84, R2, R5, R7 ;  /* 0x0000000502547224 */ /* 0x000fe400078e0207 */
[--C-:B------:R-:W-:Y:S02]  /*0df0*/  @!P2 IMAD.IADD R88, R88, 0x1, -R2.reuse ;  /* 0x000000015858a824 */ /* 0x100fe400078e0a02 */
[--C-:B------:R-:W-:Y:S01]  /*0e00*/  @!P6 IMAD.IADD R86, R86, 0x1, -R2.reuse ;  /* 0x000000015656e824 */ /* 0x100fe200078e0a02 */
[----:B------:R-:W-:Y:S01]  /*0e10*/  ISETP.GT.U32.AND P6, PT, R2, R84, PT ;  /* 0x000000540200720c */ /* 0x000fe20003fc4070 */
[----:B------:R-:W-:Y:S01]  /*0e20*/  @!P5 IMAD.IADD R90, R90, 0x1, -R2 ;  /* 0x000000015a5ad824 */ /* 0x000fe200078e0a02 */
[----:B------:R-:W-:Y:S01]  /*0e30*/  ISETP.GT.U32.AND P2, PT, R2, R88, PT ;  /* 0x000000580200720c */ /* 0x000fe20003f44070 */
[----:B------:R-:W-:Y:S01]  /*0e40*/  IMAD.HI.U32 R7, R4, R13, RZ ;  /* 0x0000000d04077227 */ /* 0x000fe200078e00ff */
[----:B------:R-:W-:-:S02]  /*0e50*/  ISETP.GE.AND P5, PT, R15, RZ, PT ;  /* 0x000000ff0f00720c */ /* 0x000fc40003fa6270 */
[----:B------:R-:W-:Y:S01]  /*0e60*/  IABS R15, R19 ;  /* 0x00000013000f7213 */ /* 0x000fe20000000000 */
[----:B------:R-:W-:Y:S01]  /*0e70*/  @!P1 IMAD.IADD R12, R12, 0x1, -R2 ;  /* 0x000000010c0c9824 */ /* 0x000fe200078e0a02 */
[----:B------:R-:W-:Y:S01]  /*0e80*/  ISETP.GE.AND P1, PT, R14, RZ, PT ;  /* 0x000000ff0e00720c */ /* 0x000fe20003f26270 */
[----:B------:R-:W-:Y:S02]  /*0e90*/  IMAD.MOV R7, RZ, RZ, -R7 ;  /* 0x000000ffff077224 */ /* 0x000fe400078e0a07 */
[----:B------:R-:W-:-:S04]  /*0ea0*/  IMAD.HI.U32 R9, R4, R15, RZ ;  /* 0x0000000f04097227 */ /* 0x000fc800078e00ff */
[--C-:B------:R-:W-:Y:S01]  /*0eb0*/  @!P6 IMAD.IADD R84, R84, 0x1, -R2.reuse ;  /* 0x000000015454e824 */ /* 0x100fe200078e0a02 */
[----:B------:R-:W-:Y:S01]  /*0ec0*/  ISETP.GT.U32.AND P6, PT, R2, R12, PT ;  /* 0x0000000c0200720c */ /* 0x000fe20003fc4070 */
[----:B------:R-:W-:Y:S01]  /*0ed0*/  @!P2 IMAD.IADD R88, R88, 0x1, -R2 ;  /* 0x000000015858a824 */ /* 0x000fe200078e0a02 */
[----:B------:R-:W-:Y:S01]  /*0ee0*/  ISETP.GE.AND P2, PT, R16, RZ, PT ;  /* 0x000000ff1000720c */ /* 0x000fe20003f46270 */
[----:B------:R-:W-:Y:S02]  /*0ef0*/  IMAD.MOV R9, RZ, RZ, -R9 ;  /* 0x000000ffff097224 */ /* 0x000fe400078e0a09 */
[----:B------:R-:W-:Y:S01]  /*0f00*/  IMAD R14, R2, R7, R13 ;  /* 0x00000007020e7224 */ /* 0x000fe200078e020d */
[----:B------:R-:W-:Y:S01]  /*0f10*/  LOP3.LUT R13, R3, 0x38, RZ, 0xfc, !PT ;  /* 0x00000038030d7812 */ /* 0x000fe200078efcff */
[----:B------:R-:W-:-:S04]  /*0f20*/  IMAD.HI.U32 R5, R4, R11, RZ ;  /* 0x0000000b04057227 */ /* 0x000fc800078e00ff */
[C---:B------:R-:W-:Y:S01]  /*0f30*/  IMAD R80, R2.reuse, R9, R15 ;  /* 0x0000000902507224 */ /* 0x040fe200078e020f */
[----:B------:R-:W-:Y:S01]  /*0f40*/  IABS R9, R13 ;  /* 0x0000000d00097213 */ /* 0x000fe20000000000 */
[----:B------:R-:W-:Y:S01]  /*0f50*/  @!P4 IMAD.MOV R88, RZ, RZ, -R88 ;  /* 0x000000ffff58c224 */ /* 0x000fe200078e0a58 */
[----:B------:R-:W-:Y:S01]  /*0f60*/  ISETP.GT.U32.AND P4, PT, R2, R14, PT ;  /* 0x0000000e0200720c */ /* 0x000fe20003f84070 */
[----:B------:R-:W-:Y:S01]  /*0f70*/  IMAD.MOV R5, RZ, RZ, -R5 ;  /* 0x000000ffff057224 */ /* 0x000fe200078e0a05 */
[C---:B------:R-:W-:Y:S01]  /*0f80*/  LOP3.LUT R15, R3.reuse, 0x3c, RZ, 0xfc, !PT ;  /* 0x0000003c030f7812 */ /* 0x040fe200078efcff */
[----:B------:R-:W-:Y:S01]  /*0f90*/  @!P6 IMAD.IADD R12, R12, 0x1, -R2 ;  /* 0x000000010c0ce824 */ /* 0x000fe200078e0a02 */
[C---:B------:R-:W-:Y:S01]  /*0fa0*/  ISETP.GT.U32.AND P6, PT, R2.reuse, R80, PT ;  /* 0x000000500200720c */ /* 0x040fe20003fc4070 */
[----:B------:R-:W-:Y:S01]  /*0fb0*/  IMAD R82, R2, R5, R11 ;  /* 0x0000000502527224 */ /* 0x000fe200078e020b */
[----:B------:R-:W-:Y:S01]  /*0fc0*/  LOP3.LUT R11, R3, 0x34, RZ, 0xfc, !PT ;  /* 0x00000034030b7812 */ /* 0x000fe200078efcff */
[----:B------:R-:W-:-:S02]  /*0fd0*/  @!P3 IMAD.MOV R90, RZ, RZ, -R90 ;  /* 0x000000ffff5ab224 */ /* 0x000fc400078e0a5a */
[----:B------:R-:W-:Y:S01]  /*0fe0*/  @!P0 IMAD.MOV R10, RZ, RZ, -R10 ;  /* 0x000000ffff0a8224 */ /* 0x000fe200078e0a0a */
[----:B------:R-:W-:Y:S01]  /*0ff0*/  IABS R7, R11 ;  /* 0x0000000b00077213 */ /* 0x000fe20000000000 */
[----:B------:R-:W-:Y:S01]  /*1000*/  @!P2 IMAD.MOV R12, RZ, RZ, -R12 ;  /* 0x000000ffff0ca224 */ /* 0x000fe200078e0a0c */
[----:B------:R-:W-:Y:S01]  /*1010*/  ISETP.GT.U32.AND P0, PT, R2, R84, PT ;  /* 0x000000540200720c */ /* 0x000fe20003f04070 */
[----:B------:R-:W-:Y:S01]  /*1020*/  @!P4 IMAD.IADD R14, R14, 0x1, -R2 ;  /* 0x000000010e0ec824 */ /* 0x000fe200078e0a02 */
[----:B------:R-:W-:Y:S01]  /*1030*/  ISETP.GT.U32.AND P3, PT, R2, R82, PT ;  /* 0x000000520200720c */ /* 0x000fe20003f64070 */
[----:B------:R-:W-:-:S04]  /*1040*/  IMAD.HI.U32 R5, R4, R7, RZ ;  /* 0x0000000704057227 */ /* 0x000fc800078e00ff */
[----:B------:R-:W-:Y:S01]  /*1050*/  @!P6 IMAD.IADD R80, R80, 0x1, -R2 ;  /* 0x000000015050e824 */ /* 0x000fe200078e0a02 */
[----:B------:R-:W-:Y:S01]  /*1060*/  ISETP.GT.U32.AND P6, PT, R2, R14, PT ;  /* 0x0000000e0200720c */ /* 0x000fe20003fc4070 */
[----:B------:R-:W-:Y:S02]  /*1070*/  IMAD.MOV R78, RZ, RZ, -R5 ;  /* 0x000000ffff4e7224 */ /* 0x000fe400078e0a05 */
[----:B------:R-:W-:Y:S01]  /*1080*/  IMAD.HI.U32 R5, R4, R9, RZ ;  /* 0x0000000904057227 */ /* 0x000fe200078e00ff */
[----:B------:R-:W-:-:S03]  /*1090*/  ISETP.GT.U32.AND P2, PT, R2, R80, PT ;  /* 0x000000500200720c */ /* 0x000fc60003f44070 */
[----:B------:R-:W-:Y:S02]  /*10a0*/  IMAD.MOV R5, RZ, RZ, -R5 ;  /* 0x000000ffff057224 */ /* 0x000fe400078e0a05 */
[--C-:B------:R-:W-:Y:S01]  /*10b0*/  @!P0 IMAD.IADD R84, R84, 0x1, -R2.reuse ;  /* 0x0000000154548824 */ /* 0x100fe200078e0a02 */
[----:B------:R-:W-:Y:S01]  /*10c0*/  ISETP.GE.AND P0, PT, R18, RZ, PT ;  /* 0x000000ff1200720c */ /* 0x000fe20003f06270 */
[----:B------:R-:W-:Y:S01]  /*10d0*/  IMAD R16, R2, R5, R9 ;  /* 0x0000000502107224 */ /* 0x000fe200078e0209 */
[----:B------:R-:W-:Y:S01]  /*10e0*/  IABS R9, R15 ;  /* 0x0000000f00097213 */ /* 0x000fe20000000000 */
[--C-:B------:R-:W-:Y:S01]  /*10f0*/  @!P3 IMAD.IADD R82, R82, 0x1, -R2.reuse ;  /* 0x000000015252b824 */ /* 0x100fe200078e0a02 */
[----:B------:R-:W-:Y:S01]  /*1100*/  LOP3.LUT R18, R3, 0x44, RZ, 0xfc, !PT ;  /* 0x0000004403127812 */ /* 0x000fe200078efcff */
[----:B------:R-:W-:Y:S01]  /*1110*/  IMAD R78, R2, R78, R7 ;  /* 0x0000004e024e7224 */ /* 0x000fe200078e0207 */
[----:B------:R-:W-:Y:S01]  /*1120*/  ISETP.GE.AND P3, PT, R19, RZ, PT ;  /* 0x000000ff1300720c */ /* 0x000fe20003f66270 */
[----:B------:R-:W-:Y:S01]  /*1130*/  @!P6 IMAD.IADD R14, R14, 0x1, -R2 ;  /* 0x000000010e0ee824 */ /* 0x000fe200078e0a02 */
[C---:B------:R-:W-:Y:S01]  /*1140*/  ISETP.GT.U32.AND P6, PT, R2.reuse, R16, PT ;  /* 0x000000100200720c */ /* 0x040fe20003fc4070 */
[----:B------:R-:W-:Y:S01]  /*1150*/  @!P1 IMAD.MOV R84, RZ, RZ, -R84 ;  /* 0x000000ffff549224 */ /* 0x000fe200078e0a54 */
[C---:B------:R-:W-:Y:S01]  /*1160*/  ISETP.GT.U32.AND P4, PT, R2.reuse, R82, PT ;  /* 0x000000520200720c */ /* 0x040fe20003f84070 */
[----:B------:R-:W-:Y:S01]  /*1170*/  @!P5 IMAD.MOV R86, RZ, RZ, -R86 ;  /* 0x000000ffff56d224 */ /* 0x000fe200078e0a56 */
[----:B------:R-:W-:Y:S01]  /*1180*/  ISETP.GT.U32.AND P1, PT, R2, R78, PT ;  /* 0x0000004e0200720c */ /* 0x000fe20003f24070 */
[----:B------:R-:W-:Y:S01]  /*1190*/  IMAD.HI.U32 R5, R4, R9, RZ ;  /* 0x0000000904057227 */ /* 0x000fe200078e00ff */
[----:B------:R-:W-:-:S02]  /*11a0*/  ISETP.GE.AND P5, PT, R17, RZ, PT ;  /* 0x000000ff1100720c */ /* 0x000fc40003fa6270 */
[----:B------:R-:W-:Y:S01]  /*11b0*/  LOP3.LUT R17, R3, 0x40, RZ, 0xfc, !PT ;  /* 0x0000004003117812 */ /* 0x000fe200078efcff */
[--C-:B------:R-:W-:Y:S01]  /*11c0*/  @!P2 IMAD.IADD R80, R80, 0x1, -R2.reuse ;  /* 0x000000015050a824 */ /* 0x100fe200078e0a02 */
[----:B------:R-:W-:Y:S01]  /*11d0*/  ISETP.GE.AND P2, PT, R13, RZ, PT ;  /* 0x000000ff0d00720c */ /* 0x000fe20003f46270 */
[----:B------:R-:W-:Y:S01]  /*11e0*/  IMAD.MOV R5, RZ, RZ, -R5 ;  /* 0x000000ffff057224 */ /* 0x000fe200078e0a05 */
[----:B------:R-:W-:Y:S01]  /*11f0*/  IABS R13, R18 ;  /* 0x00000012000d7213 */ /* 0x000fe20000000000 */
[--C-:B------:R-:W-:Y:S01]  /*1200*/  @!P6 IMAD.IADD R16, R16, 0x1, -R2.reuse ;  /* 0x000000011010e824 */ /* 0x100fe200078e0a02 */
[----:B------:R-:W-:Y:S01]  /*1210*/  LOP3.LUT R19, R3, 0x50, RZ, 0xfc, !PT ;  /* 0x0000005003137812 */ /* 0x000fe200078efcff */
[--C-:B------:R-:W-:Y:S01]  /*1220*/  @!P4 IMAD.IADD R82, R82, 0x1, -R2.reuse ;  /* 0x000000015252c824 */ /* 0x100fe200078e0a02 */
[----:B------:R-:W-:Y:S01]  /*1230*/  ISETP.GE.AND P4, PT, R11, RZ, PT ;  /* 0x000000ff0b00720c */ /* 0x000fe20003f86270 */
[----:B------:R-:W-:Y:S01]  /*1240*/  @!P1 IMAD.IADD R78, R78, 0x1, -R2 ;  /* 0x000000014e4e9824 */ /* 0x000fe200078e0a02 */
[C---:B------:R-:W-:Y:S01]  /*1250*/  ISETP.GT.U32.AND P6, PT, R2.reuse, R16, PT ;  /* 0x000000100200720c */ /* 0x040fe20003fc4070 */
[----:B------:R-:W-:Y:S01]  /*1260*/  @!P5 IMAD.MOV R82, RZ, RZ, -R82 ;  /* 0x000000ffff52d224 */ /* 0x000fe200078e0a52 */
[----:B------:R-:W-:Y:S01]  /*1270*/  IABS R11, R17 ;  /* 0x00000011000b7213 */ /* 0x000fe20000000000 */
[C---:B------:R-:W-:Y:S01]  /*1280*/  IMAD R76, R2.reuse, R5, R9 ;  /* 0x00000005024c7224 */ /* 0x040fe200078e0209 */
[----:B------:R-:W-:Y:S01]  /*1290*/  ISETP.GT.U32.AND P5, PT, R2, R78, PT ;  /* 0x0000004e0200720c */ /* 0x000fe20003fa4070 */
[----:B------:R-:W-:Y:S01]  /*12a0*/  IMAD.HI.U32 R5, R4, R13, RZ ;  /* 0x0000000d04057227 */ /* 0x000fe200078e00ff */
[----:B------:R-:W-:-:S02]  /*12b0*/  ISETP.GE.AND P1, PT, R15, RZ, PT ;  /* 0x000000ff0f00720c */ /* 0x000fc40003f26270 */
[----:B------:R-:W-:Y:S01]  /*12c0*/  IABS R15, R19 ;  /* 0x00000013000f7213 */ /* 0x000fe20000000000 */
[----:B------:R-:W-:Y:S02]  /*12d0*/  IMAD.MOV R5, RZ, RZ, -R5 ;  /* 0x000000ffff057224 */ /* 0x000fe400078e0a05 */
[----:B------:R-:W-:-:S04]  /*12e0*/  IMAD.HI.U32 R7, R4, R11, RZ ;  /* 0x0000000b04077227 */ /* 0x000fc800078e00ff */
[--C-:B------:R-:W-:Y:S01]  /*12f0*/  @!P6 IMAD.IADD R16, R16, 0x1, -R2.reuse ;  /* 0x000000011010e824 */ /* 0x100fe200078e0a02 */
[----:B------:R-:W-:Y:S01]  /*1300*/  ISETP.GE.AND P6, PT, R18, RZ, PT ;  /* 0x000000ff1200720c */ /* 0x000fe20003fc6270 */
[----:B------:R-:W-:Y:S02]  /*1310*/  @!P5 IMAD.IADD R78, R78, 0x1, -R2 ;  /* 0x000000014e4ed824 */ /* 0x000fe400078e0a02 */
[C---:B------:R-:W-:Y:S02]  /*1320*/  IMAD R18, R2.reuse, R5, R13 ;  /* 0x0000000502127224 */ /* 0x040fe400078e020d */
[----:B------:R-:W-:Y:S02]  /*1330*/  @!P4 IMAD.MOV R78, RZ, RZ, -R78 ;  /* 0x000000ffff4ec224 */ /* 0x000fe400078e0a4e */
[----:B------:R-:W-:Y:S01]  /*1340*/  IMAD.MOV R7, RZ, RZ, -R7 ;  /* 0x000000ffff077224 */ /* 0x000fe200078e0a07 */
[C---:B------:R-:W-:Y:S01]  /*1350*/  ISETP.GT.U32.AND P4, PT, R2.reuse, R18, PT ;  /* 0x000000120200720c */ /* 0x040fe20003f84070 */
[----:B------:R-:W-:Y:S01]  /*1360*/  @!P3 IMAD.MOV R80, RZ, RZ, -R80 ;  /* 0x000000ffff50b224 */ /* 0x000fe200078e0a50 */
[----:B------:R-:W-:Y:S01]  /*1370*/  ISETP.GE.AND P3, PT, R17, RZ, PT ;  /* 0x000000ff1100720c */ /* 0x000fe20003f66270 */
[C---:B------:R-:W-:Y:S01]  /*1380*/  IMAD R74, R2.reuse, R7, R11 ;  /* 0x00000007024a7224 */ /* 0x040fe200078e020b */
[C---:B------:R-:W-:Y:S01]  /*1390*/  LOP3.LUT R17, R3.reuse, 0x4c, RZ, 0xfc, !PT ;  /* 0x0000004c03117812 */ /* 0x040fe200078efcff */
[----:B------:R-:W-:Y:S01]  /*13a0*/  @!P0 IMAD.MOV R14, RZ, RZ, -R14 ;  /* 0x000000ffff0e8224 */ /* 0x000fe200078e0a0e */
[C---:B------:R-:W-:Y:S01]  /*13b0*/  ISETP.GT.U32.AND P0, PT, R2.reuse, R76, PT ;  /* 0x0000004c0200720c */ /* 0x040fe20003f04070 */
[----:B------:R-:W-:Y:S01]  /*13c0*/  @!P2 IMAD.MOV R16, RZ, RZ, -R16 ;  /* 0x000000ffff10a224 */ /* 0x000fe200078e0a10 */
[----:B------:R-:W-:Y:S01]  /*13d0*/  ISETP.GT.U32.AND P5, PT, R2, R74, PT ;  /* 0x0000004a0200720c */ /* 0x000fe20003fa4070 */
[----:B------:R-:W-:Y:S01]  /*13e0*/  IMAD.HI.U32 R9, R4, R15, RZ ;  /* 0x0000000f04097227 */ /* 0x000fe200078e00ff */
[----:B------:R-:W-:-:S02]  /*13f0*/  LOP3.LUT R7, R3, 0x48, RZ, 0xfc, !PT ;  /* 0x0000004803077812 */ /* 0x000fc400078efcff */
[----:B------:R-:W-:Y:S01]  /*1400*/  IABS R13, R17 ;  /* 0x00000011000d7213 */ /* 0x000fe20000000000 */
[----:B------:R-:W-:Y:S01]  /*1410*/  @!P4 IMAD.IADD R18, R18, 0x1, -R2 ;  /* 0x000000011212c824 */ /* 0x000fe200078e0a02 */
[----:B------:R-:W-:Y:S01]  /*1420*/  IABS R11, R7 ;  /* 0x00000007000b7213 */ /* 0x000fe20000000000 */
[----:B------:R-:W-:Y:S01]  /*1430*/  IMAD.MOV R9, RZ, RZ, -R9 ;  /* 0x000000ffff097224 */ /* 0x000fe200078e0a09 */
[----:B------:R-:W-:Y:S01]  /*1440*/  ISETP.GE.AND P2, PT, R7, RZ, PT ;  /* 0x000000ff0700720c */ /* 0x000fe20003f46270 */
[----:B------:R-:W-:Y:S01]  /*1450*/  IMAD.HI.U32 R7, R4, R13, RZ ;  /* 0x0000000d04077227 */ /* 0x000fe200078e00ff */
[----:B------:R-:W-:-:S03]  /*1460*/  ISETP.GT.U32.AND P4, PT, R2, R18, PT ;  /* 0x000000120200720c */ /* 0x000fc60003f84070 */
[--C-:B------:R-:W-:Y:S02]  /*1470*/  @!P0 IMAD.IADD R76, R76, 0x1, -R2.reuse ;  /* 0x000000014c4c8824 */ /* 0x100fe400078e0a02 */
[----:B------:R-:W-:Y:S02]  /*1480*/  IMAD.MOV R7, RZ, RZ, -R7 ;  /* 0x000000ffff077224 */ /* 0x000fe400078e0a07 */
[----:B------:R-:W-:Y:S01]  /*1490*/  @!P5 IMAD.IADD R74, R74, 0x1, -R2 ;  /* 0x000000014a4ad824 */ /* 0x000fe200078e0a02 */
[C---:B------:R-:W-:Y:S01]  /*14a0*/  ISETP.GT.U32.AND P0, PT, R2.reuse, R76, PT ;  /* 0x0000004c0200720c */ /* 0x040fe20003f04070 */
[----:B------:R-:W-:Y:S02]  /*14b0*/  IMAD R70, R2, R7, R13 ;  /* 0x0000000702467224 */ /* 0x000fe400078e020d */
[----:B------:R-:W-:Y:S01]  /*14c0*/  IMAD.HI.U32 R5, R4, R11, RZ ;  /* 0x0000000b04057227 */ /* 0x000fe200078e00ff */
[----:B------:R-:W-:-:S03]  /*14d0*/  ISETP.GT.U32.AND P5, PT, R2, R74, PT ;  /* 0x0000004a0200720c */ /* 0x000fc60003fa4070 */
[--C-:B------:R-:W-:Y:S01]  /*14e0*/  @!P4 IMAD.IADD R18, R18, 0x1, -R2.reuse ;  /* 0x000000011212c824 */ /* 0x100fe200078e0a02 */
[C---:B------:R-:W-:Y:S01]  /*14f0*/  ISETP.GT.U32.AND P4, PT, R2.reuse, R70, PT ;  /* 0x000000460200720c */ /* 0x040fe20003f84070 */
[----:B------:R-:W-:Y:S02]  /*1500*/  IMAD.MOV R5, RZ, RZ, -R5 ;  /* 0x000000ffff057224 */ /* 0x000fe400078e0a05 */
[----:B------:R-:W-:Y:S01]  /*1510*/  IMAD R20, R2, R9, R15 ;  /* 0x0000000902147224 */ /* 0x000fe200078e020f */
[----:B------:R-:W-:Y:S01]  /*1520*/  IABS R15, R21 ;  /* 0x00000015000f7213 */ /* 0x000fe20000000000 */
[--C-:B------:R-:W-:Y:S01]  /*1530*/  @!P0 IMAD.IADD R76, R76, 0x1, -R2.reuse ;  /* 0x000000014c4c8824 */ /* 0x100fe200078e0a02 */
[----:B------:R-:W-:Y:S01]  /*1540*/  ISETP.GE.AND P0, PT, R17, RZ, PT ;  /* 0x000000ff1100720c */ /* 0x000fe20003f06270 */
[----:B------:R-:W-:Y:S01]  /*1550*/  IMAD R72, R2, R5, R11 ;  /* 0x0000000502487224 */ /* 0x000fe200078e020b */
[----:B------:R-:W-:Y:S01]  /*1560*/  LOP3.LUT R5, R3, 0x54, RZ, 0xfc, !PT ;  /* 0x0000005403057812 */ /* 0x000fe200078efcff */
[----:B------:R-:W-:Y:S01]  /*1570*/  @!P5 IMAD.IADD R74, R74, 0x1, -R2 ;  /* 0x000000014a4ad824 */ /* 0x000fe200078e0a02 */
[----:B------:R-:W-:Y:S01]  /*1580*/  ISETP.GE.AND P5, PT, R19, RZ, PT ;  /* 0x000000ff1300720c */ /* 0x000fe20003fa6270 */
[----:B------:R-:W-:Y:S01]  /*1590*/  @!P1 IMAD.MOV R76, RZ, RZ, -R76 ;  /* 0x000000ffff4c9224 */ /* 0x000fe200078e0a4c */
[----:B------:R-:W-:Y:S01]  /*15a0*/  ISETP.GT.U32.AND P1, PT, R2, R72, PT ;  /* 0x000000480200720c */ /* 0x000fe20003f24070 */
[----:B------:R-:W-:Y:S01]  /*15b0*/  @!P4 IMAD.IADD R70, R70, 0x1, -R2 ;  /* 0x000000014646c824 */ /* 0x000fe200078e0a02 */
[----:B------:R-:W-:Y:S01]  /*15c0*/  IABS R13, R5 ;  /* 0x00000005000d7213 */ /* 0x000fe20000000000 */
[----:B------:R-:W-:Y:S01]  /*15d0*/  @!P3 IMAD.MOV R74, RZ, RZ, -R74 ;  /* 0x000000ffff4ab224 */ /* 0x000fe200078e0a4a */
[----:B------:R-:W-:Y:S01]  /*15e0*/  ISETP.GE.AND P3, PT, R5, RZ, PT ;  /* 0x000000ff0500720c */ /* 0x000fe20003f66270 */
[----:B------:R-:W-:Y:S01]  /*15f0*/  @!P6 IMAD.MOV R18, RZ, RZ, -R18 ;  /* 0x000000ffff12e224 */ /* 0x000fe200078e0a12 */
[----:B------:R-:W-:Y:S01]  /*1600*/  ISETP.GT.U32.AND P4, PT, R2, R70, PT ;  /* 0x000000460200720c */ /* 0x000fe20003f84070 */
[----:B------:R-:W-:Y:S01]  /*1610*/  IMAD.HI.U32 R5, R4, R13, RZ ;  /* 0x0000000d04057227 */ /* 0x000fe200078e00ff */
[----:B------:R-:W-:-:S02]  /*1620*/  ISETP.GT.U32.AND P6, PT, R2, R20, PT ;  /* 0x000000140200720c */ /* 0x000fc40003fc4070 */
[----:B------:R-:W-:Y:S01]  /*1630*/  IABS R17, R23 ;  /* 0x0000001700117213 */ /* 0x000fe20000000000 */
[----:B------:R-:W-:Y:S01]  /*1640*/  IMAD.HI.U32 R7, R4, R15, RZ ;  /* 0x0000000f04077227 */ /* 0x000fe200078e00ff */
[----:B------:R-:W-:-:S03]  /*1650*/  IABS R19, R25 ;  /* 0x0000001900137213 */ /* 0x000fc60000000000 */
[----:B------:R-:W-:Y:S02]  /*1660*/  IMAD.MOV R5, RZ, RZ, -R5 ;  /* 0x000000ffff057224 */ /* 0x000fe400078e0a05 */
[----:B------:R-:W-:Y:S02]  /*1670*/  IMAD.MOV R7, RZ, RZ, -R7 ;  /* 0x000000ffff077224 */ /* 0x000fe400078e0a07 */
[--C-:B------:R-:W-:Y:S02]  /*1680*/  @!P1 IMAD.IADD R72, R72, 0x1, -R2.reuse ;  /* 0x0000000148489824 */ /* 0x100fe400078e0a02 */
[C---:B------:R-:W-:Y:S02]  /*1690*/  IMAD R68, R2.reuse, R5, R13 ;  /* 0x0000000502447224 */ /* 0x040fe400078e020d */
[C---:B------:R-:W-:Y:S01]  /*16a0*/  IMAD R66, R2.reuse, R7, R15 ;  /* 0x0000000702427224 */ /* 0x040fe200078e020f */
[----:B------:R-:W-:Y:S01]  /*16b0*/  ISETP.GT.U32.AND P1, PT, R2, R72, PT ;  /* 0x000000480200720c */ /* 0x000fe20003f24070 */
[--C-:B------:R-:W-:Y:S01]  /*16c0*/  @!P4 IMAD.IADD R70, R70, 0x1, -R2.reuse ;  /* 0x000000014646c824 */ /* 0x100fe200078e0a02 */
[----:B------:R-:W-:Y:S01]  /*16d0*/  ISETP.GT.U32.AND P4, PT, R2, R68, PT ;  /* 0x000000440200720c */ /* 0x000fe20003f84070 */
[----:B------:R-:W-:Y:S01]  /*16e0*/  @!P6 IMAD.IADD R20, R20, 0x1, -R2 ;  /* 0x000000011414e824 */ /* 0x000fe200078e0a02 */
[----:B------:R-:W-:Y:S01]  /*16f0*/  ISETP.GT.U32.AND P6, PT, R2, R66, PT ;  /* 0x000000420200720c */ /* 0x000fe20003fc4070 */
[----:B------:R-:W-:Y:S01]  /*1700*/  IMAD.HI.U32 R9, R4, R17, RZ ;  /* 0x0000001104097227 */ /* 0x000fe200078e00ff */
[----:B------:R-:W-:-:S03]  /*1710*/  IABS R15, R26 ;  /* 0x0000001a000f7213 */ /* 0x000fc60000000000 */
[----:B------:R-:W-:-:S04]  /*1720*/  IMAD.HI.U32 R11, R4, R19, RZ ;  /* 0x00000013040b7227 */ /* 0x000fc800078e00ff */
[----:B------:R-:W-:Y:S02]  /*1730*/  IMAD.MOV R9, RZ, RZ, -R9 ;  /* 0x000000ffff097224 */ /* 0x000fe400078e0a09 */
[----:B------:R-:W-:Y:S02]  /*1740*/  IMAD.MOV R11, RZ, RZ, -R11 ;  /* 0x000000ffff0b7224 */ /* 0x000fe400078e0a0b */
[C---:B------:R-:W-:Y:S01]  /*1750*/  IMAD R22, R2.reuse, R9, R17 ;  /* 0x0000000902167224 */ /* 0x040fe200078e0211 */
[C---:B------:R-:W-:Y:S01]  /*1760*/  LOP3.LUT R17, R3.reuse, 0x64, RZ, 0xfc, !PT ;  /* 0x0000006403117812 */ /* 0x040fe200078efcff */
[----:B------:R-:W-:Y:S01]  /*1770*/  IMAD R64, R2, R11, R19 ;  /* 0x0000000b02407224 */ /* 0x000fe200078e0213 */
[----:B------:R-:W-:Y:S01]  /*1780*/  LOP3.LUT R19, R3, 0x68, RZ, 0xfc, !PT ;  /* 0x0000006803137812 */ /* 0x000fe200078efcff */
[--C-:B------:R-:W-:Y:S01]  /*1790*/  @!P1 IMAD.IADD R72, R72, 0x1, -R2.reuse ;  /* 0x0000000148489824 */ /* 0x100fe200078e0a02 */
[----:B------:R-:W-:Y:S01]  /*17a0*/  IABS R9, R17 ;  /* 0x0000001100097213 */ /* 0x000fe20000000000 */
[--C-:B------:R-:W-:Y:S01]  /*17b0*/  @!P4 IMAD.IADD R68, R68, 0x1, -R2.reuse ;  /* 0x000000014444c824 */ /* 0x100fe200078e0a02 */
[----:B------:R-:W-:Y:S01]  /*17c0*/  IABS R11, R19 ;  /* 0x00000013000b7213 */ /* 0x000fe20000000000 */
[----:B------:R-:W-:Y:S01]  /*17d0*/  @!P6 IMAD.IADD R66, R66, 0x1, -R2 ;  /* 0x000000014242e824 */ /* 0x000fe200078e0a02 */
[C---:B------:R-:W-:Y:S01]  /*17e0*/  ISETP.GT.U32.AND P4, PT, R2.reuse, R20, PT ;  /* 0x000000140200720c */ /* 0x040fe20003f84070 */
[----:B------:R-:W-:Y:S01]  /*17f0*/  @!P2 IMAD.MOV R72, RZ, RZ, -R72 ;  /* 0x000000ffff48a224 */ /* 0x000fe200078e0a48 */
[----:B------:R-:W-:Y:S01]  /*1800*/  ISETP.GT.U32.AND P2, PT, R2, R68, PT ;  /* 0x000000440200720c */ /* 0x000fe20003f44070 */
[----:B------:R-:W-:Y:S01]  /*1810*/  IMAD.HI.U32 R5, R4, R9, RZ ;  /* 0x0000000904057227 */ /* 0x000fe200078e00ff */
[----:B------:R-:W-:-:S02]  /*1820*/  ISETP.GT.U32.AND P6, PT, R2, R66, PT ;  /* 0x000000420200720c */ /* 0x000fc40003fc4070 */
[----:B------:R-:W-:Y:S01]  /*1830*/  ISETP.GE.AND P1, PT, R21, RZ, PT ;  /* 0x000000ff1500720c */ /* 0x000fe20003f26270 */
[----:B------:R-:W-:Y:S01]  /*1840*/  IMAD.HI.U32 R7, R4, R11, RZ ;  /* 0x0000000b04077227 */ /* 0x000fe200078e00ff */
[----:B------:R-:W-:-:S03]  /*1850*/  LOP3.LUT R21, R3, 0x6c, RZ, 0xfc, !PT ;  /* 0x0000006c03157812 */ /* 0x000fc600078efcff */
[----:B------:R-:W-:Y:S01]  /*1860*/  IMAD.MOV R5, RZ, RZ, -R5 ;  /* 0x000000ffff057224 */ /* 0x000fe200078e0a05 */
[----:B------:R-:W-:Y:S01]  /*1870*/  IABS R13, R21 ;  /* 0x00000015000d7213 */ /* 0x000fe20000000000 */
[----:B------:R-:W-:Y:S02]  /*1880*/  IMAD.MOV R24, RZ, RZ, -R7 ;  /* 0x000000ffff187224 */ /* 0x000fe400078e0a07 */
[----:B------:R-:W-:Y:S01]  /*1890*/  @!P0 IMAD.MOV R70, RZ, RZ, -R70 ;  /* 0x000000ffff468224 */ /* 0x000fe200078e0a46 */
[----:B------:R-:W-:Y:S01]  /*18a0*/  ISETP.GT.U32.AND P0, PT, R2, R22, PT ;  /* 0x000000160200720c */ /* 0x000fe20003f04070 */
[----:B------:R-:W-:Y:S01]  /*18b0*/  @!P4 IMAD.IADD R20, R20, 0x1, -R2 ;  /* 0x000000011414c824 */ /* 0x000fe200078e0a02 */
[C---:B------:R-:W-:Y:S01]  /*18c0*/  ISETP.GT.U32.AND P4, PT, R2.reuse, R64, PT ;  /* 0x000000400200720c */ /* 0x040fe20003f84070 */
[C---:B------:R-:W-:Y:S02]  /*18d0*/  IMAD R62, R2.reuse, R5, R9 ;  /* 0x00000005023e7224 */ /* 0x040fe400078e0209 */
[----:B------:R-:W-:-:S02]  /*18e0*/  IMAD R24, R2, R24, R11 ;  /* 0x0000001802187224 */ /* 0x000fc400078e020b */
[--C-:B------:R-:W-:Y:S01]  /*18f0*/  @!P2 IMAD.IADD R68, R68, 0x1, -R2.reuse ;  /* 0x000000014444a824 */ /* 0x100fe200078e0a02 */
[----:B------:R-:W-:Y:S01]  /*1900*/  ISETP.GT.U32.AND P2, PT, R2, R62, PT ;  /* 0x0000003e0200720c */ /* 0x000fe20003f44070 */
[----:B------:R-:W-:Y:S01]  /*1910*/  @!P6 IMAD.IADD R66, R66, 0x1, -R2 ;  /* 0x000000014242e824 */ /* 0x000fe200078e0a02 */
[----:B------:R-:W-:Y:S01]  /*1920*/  ISETP.GT.U32.AND P6, PT, R2, R24, PT ;  /* 0x000000180200720c */ /* 0x000fe20003fc4070 */
[----:B------:R-:W-:-:S04]  /*1930*/  IMAD.HI.U32 R5, R4, R13, RZ ;  /* 0x0000000d04057227 */ /* 0x000fc800078e00ff */
[--C-:B------:R-:W-:Y:S01]  /*1940*/  @!P0 IMAD.IADD R22, R22, 0x1, -R2.reuse ;  /* 0x0000000116168824 */ /* 0x100fe200078e0a02 */
[----:B------:R-:W-:Y:S01]  /*1950*/  ISETP.GE.AND P0, PT, R23, RZ, PT ;  /* 0x000000ff1700720c */ /* 0x000fe20003f06270 */
[--C-:B------:R-:W-:Y:S01]  /*1960*/  @!P4 IMAD.IADD R64, R64, 0x1, -R2.reuse ;  /* 0x000000014040c824 */ /* 0x100fe200078e0a02 */
[----:B------:R-:W-:Y:S01]  /*1970*/  ISETP.GE.AND P4, PT, R25, RZ, PT ;  /* 0x000000ff1900720c */ /* 0x000fe20003f86270 */
[----:B------:R-:W-:Y:S01]  /*1980*/  IMAD.MOV R5, RZ, RZ, -R5 ;  /* 0x000000ffff057224 */ /* 0x000fe200078e0a05 */
[C---:B------:R-:W-:Y:S01]  /*1990*/  LOP3.LUT R23, R3.reuse, 0xa0, RZ, 0xfc, !PT ;  /* 0x000000a003177812 */ /* 0x040fe200078efcff */
[--C-:B------:R-:W-:Y:S01]  /*19a0*/  @!P2 IMAD.IADD R62, R62, 0x1, -R2.reuse ;  /* 0x000000013e3ea824 */ /* 0x100fe200078e0a02 */
[----:B------:R-:W-:Y:S01]  /*19b0*/  ISETP.GT.U32.AND P2, PT, R2, R22, PT ;  /* 0x000000160200720c */ /* 0x000fe20003f44070 */
[----:B------:R-:W-:Y:S01]  /*19c0*/  @!P6 IMAD.IADD R24, R24, 0x1, -R2 ;  /* 0x000000011818e824 */ /* 0x000fe200078e0a02 */
[----:B------:R-:W-:Y:S01]  /*19d0*/  ISETP.GT.U32.AND P6, PT, R2, R64, PT ;  /* 0x000000400200720c */ /* 0x000fe20003fc4070 */
[----:B------:R-:W-:Y:S01]  /*19e0*/  IMAD.HI.U32 R7, R4, R15, RZ ;  /* 0x0000000f04077227 */ /* 0x000fe200078e00ff */
[----:B------:R-:W-:-:S03]  /*19f0*/  LOP3.LUT R25, R3, 0x114, RZ, 0xfc, !PT ;  /* 0x0000011403197812 */ /* 0x000fc600078efcff */
[C---:B------:R-:W-:Y:S01]  /*1a00*/  IMAD R60, R2.reuse, R5, R13 ;  /* 0x00000005023c7224 */ /* 0x040fe200078e020d */
[C---:B------:R-:W-:Y:S01]  /*1a10*/  LOP3.LUT R13, R3.reuse, 0x74, RZ, 0xfc, !PT ;  /* 0x00000074030d7812 */ /* 0x040fe200078efcff */
[----:B------:R-:W-:Y:S01]  /*1a20*/  @!P5 IMAD.MOV R20, RZ, RZ, -R20 ;  /* 0x000000ffff14d224 */ /* 0x000fe200078e0a14 */
[C---:B------:R-:W-:Y:S01]  /*1a30*/  ISETP.GT.U32.AND P5, PT, R2.reuse, R62, PT ;  /* 0x0000003e0200720c */ /* 0x040fe20003fa4070 */
[----:B------:R-:W-:Y:S01]  /*1a40*/  IMAD.MOV R7, RZ, RZ, -R7 ;  /* 0x000000ffff077224 */ /* 0x000fe200078e0a07 */
[----:B------:R-:W-:Y:S01]  /*1a50*/  IABS R9, R13 ;  /* 0x0000000d00097213 */ /* 0x000fe20000000000 */
[----:B------:R-:W-:Y:S01]  /*1a60*/  @!P1 IMAD.MOV R66, RZ, RZ, -R66 ;  /* 0x000000ffff429224 */ /* 0x000fe200078e0a42 */
[C---:B------:R-:W-:Y:S01]  /*1a70*/  ISETP.GT.U32.AND P1, PT, R2.reuse, R60, PT ;  /* 0x0000003c0200720c */ /* 0x040fe20003f24070 */
[C---:B------:R-:W-:Y:S01]  /*1a80*/  IMAD R58, R2.reuse, R7, R15 ;  /* 0x00000007023a7224 */ /* 0x040fe200078e020f */
[----:B------:R-:W-:Y:S01]  /*1a90*/  LOP3.LUT R15, R3, 0x78, RZ, 0xfc, !PT ;  /* 0x00000078030f7812 */ /* 0x000fe200078efcff */
[----:B------:R-:W-:Y:S01]  /*1aa0*/  @!P3 IMAD.MOV R68, RZ, RZ, -R68 ;  /* 0x000000ffff44b224 */ /* 0x000fe200078e0a44 */
[----:B------:R-:W-:Y:S01]  /*1ab0*/  ISETP.GT.U32.AND P3, PT, R2, R24, PT ;  /* 0x000000180200720c */ /* 0x000fe20003f64070 */
[--C-:B------:R-:W-:Y:S01]  /*1ac0*/  @!P2 IMAD.IADD R22, R22, 0x1, -R2.reuse ;  /* 0x000000011616a824 */ /* 0x100fe200078e0a02 */
[----:B------:R-:W-:Y:S01]  /*1ad0*/  IABS R11, R15 ;  /* 0x0000000f000b7213 */ /* 0x000fe20000000000 */
[----:B------:R-:W-:Y:S01]  /*1ae0*/  @!P6 IMAD.IADD R64, R64, 0x1, -R2 ;  /* 0x000000014040e824 */ /* 0x000fe200078e0a02 */
[----:B------:R-:W-:Y:S01]  /*1af0*/  ISETP.GE.AND P2, PT, R17, RZ, PT ;  /* 0x000000ff1100720c */ /* 0x000fe20003f46270 */
[----:B------:R-:W-:Y:S01]  /*1b00*/  IMAD.HI.U32 R5, R4, R9, RZ ;  /* 0x0000000904057227 */ /* 0x000fe200078e00ff */
[----:B------:R-:W-:-:S02]  /*1b10*/  ISETP.GT.U32.AND P6, PT, R2, R58, PT ;  /* 0x0000003a0200720c */ /* 0x000fc40003fc4070 */
[----:B------:R-:W-:Y:S01]  /*1b20*/  LOP3.LUT R17, R3, 0x94, RZ, 0xfc, !PT ;  /* 0x0000009403117812 */ /* 0x000fe200078efcff */
[----:B------:R-:W-:Y:S01]  /*1b30*/  @!P5 IMAD.IADD R62, R62, 0x1, -R2 ;  /* 0x000000013e3ed824 */ /* 0x000fe200078e0a02 */
[----:B------:R-:W-:Y:S01]  /*1b40*/  ISETP.GE.AND P5, PT, R19, RZ, PT ;  /* 0x000000ff1300720c */ /* 0x000fe20003fa6270 */
[----:B------:R-:W-:Y:S01]  /*1b50*/  IMAD.HI.U32 R7, R4, R11, RZ ;  /* 0x0000000b04077227 */ /* 0x000fe200078e00ff */
[----:B------:R-:W-:-:S03]  /*1b60*/  LOP3.LUT R19, R3, 0x98, RZ, 0xfc, !PT ;  /* 0x0000009803137812 */ /* 0x000fc600078efcff */
[----:B------:R-:W-:Y:S02]  /*1b70*/  IMAD.MOV R5, RZ, RZ, -R5 ;  /* 0x000000ffff057224 */ /* 0x000fe400078e0a05 */
[--C-:B------:R-:W-:Y:S01]  /*1b80*/  @!P1 IMAD.IADD R60, R60, 0x1, -R2.reuse ;  /* 0x000000013c3c9824 */ /* 0x100fe200078e0a02 */
[----:B------:R-:W-:Y:S01]  /*1b90*/  ISETP.GE.AND P1, PT, R26, RZ, PT ;  /* 0x000000ff1a00720c */ /* 0x000fe20003f26270 */
[----:B------:R-:W-:Y:S02]  /*1ba0*/  IMAD.MOV R7, RZ, RZ, -R7 ;  /* 0x000000ffff077224 */ /* 0x000fe400078e0a07 */
[----:B------:R-:W-:Y:S01]  /*1bb0*/  IMAD R26, R2, R5, R9 ;  /* 0x00000005021a7224 */ /* 0x000fe200078e0209 */
[----:B------:R-:W-:Y:S01]  /*1bc0*/  LOP3.LUT R5, R3, 0x7c, RZ, 0xfc, !PT ;  /* 0x0000007c03057812 */ /* 0x000fe200078efcff */
[--C-:B------:R-:W-:Y:S01]  /*1bd0*/  @!P3 IMAD.IADD R24, R24, 0x1, -R2.reuse ;  /* 0x000000011818b824 */ /* 0x100fe200078e0a02 */
[----:B------:R-:W-:Y:S01]  /*1be0*/  ISETP.GE.AND P3, PT, R21, RZ, PT ;  /* 0x000000ff1500720c */ /* 0x000fe20003f66270 */
[----:B------:R-:W-:Y:S01]  /*1bf0*/  @!P6 IMAD.IADD R58, R58, 0x1, -R2 ;  /* 0x000000013a3ae824 */ /* 0x000fe200078e0a02 */
[----:B------:R-:W-:Y:S01]  /*1c00*/  IABS R9, R5 ;  /* 0x0000000500097213 */ /* 0x000fe20000000000 */
[C---:B------:R-:W-:Y:S01]  /*1c10*/  IMAD R56, R2.reuse, R7, R11 ;  /* 0x0000000702387224 */ /* 0x040fe200078e020b */
[----:B------:R-:W-:Y:S01]  /*1c20*/  LOP3.LUT R7, R3, 0x80, RZ, 0xfc, !PT ;  /* 0x0000008003077812 */ /* 0x000fe200078efcff */
[----:B------:R-:W-:Y:S01]  /*1c30*/  @!P2 IMAD.MOV R62, RZ, RZ, -R62 ;  /* 0x000000ffff3ea224 */ /* 0x000fe200078e0a3e */
[C---:B------:R-:W-:Y:S01]  /*1c40*/  ISETP.GT.U32.AND P2, PT, R2.reuse, R26, PT ;  /* 0x0000001a0200720c */ /* 0x040fe20003f44070 */
[----:B------:R-:W-:Y:S01]  /*1c50*/  @!P4 IMAD.MOV R64, RZ, RZ, -R64 ;  /* 0x000000ffff40c224 */ /* 0x000fe200078e0a40 */
[C---:B------:R-:W-:Y:S01]  /*1c60*/  ISETP.GT.U32.AND P4, PT, R2.reuse, R58, PT ;  /* 0x0000003a0200720c */ /* 0x040fe20003f84070 */
[----:B------:R-:W-:Y:S01]  /*1c70*/  @!P5 IMAD.MOV R24, RZ, RZ, -R24 ;  /* 0x000000ffff18d224 */ /* 0x000fe200078e0a18 */
[C---:B------:R-:W-:Y:S01]  /*1c80*/  ISETP.GT.U32.AND P5, PT, R2.reuse, R56, PT ;  /* 0x000000380200720c */ /* 0x040fe20003fa4070 */
[----:B------:R-:W-:Y:S01]  /*1c90*/  @!P0 IMAD.MOV R22, RZ, RZ, -R22 ;  /* 0x000000ffff168224 */ /* 0x000fe200078e0a16 */
[----:B------:R-:W-:-:S02]  /*1ca0*/  ISETP.GT.U32.AND P0, PT, R2, R60, PT ;  /* 0x0000003c0200720c */ /* 0x000fc40003f04070 */
[----:B------:R-:W-:Y:S02]  /*1cb0*/  IABS R11, R7 ;  /* 0x00000007000b7213 */ /* 0x000fe40000000000 */
[----:B------:R-:W-:Y:S02]  /*1cc0*/  ISETP.GE.AND P6, PT, R13, RZ, PT ;  /* 0x000000ff0d00720c */ /* 0x000fe40003fc6270 */
[----:B------:R-:W-:Y:S01]  /*1cd0*/  LOP3.LUT R13, R3, 0x84, RZ, 0xfc, !PT ;  /* 0x00000084030d7812 */ /* 0x000fe200078efcff */
[--C-:B------:R-:W-:Y:S01]  /*1ce0*/  @!P2 IMAD.IADD R26, R26, 0x1, -R2.reuse ;  /* 0x000000011a1aa824 */ /* 0x100fe200078e0a02 */
[----:B------:R-:W-:Y:S01]  /*1cf0*/  ISETP.GE.AND P2, PT, R7, RZ, PT ;  /* 0x000000ff0700720c */ /* 0x000fe20003f46270 */
[--C-:B------:R-:W-:Y:S01]  /*1d00*/  @!P4 IMAD.IADD R58, R58, 0x1, -R2.reuse ;  /* 0x000000013a3ac824 */ /* 0x100fe200078e0a02 */
[----:B------:R-:W-:Y:S01]  /*1d10*/  ISETP.GE.AND P4, PT, R5, RZ, PT ;  /* 0x000000ff0500720c */ /* 0x000fe20003f86270 */
[----:B------:R-:W-:Y:S01]  /*1d20*/  @!P5 IMAD.IADD R56, R56, 0x1, -R2 ;  /* 0x000000013838d824 */ /* 0x000fe200078e0a02 */
[----:B------:R-:W-:Y:S01]  /*1d30*/  ISETP.GT.U32.AND P5, PT, R2, R26, PT ;  /* 0x0000001a0200720c */ /* 0x000fe20003fa4070 */
[----:B------:R-:W-:Y:S01]  /*1d40*/  IMAD.HI.U32 R5, R4, R9, RZ ;  /* 0x0000000904057227 */ /* 0x000fe200078e00ff */
[----:B------:R-:W-:-:S03]  /*1d50*/  LOP3.LUT R21, R3, 0x9c, RZ, 0xfc, !PT ;  /* 0x0000009c03157812 */ /* 0x000fc600078efcff */
[----:B------:R-:W-:Y:S02]  /*1d60*/  IMAD.MOV R5, RZ, RZ, -R5 ;  /* 0x000000ffff057224 */ /* 0x000fe400078e0a05 */
[----:B------:R-:W-:Y:S01]  /*1d70*/  @!P0 IMAD.IADD R60, R60, 0x1, -R2 ;  /* 0x000000013c3c8824 */ /* 0x000fe200078e0a02 */
[----:B------:R-:W-:Y:S01]  /*1d80*/  ISETP.GE.AND P0, PT, R15, RZ, PT ;  /* 0x000000ff0f00720c */ /* 0x000fe20003f06270 */
[----:B------:R-:W-:Y:S01]  /*1d90*/  IMAD R54, R2, R5, R9 ;  /* 0x0000000502367224 */ /* 0x000fe200078e0209 */
[C---:B------:R-:W-:Y:S01]  /*1da0*/  LOP3.LUT R5, R3.reuse, 0x88, RZ, 0xfc, !PT ;  /* 0x0000008803057812 */ /* 0x040fe200078efcff */
[----:B------:R-:W-:Y:S01]  /*1db0*/  IMAD.HI.U32 R7, R4, R11, RZ ;  /* 0x0000000b04077227 */ /* 0x000fe200078e00ff */
[----:B------:R-:W-:Y:S02]  /*1dc0*/  LOP3.LUT R15, R3, 0x90, RZ, 0xfc, !PT ;  /* 0x00000090030f7812 */ /* 0x000fe400078efcff */
[----:B------:R-:W-:Y:S01]  /*1dd0*/  IABS R9, R5 ;  /* 0x0000000500097213 */ /* 0x000fe20000000000 */
[----:B------:R-:W-:Y:S01]  /*1de0*/  @!P3 IMAD.MOV R60, RZ, RZ, -R60 ;  /* 0x000000ffff3cb224 */ /* 0x000fe200078e0a3c */
[----:B------:R-:W-:Y:S01]  /*1df0*/  ISETP.GT.U32.AND P3, PT, R2, R56, PT ;  /* 0x000000380200720c */ /* 0x000fe20003f64070 */
[----:B------:R-:W-:Y:S01]  /*1e00*/  @!P5 IMAD.IADD R26, R26, 0x1, -R2 ;  /* 0x000000011a1ad824 */ /* 0x000fe200078e0a02 */
[----:B------:R-:W-:Y:S01]  /*1e10*/  ISETP.GT.U32.AND P5, PT, R2, R54, PT ;  /* 0x000000360200720c */ /* 0x000fe20003fa4070 */
[----:B------:R-:W-:-:S02]  /*1e20*/  IMAD.MOV R7, RZ, RZ, -R7 ;  /* 0x000000ffff077224 */ /* 0x000fc400078e0a07 */
[----:B------:R-:W-:Y:S01]  /*1e30*/  @!P1 IMAD.MOV R58, RZ, RZ, -R58 ;  /* 0x000000ffff3a9224 */ /* 0x000fe200078e0a3a */
[----:B------:R-:W-:Y:S01]  /*1e40*/  ISETP.GE.AND P1, PT, R13, RZ, PT ;  /* 0x000000ff0d00720c */ /* 0x000fe20003f26270 */
[C---:B------:R-:W-:Y:S01]  /*1e50*/  IMAD R28, R2.reuse, R7, R11 ;  /* 0x00000007021c7224 */ /* 0x040fe200078e020b */
[----:B------:R-:W-:Y:S01]  /*1e60*/  IABS R13, R13 ;  /* 0x0000000d000d7213 */ /* 0x000fe20000000000 */
[----:B------:R-:W-:Y:S01]  /*1e70*/  @!P6 IMAD.MOV R26, RZ, RZ, -R26 ;  /* 0x000000ffff1ae224 */ /* 0x000fe200078e0a1a */
[----:B------:R-:W-:Y:S02]  /*1e80*/  LOP3.LUT R11, R3, 0x8c, RZ, 0xfc, !PT ;  /* 0x0000008c030b7812 */ /* 0x000fe400078efcff */
[----:B------:R-:W-:Y:S01]  /*1e90*/  ISETP.GT.U32.AND P6, PT, R2, R28, PT ;  /* 0x0000001c0200720c */ /* 0x000fe20003fc4070 */
[----:B------:R-:W-:Y:S01]  /*1ea0*/  IMAD.MOV.U32 R7, RZ, RZ, R13 ;  /* 0x000000ffff077224 */ /* 0x000fe200078e000d */
[----:B------:R-:W-:Y:S01]  /*1eb0*/  IABS R13, R15 ;  /* 0x0000000f000d7213 */ /* 0x000fe20000000000 */
[--C-:B------:R-:W-:Y:S01]  /*1ec0*/  @!P3 IMAD.IADD R56, R56, 0x1, -R2.reuse ;  /* 0x000000013838b824 */ /* 0x100fe200078e0a02 */
[----:B------:R-:W-:Y:S01]  /*1ed0*/  ISETP.GE.AND P3, PT, R5, RZ, PT ;  /* 0x000000ff0500720c */ /* 0x000fe20003f66270 */
[----:B------:R-:W-:-:S02]  /*1ee0*/  @!P5 IMAD.IADD R54, R54, 0x1, -R2 ;  /* 0x000000013636d824 */ /* 0x000fc400078e0a02 */
[----:B------:R-:W-:-:S03]  /*1ef0*/  IMAD.HI.U32 R5, R4, R7, RZ ;  /* 0x0000000704057227 */ /* 0x000fc600078e00ff */
[----:B------:R-:W-:Y:S01]  /*1f00*/  ISETP.GT.U32.AND P5, PT, R2, R54, PT ;  /* 0x000000360200720c */ /* 0x000fe20003fa4070 */
[----:B------:R-:W-:Y:S02]  /*1f10*/  IMAD.MOV R52, RZ, RZ, -R5 ;  /* 0x000000ffff347224 */ /* 0x000fe400078e0a05 */
[----:B------:R-:W-:-:S04]  /*1f20*/  IMAD.HI.U32 R5, R4, R9, RZ ;  /* 0x0000000904057227 */ /* 0x000fc800078e00ff */
[----:B------:R-:W-:Y:S01]  /*1f30*/  @!P0 IMAD.MOV R56, RZ, RZ, -R56 ;  /* 0x000000ffff388224 */ /* 0x000fe200078e0a38 */
[----:B------:R-:W-:Y:S01]  /*1f40*/  ISETP.GE.AND P0, PT, R11, RZ, PT ;  /* 0x000000ff0b00720c */ /* 0x000fe20003f06270 */
[----:B------:R-:W-:Y:S01]  /*1f50*/  @!P6 IMAD.IADD R28, R28, 0x1, -R2 ;  /* 0x000000011c1ce824 */ /* 0x000fe200078e0a02 */
[----:B------:R-:W-:Y:S01]  /*1f60*/  IABS R11, R11 ;  /* 0x0000000b000b7213 */ /* 0x000fe20000000000 */
[----:B------:R-:W-:Y:S02]  /*1f70*/  IMAD.MOV R5, RZ, RZ, -R5 ;  /* 0x000000ffff057224 */ /* 0x000fe400078e0a05 */
[C---:B------:R-:W-:Y:S01]  /*1f80*/  IMAD R52, R2.reuse, R52, R7 ;  /* 0x0000003402347224 */ /* 0x040fe200078e0207 */
[C---:B------:R-:W-:Y:S01]  /*1f90*/  ISETP.GT.U32.AND P6, PT, R2.reuse, R28, PT ;  /* 0x0000001c0200720c */ /* 0x040fe20003fc4070 */
[----:B------:R-:W-:Y:S01]  /*1fa0*/  IMAD R50, R2, R5, R9 ;  /* 0x0000000502327224 */ /* 0x000fe200078e0209 */
[----:B------:R-:W-:Y:S01]  /*1fb0*/  IABS R9, R17 ;  /* 0x0000001100097213 */ /* 0x000fe20000000000 */
[----:B------:R-:W-:-:S04]  /*1fc0*/  IMAD.HI.U32 R5, R4, R11, RZ ;  /* 0x0000000b04057227 */ /* 0x000fc800078e00ff */
[----:B------:R-:W-:Y:S01]  /*1fd0*/  @!P5 IMAD.IADD R54, R54, 0x1, -R2 ;  /* 0x000000013636d824 */ /* 0x000fe200078e0a02 */
[----:B------:R-:W-:Y:S01]  /*1fe0*/  ISETP.GT.U32.AND P5, PT, R2, R52, PT ;  /* 0x000000340200720c */ /* 0x000fe20003fa4070 */
[----:B------:R-:W-:-:S04]  /*1ff0*/  IMAD.HI.U32 R7, R4, R13, RZ ;  /* 0x0000000d04077227 */ /* 0x000fc800078e00ff */
[----:B------:R-:W-:Y:S02]  /*2000*/  IMAD.MOV R5, RZ, RZ, -R5 ;  /* 0x000000ffff057224 */ /* 0x000fe400078e0a05 */
        /* <DEDUP_REMOVED lines=8> */
[C---:B------:R-:W-:Y:S01]  /*2090*/  ISETP.GT.U32.AND P5, PT, R2.reuse, R48, PT ;  /* 0x000000300200720c */ /* 0x040fe20003fa4070 */
[----:B------:R-:W-:Y:S01]  /*20a0*/  @!P4 IMAD.MOV R54, RZ, RZ, -R54 ;  /* 0x000000ffff36c224 */ /* 0x000fe200078e0a36 */
[----:B------:R-:W-:Y:S01]  /*20b0*/  ISETP.GT.U32.AND P4, PT, R2, R50, PT ;  /* 0x000000320200720c */ /* 0x000fe20003f84070 */
[----:B------:R-:W-:-:S04]  /*20c0*/  IMAD.HI.U32 R5, R4, R9, RZ ;  /* 0x0000000904057227 */ /* 0x000fc800078e00ff */
[----:B------:R-:W-:Y:S02]  /*20d0*/  IMAD.MOV R5, RZ, RZ, -R5 ;  /* 0x000000ffff057224 */ /* 0x000fe400078e0a05 */
[----:B------:R-:W-:Y:S02]  /*20e0*/  @!P2 IMAD.MOV R28, RZ, RZ, -R28 ;  /* 0x000000ffff1ca224 */ /* 0x000fe400078e0a1c */
[--C-:B------:R-:W-:Y:S02]  /*20f0*/  @!P6 IMAD.IADD R30, R30, 0x1, -R2.reuse ;  /* 0x000000011e1ee824 */ /* 0x100fe400078e0a02 */
[----:B------:R-:W-:Y:S02]  /*2100*/  @!P5 IMAD.IADD R48, R48, 0x1, -R2 ;  /* 0x000000013030d824 */ /* 0x000fe400078e0a02 */
[C---:B------:R-:W-:Y:S01]  /*2110*/  IMAD R46, R2.reuse, R5, R9 ;  /* 0x00000005022e7224 */ /* 0x040fe200078e0209 */
[----:B------:R-:W-:Y:S01]  /*2120*/  ISETP.GT.U32.AND P5, PT, R2, R30, PT ;  /* 0x0000001e0200720c */ /* 0x000fe20003fa4070 */
[----:B------:R-:W-:Y:S01]  /*2130*/  IMAD.HI.U32 R5, R4, R7, RZ ;  /* 0x0000000704057227 */ /* 0x000fe200078e00ff */
[----:B------:R-:W-:-:S02]  /*2140*/  IABS R9, R21 ;  /* 0x0000001500097213 */ /* 0x000fc40000000000 */
[----:B------:R-:W-:Y:S01]  /*2150*/  ISETP.GT.U32.AND P2, PT, R2, R48, PT ;  /* 0x000000300200720c */ /* 0x000fe20003f44070 */
[----:B------:R-:W-:Y:S01]  /*2160*/  @!P4 IMAD.IADD R50, R50, 0x1, -R2 ;  /* 0x000000013232c824 */ /* 0x000fe200078e0a02 */
[----:B------:R-:W-:Y:S01]  /*2170*/  ISETP.GT.U32.AND P4, PT, R2, R52, PT ;  /* 0x000000340200720c */ /* 0x000fe20003f84070 */
[----:B------:R-:W-:-:S03]  /*2180*/  IMAD.MOV R5, RZ, RZ, -R5 ;  /* 0x000000ffff057224 */ /* 0x000fc600078e0a05 */
[C---:B------:R-:W-:Y:S01]  /*2190*/  ISETP.GT.U32.AND P6, PT, R2.reuse, R50, PT ;  /* 0x000000320200720c */ /* 0x040fe20003fc4070 */
[----:B------:R-:W-:Y:S02]  /*21a0*/  IMAD R32, R2, R5, R7 ;  /* 0x0000000502207224 */ /* 0x000fe400078e0207 */
[----:B------:R-:W-:Y:S02]  /*21b0*/  @!P5 IMAD.IADD R30, R30, 0x1, -R2 ;  /* 0x000000011e1ed824 */ /* 0x000fe400078e0a02 */
[----:B------:R-:W-:Y:S01]  /*21c0*/  IMAD.HI.U32 R5, R4, R9, RZ ;  /* 0x0000000904057227 */ /* 0x000fe200078e00ff */
[----:B------:R-:W-:-:S03]  /*21d0*/  ISETP.GT.U32.AND P5, PT, R2, R32, PT ;  /* 0x000000200200720c */ /* 0x000fc60003fa4070 */
[----:B------:R-:W-:Y:S02]  /*21e0*/  IMAD.MOV R5, RZ, RZ, -R5 ;  /* 0x000000ffff057224 */ /* 0x000fe400078e0a05 */
[--C-:B------:R-:W-:Y:S01]  /*21f0*/  @!P4 IMAD.IADD R52, R52, 0x1, -R2.reuse ;  /* 0x000000013434c824 */ /* 0x100fe200078e0a02 */
[----:B------:R-:W-:Y:S01]  /*2200*/  ISETP.GT.U32.AND P4, PT, R2, R46, PT ;  /* 0x0000002e0200720c */ /* 0x000fe20003f84070 */
[----:B------:R-:W-:Y:S01]  /*2210*/  @!P6 IMAD.IADD R50, R50, 0x1, -R2 ;  /* 0x000000013232e824 */ /* 0x000fe200078e0a02 */
[----:B------:R-:W-:Y:S01]  /*2220*/  ISETP.GE.AND P6, PT, R15, RZ, PT ;  /* 0x000000ff0f00720c */ /* 0x000fe20003fc6270 */
[----:B------:R-:W-:Y:S01]  /*2230*/  IMAD R44, R2, R5, R9 ;  /* 0x00000005022c7224 */ /* 0x000fe200078e0209 */
[----:B------:R-:W-:Y:S01]  /*2240*/  LOP3.LUT R15, R3, 0xa4, RZ, 0xfc, !PT ;  /* 0x000000a4030f7812 */ /* 0x000fe200078efcff */
[----:B------:R-:W-:-:S03]  /*2250*/  IMAD.HI.U32 R7, R4, R11, RZ ;  /* 0x0000000b04077227 */ /* 0x000fc600078e00ff */
[----:B------:R-:W-:Y:S01]  /*2260*/  IABS R13, R15 ;  /* 0x0000000f000d7213 */ /* 0x000fe20000000000 */
[----:B------:R-:W-:Y:S02]  /*2270*/  @!P5 IMAD.IADD R32, R32, 0x1, -R2 ;  /* 0x000000012020d824 */ /* 0x000fe400078e0a02 */
[----:B------:R-:W-:Y:S02]  /*2280*/  IMAD.MOV R7, RZ, RZ, -R7 ;  /* 0x000000ffff077224 */ /* 0x000fe400078e0a07 */
[----:B------:R-:W-:Y:S01]  /*2290*/  IMAD.HI.U32 R5, R4, R13, RZ ;  /* 0x0000000d04057227 */ /* 0x000fe200078e00ff */
[----:B------:R-:W-:-:S03]  /*22a0*/  ISETP.GT.U32.AND P5, PT, R2, R32, PT ;  /* 0x000000200200720c */ /* 0x000fc60003fa4070 */
[----:B------:R-:W-:Y:S02]  /*22b0*/  IMAD.MOV R5, RZ, RZ, -R5 ;  /* 0x000000ffff057224 */ /* 0x000fe400078e0a05 */
[--C-:B------:R-:W-:Y:S01]  /*22c0*/  @!P2 IMAD.IADD R48, R48, 0x1, -R2.reuse ;  /* 0x000000013030a824 */ /* 0x100fe200078e0a02 */
[----:B------:R-:W-:Y:S01]  /*22d0*/  ISETP.GE.AND P2, PT, R17, RZ, PT ;  /* 0x000000ff1100720c */ /* 0x000fe20003f46270 */
[----:B------:R-:W-:Y:S01]  /*22e0*/  IMAD R34, R2, R5, R13 ;  /* 0x0000000502227224 */ /* 0x000fe200078e020d */
[----:B------:R-:W-:Y:S01]  /*22f0*/  LOP3.LUT R17, R3, 0xa8, RZ, 0xfc, !PT ;  /* 0x000000a803117812 */ /* 0x000fe200078efcff */
[--C-:B------:R-:W-:Y:S01]  /*2300*/  @!P4 IMAD.IADD R46, R46, 0x1, -R2.reuse ;  /* 0x000000012e2ec824 */ /* 0x100fe200078e0a02 */
[----:B------:R-:W-:Y:S01]  /*2310*/  ISETP.GE.AND P4, PT, R19, RZ, PT ;  /* 0x000000ff1300720c */ /* 0x000fe20003f86270 */
[----:B------:R-:W-:Y:S01]  /*2320*/  IMAD R42, R2, R7, R11 ;  /* 0x00000007022a7224 */ /* 0x000fe200078e020b */
[----:B------:R-:W-:Y:S01]  /*2330*/  IABS R7, R17 ;  /* 0x0000001100077213 */ /* 0x000fe20000000000 */
[----:B------:R-:W-:Y:S01]  /*2340*/  @!P5 IMAD.IADD R32, R32, 0x1, -R2 ;  /* 0x000000012020d824 */ /* 0x000fe200078e0a02 */
[C---:B------:R-:W-:Y:S01]  /*2350*/  ISETP.GT.U32.AND P5, PT, R2.reuse, R34, PT ;  /* 0x000000220200720c */ /* 0x040fe20003fa4070 */
[----:B------:R-:W-:Y:S01]  /*2360*/  @!P1 IMAD.MOV R52, RZ, RZ, -R52 ;  /* 0x000000ffff349224 */ /* 0x000fe200078e0a34 */
[C---:B------:R-:W-:Y:S01]  /*2370*/  ISETP.GT.U32.AND P1, PT, R2.reuse, R46, PT ;  /* 0x0000002e0200720c */ /* 0x040fe20003f24070 */
[----:B------:R-:W-:Y:S01]  /*2380*/  @!P6 IMAD.MOV R48, RZ, RZ, -R48 ;  /* 0x000000ffff30e224 */ /* 0x000fe200078e0a30 */
[----:B------:R-:W-:Y:S01]  /*2390*/  ISETP.GT.U32.AND P6, PT, R2, R42, PT ;  /* 0x0000002a0200720c */ /* 0x000fe20003fc4070 */
[----:B------:R-:W-:Y:S01]  /*23a0*/  @!P3 IMAD.MOV R50, RZ, RZ, -R50 ;  /* 0x000000ffff32b224 */ /* 0x000fe200078e0a32 */
[----:B------:R-:W-:Y:S01]  /*23b0*/  LOP3.LUT R19, R3, 0xac, RZ, 0xfc, !PT ;  /* 0x000000ac03137812 */ /* 0x000fe200078efcff */
[----:B------:R-:W-:Y:S01]  /*23c0*/  IMAD.HI.U32 R5, R4, R7, RZ ;  /* 0x0000000704057227 */ /* 0x000fe200078e00ff */
[----:B------:R-:W-:-:S02]  /*23d0*/  ISETP.GT.U32.AND P3, PT, R2, R44, PT ;  /* 0x0000002c0200720c */ /* 0x000fc40003f64070 */
[----:B------:R-:W-:Y:S01]  /*23e0*/  IABS R9, R19 ;  /* 0x0000001300097213 */ /* 0x000fe20000000000 */
[----:B------:R-:W-:Y:S02]  /*23f0*/  IMAD.MOV R40, RZ, RZ, -R5 ;  /* 0x000000ffff287224 */ /* 0x000fe400078e0a05 */
[----:B------:R-:W-:Y:S02]  /*2400*/  @!P5 IMAD.IADD R34, R34, 0x1, -R2 ;  /* 0x000000012222d824 */ /* 0x000fe400078e0a02 */
[----:B------:R-:W-:-:S03]  /*2410*/  IMAD.HI.U32 R5, R4, R9, RZ ;  /* 0x0000000904057227 */ /* 0x000fc600078e00ff */
[----:B------:R-:W-:Y:S01]  /*2420*/  ISETP.GT.U32.AND P5, PT, R2, R34, PT ;  /* 0x000000220200720c */ /* 0x000fe20003fa4070 */
[--C-:B------:R-:W-:Y:S01]  /*2430*/  @!P1 IMAD.IADD R46, R46, 0x1, -R2.reuse ;  /* 0x000000012e2e9824 */ /* 0x100fe200078e0a02 */
[----:B------:R-:W-:Y:S01]  /*2440*/  ISETP.GE.AND P1, PT, R23, RZ, PT ;  /* 0x000000ff1700720c */ /* 0x000fe20003f26270 */
[----:B------:R-:W-:Y:S01]  /*2450*/  @!P6 IMAD.IADD R42, R42, 0x1, -R2 ;  /* 0x000000012a2ae824 */ /* 0x000fe200078e0a02 */
[----:B------:R-:W-:Y:S01]  /*2460*/  LOP3.LUT R23, R3, 0x110, RZ, 0xfc, !PT ;  /* 0x0000011003177812 */ /* 0x000fe200078efcff */
[----:B------:R-:W-:Y:S02]  /*2470*/  IMAD.MOV R5, RZ, RZ, -R5 ;  /* 0x000000ffff057224 */ /* 0x000fe400078e0a05 */
[----:B------:R-:W-:Y:S01]  /*2480*/  @!P2 IMAD.MOV R46, RZ, RZ, -R46 ;  /* 0x000000ffff2ea224 */ /* 0x000fe200078e0a2e */
[C---:B------:R-:W-:Y:S01]  /*2490*/  ISETP.GT.U32.AND P2, PT, R2.reuse, R42, PT ;  /* 0x0000002a0200720c */ /* 0x040fe20003f44070 */
[----:B------:R-:W-:Y:S02]  /*24a0*/  IMAD R38, R2, R5, R9 ;  /* 0x0000000502267224 */ /* 0x000fe400078e0209 */
[--C-:B------:R-:W-:Y:S01]  /*24b0*/  @!P3 IMAD.IADD R44, R44, 0x1, -R2.reuse ;  /* 0x000000012c2cb824 */ /* 0x100fe200078e0a02 */
[----:B------:R-:W-:Y:S01]  /*24c0*/  ISETP.GE.AND P3, PT, R15, RZ, PT ;  /* 0x000000ff0f00720c */ /* 0x000fe20003f66270 */
[----:B------:R-:W-:Y:S01]  /*24d0*/  @!P5 IMAD.IADD R34, R34, 0x1, -R2 ;  /* 0x000000012222d824 */ /* 0x000fe200078e0a02 */
[C---:B------:R-:W-:Y:S01]  /*24e0*/  ISETP.GT.U32.AND P5, PT, R2.reuse, R38, PT ;  /* 0x000000260200720c */ /* 0x040fe20003fa4070 */
[C---:B------:R-:W-:Y:S01]  /*24f0*/  IMAD R40, R2.reuse, R40, R7 ;  /* 0x0000002802287224 */ /* 0x040fe200078e0207 */
[----:B------:R-:W-:Y:S01]  /*2500*/  LOP3.LUT R15, R3, 0xb0, RZ, 0xfc, !PT ;  /* 0x000000b0030f7812 */ /* 0x000fe200078efcff */
[----:B------:R-:W-:Y:S01]  /*2510*/  @!P0 IMAD.MOV R30, RZ, RZ, -R30 ;  /* 0x000000ffff1e8224 */ /* 0x000fe200078e0a1e */
[----:B------:R-:W-:Y:S01]  /*2520*/  ISETP.GT.U32.AND P6, PT, R2, R44, PT ;  /* 0x0000002c0200720c */ /* 0x000fe20003fc4070 */
[----:B------:R-:W-:Y:S01]  /*2530*/  @!P4 IMAD.MOV R32, RZ, RZ, -R32 ;  /* 0x000000ffff20c224 */ /* 0x000fe200078e0a20 */
[----:B------:R-:W-:Y:S01]  /*2540*/  IABS R11, R15 ;  /* 0x0000000f000b7213 */ /* 0x000fe20000000000 */
[----:B------:R-:W-:Y:S01]  /*2550*/  @!P2 IMAD.IADD R42, R42, 0x1, -R2 ;  /* 0x000000012a2aa824 */ /* 0x000fe200078e0a02 */
[----:B------:R-:W-:-:S02]  /*2560*/  ISETP.GE.AND P2, PT, R17, RZ, PT ;  /* 0x000000ff1100720c */ /* 0x000fc40003f46270 */
[----:B------:R-:W-:Y:S01]  /*2570*/  LOP3.LUT R17, R3, 0xb8, RZ, 0xfc, !PT ;  /* 0x000000b803117812 */ /* 0x000fe200078efcff */
[----:B------:R-:W-:Y:S01]  /*2580*/  IMAD.HI.U32 R5, R4, R11, RZ ;  /* 0x0000000b04057227 */ /* 0x000fe200078e00ff */
[----:B------:R-:W-:Y:S02]  /*2590*/  ISETP.GE.AND P0, PT, R21, RZ, PT ;  /* 0x000000ff1500720c */ /* 0x000fe40003f06270 */
[----:B------:R-:W-:Y:S01]  /*25a0*/  IABS R9, R17 ;  /* 0x0000001100097213 */ /* 0x000fe20000000000 */
[--C-:B------:R-:W-:Y:S01]  /*25b0*/  @!P5 IMAD.IADD R38, R38, 0x1, -R2.reuse ;  /* 0x000000012626d824 */ /* 0x100fe200078e0a02 */
[C---:B------:R-:W-:Y:S01]  /*25c0*/  LOP3.LUT R21, R3.reuse, 0xb4, RZ, 0xfc, !PT ;  /* 0x000000b403157812 */ /* 0x040fe200078efcff */
[----:B------:R-:W-:Y:S01]  /*25d0*/  @!P6 IMAD.IADD R44, R44, 0x1, -R2 ;  /* 0x000000012c2ce824 */ /* 0x000fe200078e0a02 */
[C---:B------:R-:W-:Y:S01]  /*25e0*/  ISETP.GT.U32.AND P6, PT, R2.reuse, R40, PT ;  /* 0x000000280200720c */ /* 0x040fe20003fc4070 */
[----:B------:R-:W-:Y:S01]  /*25f0*/  IMAD.MOV R5, RZ, RZ, -R5 ;  /* 0x000000ffff057224 */ /* 0x000fe200078e0a05 */
[C---:B------:R-:W-:Y:S01]  /*2600*/  ISETP.GT.U32.AND P4, PT, R2.reuse, R38, PT ;  /* 0x000000260200720c */ /* 0x040fe20003f84070 */
[----:B------:R-:W-:Y:S01]  /*2610*/  @!P3 IMAD.MOV R34, RZ, RZ, -R34 ;  /* 0x000000ffff22b224 */ /* 0x000fe200078e0a22 */
[----:B------:R-:W-:Y:S01]  /*2620*/  IABS R13, R21 ;  /* 0x00000015000d7213 */ /* 0x000fe20000000000 */
[----:B------:R-:W-:Y:S01]  /*2630*/  IMAD R36, R2, R5, R11 ;  /* 0x0000000502247224 */ /* 0x000fe200078e020b */
[----:B------:R-:W-:Y:S01]  /*2640*/  LOP3.LUT R11, R3, 0xc0, RZ, 0xfc, !PT ;  /* 0x000000c0030b7812 */ /* 0x000fe200078efcff */
[----:B------:R-:W-:-:S04]  /*2650*/  IMAD.HI.U32 R5, R4, R9, RZ ;  /* 0x0000000904057227 */ /* 0x000fc800078e00ff */
[----:B------:R-:W-:Y:S02]  /*2660*/  IMAD.MOV R5, RZ, RZ, -R5 ;  /* 0x000000ffff057224 */ /* 0x000fe400078e0a05 */
[----:B------:R-:W-:-:S04]  /*2670*/  IMAD.HI.U32 R7, R4, R13, RZ ;  /* 0x0000000d04077227 */ /* 0x000fc800078e00ff */
[----:B------:R-:W-:Y:S01]  /*2680*/  IMAD R126, R2, R5, R9 ;  /* 0x00000005027e7224 */ /* 0x000fe200078e0209 */
[----:B------:R-:W-:Y:S01]  /*2690*/  IABS R9, R11 ;  /* 0x0000000b00097213 */ /* 0x000fe20000000000 */
[--C-:B------:R-:W-:Y:S01]  /*26a0*/  @!P6 IMAD.IADD R40, R40, 0x1, -R2.reuse ;  /* 0x000000012828e824 */ /* 0x100fe200078e0a02 */
[----:B------:R-:W-:Y:S01]  /*26b0*/  ISETP.GE.AND P6, PT, R19, RZ, PT ;  /* 0x000000ff1300720c */ /* 0x000fe20003fc6270 */
[----:B------:R-:W-:Y:S01]  /*26c0*/  @!P4 IMAD.IADD R38, R38, 0x1, -R2 ;  /* 0x000000012626c824 */ /* 0x000fe200078e0a02 */
[C---:B------:R-:W-:Y:S01]  /*26d0*/  ISETP.GT.U32.AND P4, PT, R2.reuse, R126, PT ;  /* 0x0000007e0200720c */ /* 0x040fe20003f84070 */
[----:B------:R-:W-:Y:S01]  /*26e0*/  IMAD.MOV R7, RZ, RZ, -R7 ;  /* 0x000000ffff077224 */ /* 0x000fe200078e0a07 */
[----:B------:R-:W-:Y:S01]  /*26f0*/  LOP3.LUT R19, R3, 0xbc, RZ, 0xfc, !PT ;  /* 0x000000bc03137812 */ /* 0x000fe200078efcff */
[----:B------:R-:W-:Y:S01]  /*2700*/  @!P0 IMAD.MOV R44, RZ, RZ, -R44 ;  /* 0x000000ffff2c8224 */ /* 0x000fe200078e0a2c */
[C---:B------:R-:W-:Y:S01]  /*2710*/  ISETP.GT.U32.AND P5, PT, R2.reuse, R40, PT ;  /* 0x000000280200720c */ /* 0x040fe20003fa4070 */
[C---:B------:R-:W-:Y:S01]  /*2720*/  IMAD R124, R2.reuse, R7, R13 ;  /* 0x00000007027c7224 */ /* 0x040fe200078e020d */
[----:B------:R-:W-:Y:S01]  /*2730*/  ISETP.GT.U32.AND P0, PT, R2, R36, PT ;  /* 0x000000240200720c */ /* 0x000fe20003f04070 */
[----:B------:R-:W-:Y:S01]  /*2740*/  @!P1 IMAD.MOV R42, RZ, RZ, -R42 ;  /* 0x000000ffff2a9224 */ /* 0x000fe200078e0a2a */
[----:B------:R-:W-:-:S02]  /*2750*/  IABS R7, R19 ;  /* 0x0000001300077213 */ /* 0x000fc40000000000 */
[----:B------:R-:W-:Y:S01]  /*2760*/  ISETP.GT.U32.AND P3, PT, R2, R124, PT ;  /* 0x0000007c0200720c */ /* 0x000fe20003f64070 */
[----:B------:R-:W-:Y:S01]  /*2770*/  @!P6 IMAD.MOV R38, RZ, RZ, -R38 ;  /* 0x000000ffff26e224 */ /* 0x000fe200078e0a26 */
[----:B------:R-:W-:Y:S01]  /*2780*/  LOP3.LUT R13, R3, 0xc4, RZ, 0xfc, !PT ;  /* 0x000000c4030d7812 */ /* 0x000fe200078efcff */
[----:B------:R-:W-:Y:S01]  /*2790*/  IMAD.HI.U32 R5, R4, R7, RZ ;  /* 0x0000000704057227 */ /* 0x000fe200078e00ff */
[----:B------:R-:W-:Y:S02]  /*27a0*/  ISETP.GE.AND P1, PT, R15, RZ, PT ;  /* 0x000000ff0f00720c */ /* 0x000fe40003f26270 */
[----:B------:R-:W-:Y:S01]  /*27b0*/  LOP3.LUT R15, R3, 0xc8, RZ, 0xfc, !PT ;  /* 0x000000c8030f7812 */ /* 0x000fe200078efcff */
[--C-:B------:R-:W-:Y:S01]  /*27c0*/  @!P4 IMAD.IADD R126, R126, 0x1, -R2.reuse ;  /* 0x000000017e7ec824 */ /* 0x100fe200078e0a02 */
[----:B------:R-:W-:Y:S01]  /*27d0*/  ISETP.GE.AND P6, PT, R19, RZ, PT ;  /* 0x000000ff1300720c */ /* 0x000fe20003fc6270 */
[--C-:B------:R-:W-:Y:S01]  /*27e0*/  @!P5 IMAD.IADD R40, R40, 0x1, -R2.reuse ;  /* 0x000000012828d824 */ /* 0x100fe200078e0a02 */
[----:B------:R-:W-:Y:S01]  /*27f0*/  ISETP.GE.AND P5, PT, R21, RZ, PT ;  /* 0x000000ff1500720c */ /* 0x000fe20003fa6270 */
[----:B------:R-:W-:Y:S01]  /*2800*/  @!P0 IMAD.IADD R36, R36, 0x1, -R2 ;  /* 0x0000000124248824 */ /* 0x000fe200078e0a02 */
[C---:B------:R-:W-:Y:S01]  /*2810*/  ISETP.GT.U32.AND P4, PT, R2.reuse, R126, PT ;  /* 0x0000007e0200720c */ /* 0x040fe20003f84070 */
[----:B------:R-:W-:Y:S01]  /*2820*/  IMAD.MOV R5, RZ, RZ, -R5 ;  /* 0x000000ffff057224 */ /* 0x000fe200078e0a05 */
[----:B------:R-:W-:Y:S01]  /*2830*/  ISETP.GE.AND P0, PT, R17, RZ, PT ;  /* 0x000000ff1100720c */ /* 0x000fe20003f06270 */
[----:B------:R-:W-:Y:S01]  /*2840*/  @!P2 IMAD.MOV R40, RZ, RZ, -R40 ;  /* 0x000000ffff28a224 */ /* 0x000fe200078e0a28 */
[C---:B------:R-:W-:Y:S01]  /*2850*/  ISETP.GT.U32.AND P2, PT, R2.reuse, R36, PT ;  /* 0x000000240200720c */ /* 0x040fe20003f44070 */
[----:B------:R-:W-:Y:S01]  /*2860*/  IMAD R128, R2, R5, R7 ;  /* 0x0000000502807224 */ /* 0x000fe200078e0207 */
[----:B------:R-:W-:Y:S01]  /*2870*/  IABS R7, R13 ;  /* 0x0000000d00077213 */ /* 0x000fe20000000000 */
[----:B------:R-:W-:Y:S01]  /*2880*/  IMAD.HI.U32 R5, R4, R9, RZ ;  /* 0x0000000904057227 */ /* 0x000fe200078e00ff */
[----:B------:R-:W-:-:S02]  /*2890*/  LOP3.LUT R17, R3, 0xcc, RZ, 0xfc, !PT ;  /* 0x000000cc03117812 */ /* 0x000fc400078efcff */
[C---:B------:R-:W-:Y:S01]  /*28a0*/  LOP3.LUT R21, R3.reuse, 0xe8, RZ, 0xfc, !PT ;  /* 0x000000e803157812 */ /* 0x040fe200078efcff */
[----:B------:R-:W-:Y:S01]  /*28b0*/  IMAD.MOV R5, RZ, RZ, -R5 ;  /* 0x000000ffff057224 */ /* 0x000fe200078e0a05 */
[----:B------:R-:W-:Y:S01]  /*28c0*/  LOP3.LUT R19, R3, 0xe4, RZ, 0xfc, !PT ;  /* 0x000000e403137812 */ /* 0x000fe200078efcff */
[--C-:B------:R-:W-:Y:S02]  /*28d0*/  @!P3 IMAD.IADD R124, R124, 0x1, -R2.reuse ;  /* 0x000000017c7cb824 */ /* 0x100fe400078e0a02 */
[----:B------:R-:W-:Y:S01]  /*28e0*/  IMAD R130, R2, R5, R9 ;  /* 0x0000000502827224 */ /* 0x000fe200078e0209 */
[----:B------:R-:W-:Y:S01]  /*28f0*/  IABS R9, R15 ;  /* 0x0000000f00097213 */ /* 0x000fe20000000000 */
[--C-:B------:R-:W-:Y:S01]  /*2900*/  @!P4 IMAD.IADD R126, R126, 0x1, -R2.reuse ;  /* 0x000000017e7ec824 */ /* 0x100fe200078e0a02 */
[----:B------:R-:W-:Y:S01]  /*2910*/  ISETP.GT.U32.AND P3, PT, R2, R124, PT ;  /* 0x0000007c0200720c */ /* 0x000fe20003f64070 */
[----:B------:R-:W-:Y:S01]  /*2920*/  @!P2 IMAD.IADD R36, R36, 0x1, -R2 ;  /* 0x000000012424a824 */ /* 0x000fe200078e0a02 */
[----:B------:R-:W-:Y:S01]  /*2930*/  ISETP.GT.U32.AND P4, PT, R2, R130, PT ;  /* 0x000000820200720c */ /* 0x000fe20003f84070 */
[----:B------:R-:W-:Y:S01]  /*2940*/  IMAD.HI.U32 R5, R4, R7, RZ ;  /* 0x0000000704057227 */ /* 0x000fe200078e00ff */
[----:B------:R-:W-:-:S03]  /*2950*/  ISETP.GT.U32.AND P2, PT, R2, R128, PT ;  /* 0x000000800200720c */ /* 0x000fc60003f44070 */
[----:B------:R-:W-:Y:S02]  /*2960*/  IMAD.MOV R5, RZ, RZ, -R5 ;  /* 0x000000ffff057224 */ /* 0x000fe400078e0a05 */
[----:B------:R-:W-:Y:S02]  /*2970*/  @!P1 IMAD.MOV R36, RZ, RZ, -R36 ;  /* 0x000000ffff249224 */ /* 0x000fe400078e0a24 */
[----:B------:R-:W-:Y:S02]  /*2980*/  IMAD R132, R2, R5, R7 ;  /* 0x0000000502847224 */ /* 0x000fe400078e0207 */
[--C-:B------:R-:W-:Y:S01]  /*2990*/  @!P3 IMAD.IADD R124, R124, 0x1, -R2.reuse ;  /* 0x000000017c7cb824 */ /* 0x100fe200078e0a02 */
[----:B------:R-:W-:Y:S01]  /*29a0*/  ISETP.GE.AND P3, PT, R11, RZ, PT ;  /* 0x000000ff0b00720c */ /* 0x000fe20003f66270 */
[--C-:B------:R-:W-:Y:S01]  /*29b0*/  @!P4 IMAD.IADD R130, R130, 0x1, -R2.reuse ;  /* 0x000000018282c824 */ /* 0x100fe200078e0a02 */
[----:B------:R-:W-:Y:S01]  /*29c0*/  IABS R11, R17 ;  /* 0x00000011000b7213 */ /* 0x000fe20000000000 */
[----:B------:R-:W-:Y:S01]  /*29d0*/  @!P2 IMAD.IADD R128, R128, 0x1, -R2 ;  /* 0x000000018080a824 */ /* 0x000fe200078e0a02 */
[----:B------:R-:W-:Y:S01]  /*29e0*/  ISETP.GE.AND P2, PT, R13, RZ, PT ;  /* 0x000000ff0d00720c */ /* 0x000fe20003f46270 */
[----:B------:R-:W-:Y:S01]  /*29f0*/  IMAD.HI.U32 R5, R4, R9, RZ ;  /* 0x0000000904057227 */ /* 0x000fe200078e00ff */
[----:B------:R-:W-:-:S02]  /*2a00*/  ISETP.GT.U32.AND P4, PT, R2, R130, PT ;  /* 0x000000820200720c */ /* 0x000fc40003f84070 */
[----:B------:R-:W-:Y:S01]  /*2a10*/  ISETP.GT.U32.AND P1, PT, R2, R128, PT ;  /* 0x000000800200720c */ /* 0x000fe20003f24070 */
[----:B------:R-:W-:Y:S02]  /*2a20*/  IMAD.MOV R5, RZ, RZ, -R5 ;  /* 0x000000ffff057224 */ /* 0x000fe400078e0a05 */
[----:B------:R-:W-:-:S04]  /*2a30*/  IMAD.HI.U32 R7, R4, R11, RZ ;  /* 0x0000000b04077227 */ /* 0x000fc800078e00ff */
[----:B------:R-:W-:Y:S01]  /*2a40*/  @!P5 IMAD.MOV R124, RZ, RZ, -R124 ;  /* 0x000000ffff7cd224 */ /* 0x000fe200078e0a7c */
[C---:B------:R-:W-:Y:S01]  /*2a50*/  ISETP.GT.U32.AND P5, PT, R2.reuse, R132, PT ;  /* 0x000000840200720c */ /* 0x040fe20003fa4070 */
[----:B------:R-:W-:Y:S02]  /*2a60*/  IMAD R134, R2, R5, R9 ;  /* 0x0000000502867224 */ /* 0x000fe400078e0209 */
[----:B------:R-:W-:Y:S02]  /*2a70*/  IMAD.MOV R7, RZ, RZ, -R7 ;  /* 0x000000ffff077224 */ /* 0x000fe400078e0a07 */
[--C-:B------:R-:W-:Y:S01]  /*2a80*/  @!P4 IMAD.IADD R130, R130, 0x1, -R2.reuse ;  /* 0x000000018282c824 */ /* 0x100fe200078e0a02 */
[----:B------:R-:W-:Y:S01]  /*2a90*/  ISETP.GT.U32.AND P4, PT, R2, R134, PT ;  /* 0x000000860200720c */ /* 0x000fe20003f84070 */
[----:B------:R-:W-:Y:S01]  /*2aa0*/  @!P1 IMAD.IADD R128, R128, 0x1, -R2 ;  /* 0x0000000180809824 */ /* 0x000fe200078e0a02 */
[----:B------:R-:W-:Y:S01]  /*2ab0*/  ISETP.GE.AND P1, PT, R17, RZ, PT ;  /* 0x000000ff1100720c */ /* 0x000fe20003f26270 */
[C---:B------:R-:W-:Y:S01]  /*2ac0*/  IMAD R136, R2.reuse, R7, R11 ;  /* 0x0000000702887224 */ /* 0x040fe200078e020b */
[C---:B------:R-:W-:Y:S01]  /*2ad0*/  LOP3.LUT R17, R3.reuse, 0xd8, RZ, 0xfc, !PT ;  /* 0x000000d803117812 */ /* 0x040fe200078efcff */
[----:B------:R-:W-:Y:S01]  /*2ae0*/  @!P6 IMAD.MOV R128, RZ, RZ, -R128 ;  /* 0x000000ffff80e224 */ /* 0x000fe200078e0a80 */
[----:B------:R-:W-:Y:S01]  /*2af0*/  LOP3.LUT R7, R3, 0xd4, RZ, 0xfc, !PT ;  /* 0x000000d403077812 */ /* 0x000fe200078efcff */
[----:B------:R-:W-:Y:S01]  /*2b00*/  @!P0 IMAD.MOV R126, RZ, RZ, -R126 ;  /* 0x000000ffff7e8224 */ /* 0x000fe200078e0a7e */
[----:B------:R-:W-:Y:S01]  /*2b10*/  ISETP.GT.U32.AND P6, PT, R2, R136, PT ;  /* 0x000000880200720c */ /* 0x000fe20003fc4070 */
[----:B------:R-:W-:Y:S01]  /*2b20*/  @!P5 IMAD.IADD R132, R132, 0x1, -R2 ;  /* 0x000000018484d824 */ /* 0x000fe200078e0a02 */
[----:B------:R-:W-:Y:S01]  /*2b30*/  ISETP.GE.AND P0, PT, R15, RZ, PT ;  /* 0x000000ff0f00720c */ /* 0x000fe20003f06270 */
[----:B------:R-:W-:Y:S01]  /*2b40*/  @!P3 IMAD.MOV R130, RZ, RZ, -R130 ;  /* 0x000000ffff82b224 */ /* 0x000fe200078e0a82 */
[----:B------:R-:W-:Y:S01]  /*2b50*/  LOP3.LUT R15, R3, 0xd0, RZ, 0xfc, !PT ;  /* 0x000000d0030f7812 */ /* 0x000fe200078efcff */
[----:B------:R-:W-:Y:S01]  /*2b60*/  @!P4 IMAD.IADD R134, R134, 0x1, -R2 ;  /* 0x000000018686c824 */ /* 0x000fe200078e0a02 */
[----:B------:R-:W-:-:S02]  /*2b70*/  ISETP.GT.U32.AND P5, PT, R2, R132, PT ;  /* 0x000000840200720c */ /* 0x000fc40003fa4070 */
[----:B------:R-:W-:Y:S02]  /*2b80*/  IABS R9, R15 ;  /* 0x0000000f00097213 */ /* 0x000fe40000000000 */
[----:B------:R-:W-:Y:S02]  /*2b90*/  ISETP.GT.U32.AND P4, PT, R2, R134, PT ;  /* 0x000000860200720c */ /* 0x000fe40003f84070 */
[----:B------:R-:W-:Y:S01]  /*2ba0*/  IABS R13, R17 ;  /* 0x00000011000d7213 */ /* 0x000fe20000000000 */
[--C-:B------:R-:W-:Y:S01]  /*2bb0*/  @!P6 IMAD.IADD R136, R136, 0x1, -R2.reuse ;  /* 0x000000018888e824 */ /* 0x100fe200078e0a02 */
[----:B------:R-:W-:Y:S01]  /*2bc0*/  IABS R11, R7 ;  /* 0x00000007000b7213 */ /* 0x000fe20000000000 */
[----:B------:R-:W-:Y:S01]  /*2bd0*/  IMAD.HI.U32 R5, R4, R9, RZ ;  /* 0x0000000904057227 */ /* 0x000fe200078e00ff */
[----:B------:R-:W-:Y:S02]  /*2be0*/  ISETP.GE.AND P3, PT, R15, RZ, PT ;  /* 0x000000ff0f00720c */ /* 0x000fe40003f66270 */
[----:B------:R-:W-:Y:S01]  /*2bf0*/  ISETP.GT.U32.AND P6, PT, R2, R136, PT ;  /* 0x000000880200720c */ /* 0x000fe20003fc4070 */
[----:B------:R-:W-:Y:S01]  /*2c00*/  IMAD.MOV R138, RZ, RZ, -R5 ;  /* 0x000000ffff8a7224 */ /* 0x000fe200078e0a05 */
[----:B------:R-:W-:Y:S01]  /*2c10*/  IABS R15, R21 ;  /* 0x00000015000f7213 */ /* 0x000fe20000000000 */
[----:B------:R-:W-:Y:S01]  /*2c20*/  @!P5 IMAD.IADD R132, R132, 0x1, -R2 ;  /* 0x000000018484d824 */ /* 0x000fe200078e0a02 */
[----:B------:R-:W-:Y:S01]  /*2c30*/  ISETP.GE.AND P5, PT, R7, RZ, PT ;  /* 0x000000ff0700720c */ /* 0x000fe20003fa6270 */
[----:B------:R-:W-:-:S02]  /*2c40*/  IMAD R138, R2, R138, R9 ;  /* 0x0000008a028a7224 */ /* 0x000fc400078e0209 */
[----:B------:R-:W-:-:S04]  /*2c50*/  IMAD.HI.U32 R7, R4, R13, RZ ;  /* 0x0000000d04077227 */ /* 0x000fc800078e00ff */
[--C-:B------:R-:W-:Y:S01]  /*2c60*/  @!P4 IMAD.IADD R134, R134, 0x1, -R2.reuse ;  /* 0x000000018686c824 */ /* 0x100fe200078e0a02 */
[----:B------:R-:W-:Y:S01]  /*2c70*/  ISETP.GT.U32.AND P4, PT, R2, R138, PT ;  /* 0x0000008a0200720c */ /* 0x000fe20003f84070 */
[----:B------:R-:W-:Y:S02]  /*2c80*/  IMAD.MOV R7, RZ, RZ, -R7 ;  /* 0x000000ffff077224 */ /* 0x000fe400078e0a07 */
[----:B------:R-:W-:Y:S02]  /*2c90*/  @!P6 IMAD.IADD R136, R136, 0x1, -R2 ;  /* 0x000000018888e824 */ /* 0x000fe400078e0a02 */
[----:B------:R-:W-:Y:S01]  /*2ca0*/  IMAD R140, R2, R7, R13 ;  /* 0x00000007028c7224 */ /* 0x000fe200078e020d */
[----:B------:R-:W-:Y:S01]  /*2cb0*/  IABS R13, R19 ;  /* 0x00000013000d7213 */ /* 0x000fe20000000000 */
[----:B------:R-:W-:Y:S02]  /*2cc0*/  @!P1 IMAD.MOV R136, RZ, RZ, -R136 ;  /* 0x000000ffff889224 */ /* 0x000fe400078e0a88 */
[----:B------:R-:W-:Y:S01]  /*2cd0*/  IMAD.HI.U32 R5, R4, R11, RZ ;  /* 0x0000000b04057227 */ /* 0x000fe200078e00ff */
[----:B------:R-:W-:-:S03]  /*2ce0*/  ISETP.GT.U32.AND P1, PT, R2, R140, PT ;  /* 0x0000008c0200720c */ /* 0x000fc60003f24070 */
[----:B------:R-:W-:Y:S01]  /*2cf0*/  @!P2 IMAD.MOV R132, RZ, RZ, -R132 ;  /* 0x000000ffff84a224 */ /* 0x000fe200078e0a84 */
[----:B------:R-:W-:Y:S01]  /*2d00*/  ISETP.GE.AND P2, PT, R17, RZ, PT ;  /* 0x000000ff1100720c */ /* 0x000fe20003f46270 */
[----:B------:R-:W-:Y:S01]  /*2d10*/  IMAD.MOV R5, RZ, RZ, -R5 ;  /* 0x000000ffff057224 */ /* 0x000fe200078e0a05 */
[C---:B------:R-:W-:Y:S01]  /*2d20*/  LOP3.LUT R17, R3.reuse, 0xe0, RZ, 0xfc, !PT ;  /* 0x000000e003117812 */ /* 0x040fe200078efcff */
[----:B------:R-:W-:Y:S02]  /*2d30*/  @!P4 IMAD.IADD R138, R138, 0x1, -R2 ;  /* 0x000000018a8ac824 */ /* 0x000fe400078e0a02 */
[C---:B------:R-:W-:Y:S01]  /*2d40*/  IMAD R142, R2.reuse, R5, R11 ;  /* 0x00000005028e7224 */ /* 0x040fe200078e020b */
[----:B------:R-:W-:Y:S01]  /*2d50*/  IABS R11, R17 ;  /* 0x00000011000b7213 */ /* 0x000fe20000000000 */
[----:B------:R-:W-:Y:S01]  /*2d60*/  @!P0 IMAD.MOV R134, RZ, RZ, -R134 ;  /* 0x000000ffff868224 */ /* 0x000fe200078e0a86 */
[----:B------:R-:W-:Y:S01]  /*2d70*/  ISETP.GT.U32.AND P4, PT, R2, R138, PT ;  /* 0x0000008a0200720c */ /* 0x000fe20003f84070 */
[----:B------:R-:W-:Y:S01]  /*2d80*/  @!P1 IMAD.IADD R140, R140, 0x1, -R2 ;  /* 0x000000018c8c9824 */ /* 0x000fe200078e0a02 */
[----:B------:R-:W-:Y:S01]  /*2d90*/  LOP3.LUT R5, R3, 0xdc, RZ, 0xfc, !PT ;  /* 0x000000dc03057812 */ /* 0x000fe200078efcff */
[----:B------:R-:W-:Y:S01]  /*2da0*/  IMAD.HI.U32 R7, R4, R11, RZ ;  /* 0x0000000b04077227 */ /* 0x000fe200078e00ff */
[----:B------:R-:W-:-:S02]  /*2db0*/  ISETP.GT.U32.AND P0, PT, R2, R142, PT ;  /* 0x0000008e0200720c */ /* 0x000fc40003f04070 */
[----:B------:R-:W-:Y:S01]  /*2dc0*/  IABS R9, R5 ;  /* 0x0000000500097213 */ /* 0x000fe20000000000 */
[----:B------:R-:W-:Y:S01]  /*2dd0*/  IMAD.MOV R7, RZ, RZ, -R7 ;  /* 0x000000ffff077224 */ /* 0x000fe200078e0a07 */
[C---:B------:R-:W-:Y:S02]  /*2de0*/  ISETP.GT.U32.AND P1, PT, R2.reuse, R140, PT ;  /* 0x0000008c0200720c */ /* 0x040fe40003f24070 */
[----:B------:R-:W-:Y:S01]  /*2df0*/  ISETP.GE.AND P6, PT, R5, RZ, PT ;  /* 0x000000ff0500720c */ /* 0x000fe20003fc6270 */
[----:B------:R-:W-:Y:S02]  /*2e00*/  IMAD R146, R2, R7, R11 ;  /* 0x0000000702927224 */ /* 0x000fe400078e020b */
[----:B------:R-:W-:Y:S01]  /*2e10*/  @!P4 IMAD.IADD R138, R138, 0x1, -R2 ;  /* 0x000000018a8ac824 */ /* 0x000fe200078e0a02 */
[----:B------:R-:W-:Y:S01]  /*2e20*/  ISETP.GE.AND P4, PT, R17, RZ, PT ;  /* 0x000000ff1100720c */ /* 0x000fe20003f86270 */
[----:B------:R-:W-:Y:S01]  /*2e30*/  IMAD.HI.U32 R5, R4, R9, RZ ;  /* 0x0000000904057227 */ /* 0x000fe200078e00ff */
[----:B------:R-:W-:-:S03]  /*2e40*/  LOP3.LUT R17, R3, 0xf4, RZ, 0xfc, !PT ;  /* 0x000000f403117812 */ /* 0x000fc600078efcff */
[----:B------:R-:W-:Y:S01]  /*2e50*/  IMAD.HI.U32 R7, R4, R15, RZ ;  /* 0x0000000f04077227 */ /* 0x000fe200078e00ff */
[----:B------:R-:W-:-:S03]  /*2e60*/  IABS R11, R17 ;  /* 0x00000011000b7213 */ /* 0x000fc60000000000 */
[----:B------:R-:W-:Y:S01]  /*2e70*/  @!P3 IMAD.MOV R138, RZ, RZ, -R138 ;  /* 0x000000ffff8ab224 */ /* 0x000fe200078e0a8a */
[----:B------:R-:W-:Y:S01]  /*2e80*/  ISETP.GT.U32.AND P3, PT, R2, R146, PT ;  /* 0x000000920200720c */ /* 0x000fe20003f64070 */
[----:B------:R-:W-:Y:S02]  /*2e90*/  IMAD.MOV R144, RZ, RZ, -R5 ;  /* 0x000000ffff907224 */ /* 0x000fe400078e0a05 */
[----:B------:R-:W-:Y:S02]  /*2ea0*/  IMAD.MOV R7, RZ, RZ, -R7 ;  /* 0x000000ffff077224 */ /* 0x000fe400078e0a07 */
[----:B------:R-:W-:-:S04]  /*2eb0*/  IMAD.HI.U32 R5, R4, R13, RZ ;  /* 0x0000000d04057227 */ /* 0x000fc800078e00ff */
[--C-:B------:R-:W-:Y:S02]  /*2ec0*/  @!P0 IMAD.IADD R142, R142, 0x1, -R2.reuse ;  /* 0x000000018e8e8824 */ /* 0x100fe400078e0a02 */
[----:B------:R-:W-:Y:S01]  /*2ed0*/  IMAD R150, R2, R7, R15 ;  /* 0x0000000702967224 */ /* 0x000fe200078e020f */
[C---:B------:R-:W-:Y:S01]  /*2ee0*/  LOP3.LUT R15, R3.reuse, 0xf0, RZ, 0xfc, !PT ;  /* 0x000000f0030f7812 */ /* 0x040fe200078efcff */
[----:B------:R-:W-:Y:S01]  /*2ef0*/  @!P1 IMAD.IADD R140, R140, 0x1, -R2 ;  /* 0x000000018c8c9824 */ /* 0x000fe200078e0a02 */
[C---:B------:R-:W-:Y:S01]  /*2f00*/  ISETP.GT.U32.AND P0, PT, R2.reuse, R142, PT ;  /* 0x0000008e0200720c */ /* 0x040fe20003f04070 */
[----:B------:R-:W-:Y:S02]  /*2f10*/  IMAD.MOV R5, RZ, RZ, -R5 ;  /* 0x000000ffff057224 */ /* 0x000fe400078e0a05 */
[----:B------:R-:W-:Y:S01]  /*2f20*/  @!P2 IMAD.MOV R140, RZ, RZ, -R140 ;  /* 0x000000ffff8ca224 */ /* 0x000fe200078e0a8c */
[C---:B------:R-:W-:Y:S01]  /*2f30*/  ISETP.GT.U32.AND P2, PT, R2.reuse, R150, PT ;  /* 0x000000960200720c */ /* 0x040fe20003f44070 */
[----:B------:R-:W-:Y:S01]  /*2f40*/  IMAD R148, R2, R5, R13 ;  /* 0x0000000502947224 */ /* 0x000fe200078e020d */
[----:B------:R-:W-:Y:S01]  /*2f50*/  LOP3.LUT R13, R3, 0xec, RZ, 0xfc, !PT ;  /* 0x000000ec030d7812 */ /* 0x000fe200078efcff */
[----:B------:R-:W-:-:S02]  /*2f60*/  @!P3 IMAD.IADD R146, R146, 0x1, -R2 ;  /* 0x000000019292b824 */ /* 0x000fc400078e0a02 */
[C---:B------:R-:W-:Y:S01]  /*2f70*/  IMAD R144, R2.reuse, R144, R9 ;  /* 0x0000009002907224 */ /* 0x040fe200078e0209 */
[----:B------:R-:W-:Y:S02]  /*2f80*/  IABS R7, R13 ;  /* 0x0000000d00077213 */ /* 0x000fe40000000000 */
[----:B------:R-:W-:Y:S01]  /*2f90*/  ISETP.GT.U32.AND P3, PT, R2, R146, PT ;  /* 0x000000920200720c */ /* 0x000fe20003f64070 */
[--C-:B------:R-:W-:Y:S01]  /*2fa0*/  @!P0 IMAD.IADD R142, R142, 0x1, -R2.reuse ;  /* 0x000000018e8e8824 */ /* 0x100fe200078e0a02 */
[----:B------:R-:W-:Y:S01]  /*2fb0*/  ISETP.GT.U32.AND P0, PT, R2, R144, PT ;  /* 0x000000900200720c */ /* 0x000fe20003f04070 */
[----:B------:R-:W-:Y:S01]  /*2fc0*/  IMAD.HI.U32 R5, R4, R7, RZ ;  /* 0x0000000704057227 */ /* 0x000fe200078e00ff */
[----:B------:R-:W-:Y:S02]  /*2fd0*/  ISETP.GT.U32.AND P1, PT, R2, R148, PT ;  /* 0x000000940200720c */ /* 0x000fe40003f24070 */
[----:B------:R-:W-:Y:S01]  /*2fe0*/  IABS R9, R15 ;  /* 0x0000000f00097213 */ /* 0x000fe20000000000 */
[----:B------:R-:W-:-:S02]  /*2ff0*/  @!P2 IMAD.IADD R150, R150, 0x1, -R2 ;  /* 0x000000019696a824 */ /* 0x000fc400078e0a02 */
[----:B------:R-:W-:Y:S02]  /*3000*/  IMAD.MOV R5, RZ, RZ, -R5 ;  /* 0x000000ffff057224 */ /* 0x000fe400078e0a05 */
[----:B------:R-:W-:Y:S01]  /*3010*/  @!P5 IMAD.MOV R142, RZ, RZ, -R142 ;  /* 0x000000ffff8ed224 */ /* 0x000fe200078e0a8e */
[C---:B------:R-:W-:Y:S01]  /*3020*/  ISETP.GT.U32.AND P2, PT, R2.reuse, R150, PT ;  /* 0x000000960200720c */ /* 0x040fe20003f44070 */
[----:B------:R-:W-:Y:S01]  /*3030*/  IMAD R152, R2, R5, R7 ;  /* 0x0000000502987224 */ /* 0x000fe200078e0207 */
[----:B------:R-:W-:Y:S01]  /*3040*/  ISETP.GE.AND P5, PT, R19, RZ, PT ;  /* 0x000000ff1300720c */ /* 0x000fe20003fa6270 */
[----:B------:R-:W-:Y:S01]  /*3050*/  IMAD.HI.U32 R5, R4, R9, RZ ;  /* 0x0000000904057227 */ /* 0x000fe200078e00ff */
[----:B------:R-:W-:-:S03]  /*3060*/  LOP3.LUT R19, R3, 0x104, RZ, 0xfc, !PT ;  /* 0x0000010403137812 */ /* 0x000fc600078efcff */
[--C-:B------:R-:W-:Y:S01]  /*3070*/  @!P3 IMAD.IADD R146, R146, 0x1, -R2.reuse ;  /* 0x000000019292b824 */ /* 0x100fe200078e0a02 */
[----:B------:R-:W-:Y:S01]  /*3080*/  ISETP.GT.U32.AND P3, PT, R2, R152, PT ;  /* 0x000000980200720c */ /* 0x000fe20003f64070 */
[----:B------:R-:W-:Y:S02]  /*3090*/  IMAD.MOV R5, RZ, RZ, -R5 ;  /* 0x000000ffff057224 */ /* 0x000fe400078e0a05 */
[--C-:B------:R-:W-:Y:S02]  /*30a0*/  @!P0 IMAD.IADD R144, R144, 0x1, -R2.reuse ;  /* 0x0000000190908824 */ /* 0x100fe400078e0a02 */
[--C-:B------:R-:W-:Y:S02]  /*30b0*/  @!P1 IMAD.IADD R148, R148, 0x1, -R2.reuse ;  /* 0x0000000194949824 */ /* 0x100fe400078e0a02 */
[C---:B------:R-:W-:Y:S01]  /*30c0*/  IMAD R154, R2.reuse, R5, R9 ;  /* 0x00000005029a7224 */ /* 0x040fe200078e0209 */
[----:B------:R-:W-:Y:S01]  /*30d0*/  ISETP.GT.U32.AND P0, PT, R2, R144, PT ;  /* 0x000000900200720c */ /* 0x000fe20003f04070 */
[----:B------:R-:W-:Y:S01]  /*30e0*/  @!P2 IMAD.IADD R150, R150, 0x1, -R2 ;  /* 0x000000019696a824 */ /* 0x000fe200078e0a02 */
[----:B------:R-:W-:Y:S01]  /*30f0*/  ISETP.GT.U32.AND P1, PT, R2, R148, PT ;  /* 0x000000940200720c */ /* 0x000fe20003f24070 */
[----:B------:R-:W-:Y:S01]  /*3100*/  IMAD.HI.U32 R7, R4, R11, RZ ;  /* 0x0000000b04077227 */ /* 0x000fe200078e00ff */
[----:B------:R-:W-:-:S02]  /*3110*/  ISETP.GT.U32.AND P2, PT, R2, R154, PT ;  /* 0x0000009a0200720c */ /* 0x000fc40003f44070 */
[----:B------:R-:W-:Y:S01]  /*3120*/  LOP3.LUT R5, R3, 0xf8, RZ, 0xfc, !PT ;  /* 0x000000f803057812 */ /* 0x000fe200078efcff */
[----:B------:R-:W-:Y:S02]  /*3130*/  @!P3 IMAD.IADD R152, R152, 0x1, -R2 ;  /* 0x000000019898b824 */ /* 0x000fe400078e0a02 */
[----:B------:R-:W-:Y:S01]  /*3140*/  IMAD.MOV R7, RZ, RZ, -R7 ;  /* 0x000000ffff077224 */ /* 0x000fe200078e0a07 */
[----:B------:R-:W-:Y:S01]  /*3150*/  IABS R9, R5 ;  /* 0x0000000500097213 */ /* 0x000fe20000000000 */
[----:B------:R-:W-:Y:S01]  /*3160*/  @!P4 IMAD.MOV R146, RZ, RZ, -R146 ;  /* 0x000000ffff92c224 */ /* 0x000fe200078e0a92 */
[----:B------:R-:W-:Y:S01]  /*3170*/  ISETP.GT.U32.AND P3, PT, R2, R152, PT ;  /* 0x000000980200720c */ /* 0x000fe20003f64070 */
[--C-:B------:R-:W-:Y:S01]  /*3180*/  @!P0 IMAD.IADD R144, R144, 0x1, -R2.reuse ;  /* 0x0000000190908824 */ /* 0x100fe200078e0a02 */
[----:B------:R-:W-:Y:S01]  /*3190*/  ISETP.GE.AND P0, PT, R21, RZ, PT ;  /* 0x000000ff1500720c */ /* 0x000fe20003f06270 */
[--C-:B------:R-:W-:Y:S01]  /*31a0*/  @!P1 IMAD.IADD R148, R148, 0x1, -R2.reuse ;  /* 0x0000000194949824 */ /* 0x100fe200078e0a02 */
[----:B------:R-:W-:Y:S01]  /*31b0*/  ISETP.GE.AND P1, PT, R17, RZ, PT ;  /* 0x000000ff1100720c */ /* 0x000fe20003f26270 */
[----:B------:R-:W-:Y:S01]  /*31c0*/  @!P2 IMAD.IADD R154, R154, 0x1, -R2 ;  /* 0x000000019a9aa824 */ /* 0x000fe200078e0a02 */
[C---:B------:R-:W-:Y:S01]  /*31d0*/  LOP3.LUT R17, R3.reuse, 0x100, RZ, 0xfc, !PT ;  /* 0x0000010003117812 */ /* 0x040fe200078efcff */
[----:B------:R-:W-:Y:S01]  /*31e0*/  IMAD R156, R2, R7, R11 ;  /* 0x00000007029c7224 */ /* 0x000fe200078e020b */
[----:B------:R-:W-:Y:S01]  /*31f0*/  LOP3.LUT R7, R3, 0xfc, RZ, 0xfc, !PT ;  /* 0x000000fc03077812 */ /* 0x000fe200078efcff */
[----:B------:R-:W-:Y:S01]  /*3200*/  @!P5 IMAD.MOV R148, RZ, RZ, -R148 ;  /* 0x000000ffff94d224 */ /* 0x000fe200078e0a94 */
[----:B------:R-:W-:Y:S01]  /*3210*/  ISETP.GE.AND P5, PT, R5, RZ, PT ;  /* 0x000000ff0500720c */ /* 0x000fe20003fa6270 */
[----:B------:R-:W-:Y:S01]  /*3220*/  IMAD.HI.U32 R5, R4, R9, RZ ;  /* 0x0000000904057227 */ /* 0x000fe200078e00ff */
[----:B------:R-:W-:-:S02]  /*3230*/  ISETP.GT.U32.AND P2, PT, R2, R154, PT ;  /* 0x0000009a0200720c */ /* 0x000fc40003f44070 */
[----:B------:R-:W-:Y:S01]  /*3240*/  IABS R11, R7 ;  /* 0x00000007000b7213 */ /* 0x000fe20000000000 */
[----:B------:R-:W-:Y:S01]  /*3250*/  @!P3 IMAD.IADD R152, R152, 0x1, -R2 ;  /* 0x000000019898b824 */ /* 0x000fe200078e0a02 */
[----:B------:R-:W-:Y:S01]  /*3260*/  ISETP.GT.U32.AND P3, PT, R2, R156, PT ;  /* 0x0000009c0200720c */ /* 0x000fe20003f64070 */
[----:B------:R-:W-:Y:S01]  /*3270*/  IMAD.MOV R5, RZ, RZ, -R5 ;  /* 0x000000ffff057224 */ /* 0x000fe200078e0a05 */
[----:B------:R-:W-:Y:S01]  /*3280*/  ISETP.GE.AND P4, PT, R15, RZ, PT ;  /* 0x000000ff0f00720c */ /* 0x000fe20003f86270 */
[----:B------:R-:W-:Y:S01]  /*3290*/  @!P6 IMAD.MOV R144, RZ, RZ, -R144 ;  /* 0x000000ffff90e224 */ /* 0x000fe200078e0a90 */
[----:B------:R-:W-:Y:S01]  /*32a0*/  ISETP.GE.AND P6, PT, R13, RZ, PT ;  /* 0x000000ff0d00720c */ /* 0x000fe20003fc6270 */
[----:B------:R-:W-:Y:S01]  /*32b0*/  @!P0 IMAD.MOV R150, RZ, RZ, -R150 ;  /* 0x000000ffff968224 */ /* 0x000fe200078e0a96 */
[----:B------:R-:W-:Y:S01]  /*32c0*/  ISETP.GE.AND P0, PT, R7, RZ, PT ;  /* 0x000000ff0700720c */ /* 0x000fe20003f06270 */
[----:B------:R-:W-:Y:S01]  /*32d0*/  IMAD.HI.U32 R7, R4, R11, RZ ;  /* 0x0000000b04077227 */ /* 0x000fe200078e00ff */
[----:B------:R-:W-:-:S02]  /*32e0*/  IABS R13, R17 ;  /* 0x00000011000d7213 */ /* 0x000fc40000000000 */
[----:B------:R-:W-:Y:S01]  /*32f0*/  IABS R15, R19 ;  /* 0x00000013000f7213 */ /* 0x000fe20000000000 */
[----:B------:R-:W-:Y:S01]  /*3300*/  IMAD R158, R2, R5, R9 ;  /* 0x00000005029e7224 */ /* 0x000fe200078e0209 */
[----:B------:R-:W-:Y:S01]  /*3310*/  LOP3.LUT R21, R3, 0x10c, RZ, 0xfc, !PT ;  /* 0x0000010c03157812 */ /* 0x000fe200078efcff */
[----:B------:R-:W-:Y:S02]  /*3320*/  IMAD.MOV R7, RZ, RZ, -R7 ;  /* 0x000000ffff077224 */ /* 0x000fe400078e0a07 */
[--C-:B------:R-:W-:Y:S01]  /*3330*/  @!P2 IMAD.IADD R154, R154, 0x1, -R2.reuse ;  /* 0x000000019a9aa824 */ /* 0x100fe200078e0a02 */
[C---:B------:R-:W-:Y:S01]  /*3340*/  ISETP.GT.U32.AND P2, PT, R2.reuse, R158, PT ;  /* 0x0000009e0200720c */ /* 0x040fe20003f44070 */
[----:B------:R-:W-:Y:S01]  /*3350*/  IMAD R160, R2, R7, R11 ;  /* 0x0000000702a07224 */ /* 0x000fe200078e020b */
[----:B------:R-:W-:Y:S01]  /*3360*/  IABS R11, R21 ;  /* 0x00000015000b7213 */ /* 0x000fe20000000000 */
[----:B------:R-:W-:Y:S02]  /*3370*/  @!P3 IMAD.IADD R156, R156, 0x1, -R2 ;  /* 0x000000019c9cb824 */ /* 0x000fe400078e0a02 */
[----:B------:R-:W-:Y:S01]  /*3380*/  @!P6 IMAD.MOV R152, RZ, RZ, -R152 ;  /* 0x000000ffff98e224 */ /* 0x000fe200078e0a98 */
[----:B------:R-:W-:Y:S01]  /*3390*/  ISETP.GT.U32.AND P6, PT, R2, R160, PT ;  /* 0x000000a00200720c */ /* 0x000fe20003fc4070 */
[----:B------:R-:W-:Y:S01]  /*33a0*/  IMAD.HI.U32 R5, R4, R13, RZ ;  /* 0x0000000d04057227 */ /* 0x000fe200078e00ff */
[----:B------:R-:W-:-:S03]  /*33b0*/  ISETP.GT.U32.AND P3, PT, R2, R156, PT ;  /* 0x0000009c0200720c */ /* 0x000fc60003f64070 */
[----:B------:R-:W-:Y:S02]  /*33c0*/  IMAD.MOV R5, RZ, RZ, -R5 ;  /* 0x000000ffff057224 */ /* 0x000fe400078e0a05 */
[----:B------:R-:W-:Y:S02]  /*33d0*/  @!P2 IMAD.IADD R158, R158, 0x1, -R2 ;  /* 0x000000019e9ea824 */ /* 0x000fe400078e0a02 */
[----:B------:R-:W-:-:S03]  /*33e0*/  IMAD.HI.U32 R7, R4, R15, RZ ;  /* 0x0000000f04077227 */ /* 0x000fc600078e00ff */
[----:B------:R-:W-:Y:S01]  /*33f0*/  ISETP.GT.U32.AND P2, PT, R2, R158, PT ;  /* 0x0000009e0200720c */ /* 0x000fe20003f44070 */
[--C-:B------:R-:W-:Y:S02]  /*3400*/  @!P6 IMAD.IADD R160, R160, 0x1, -R2.reuse ;  /* 0x00000001a0a0e824 */ /* 0x100fe400078e0a02 */
[----:B------:R-:W-:Y:S01]  /*3410*/  @!P3 IMAD.IADD R156, R156, 0x1, -R2 ;  /* 0x000000019c9cb824 */ /* 0x000fe200078e0a02 */
[----:B------:R-:W-:Y:S01]  /*3420*/  ISETP.GE.AND P3, PT, R19, RZ, PT ;  /* 0x000000ff1300720c */ /* 0x000fe20003f66270 */
[C---:B------:R-:W-:Y:S01]  /*3430*/  IMAD R164, R2.reuse, R5, R13 ;  /* 0x0000000502a47224 */ /* 0x040fe200078e020d */
[----:B------:R-:W-:Y:S01]  /*3440*/  LOP3.LUT R19, R3, 0x108, RZ, 0xfc, !PT ;  /* 0x0000010803137812 */ /* 0x000fe200078efcff */
[----:B------:R-:W-:Y:S01]  /*3450*/  IMAD.MOV R7, RZ, RZ, -R7 ;  /* 0x000000ffff077224 */ /* 0x000fe200078e0a07 */
[C---:B------:R-:W-:Y:S01]  /*3460*/  ISETP.GT.U32.AND P6, PT, R2.reuse, R160, PT ;  /* 0x000000a00200720c */ /* 0x040fe20003fc4070 */
[----:B------:R-:W-:Y:S01]  /*3470*/  @!P4 IMAD.MOV R154, RZ, RZ, -R154 ;  /* 0x000000ffff9ac224 */ /* 0x000fe200078e0a9a */
[----:B------:R-:W-:Y:S01]  /*3480*/  IABS R9, R19 ;  /* 0x0000001300097213 */ /* 0x000fe20000000000 */
[----:B------:R-:W-:Y:S01]  /*3490*/  IMAD R170, R2, R7, R15 ;  /* 0x0000000702aa7224 */ /* 0x000fe200078e020f */
[----:B------:R-:W-:Y:S01]  /*34a0*/  ISETP.GE.AND P4, PT, R17, RZ, PT ;  /* 0x000000ff1100720c */ /* 0x000fe20003f86270 */
[----:B------:R-:W-:Y:S01]  /*34b0*/  @!P2 IMAD.IADD R158, R158, 0x1, -R2 ;  /* 0x000000019e9ea824 */ /* 0x000fe200078e0a02 */
[----:B------:R-:W-:Y:S01]  /*34c0*/  ISETP.GT.U32.AND P2, PT, R2, R164, PT ;  /* 0x000000a40200720c */ /* 0x000fe20003f44070 */
[----:B------:R-:W-:Y:S01]  /*34d0*/  IMAD.HI.U32 R5, R4, R9, RZ ;  /* 0x0000000904057227 */ /* 0x000fe200078e00ff */
[----:B------:R-:W-:-:S02]  /*34e0*/  IABS R13, R23 ;  /* 0x00000017000d7213 */ /* 0x000fc40000000000 */
[----:B------:R-:W-:Y:S01]  /*34f0*/  IABS R15, R25 ;  /* 0x00000019000f7213 */ /* 0x000fe20000000000 */
[----:B------:R-:W-:Y:S01]  /*3500*/  IMAD.MOV R168, RZ, RZ, -R5 ;  /* 0x000000ffffa87224 */ /* 0x000fe200078e0a05 */
[----:B------:R-:W-:Y:S01]  /*3510*/  IABS R17, R27 ;  /* 0x0000001b00117213 */ /* 0x000fe20000000000 */
[----:B------:R-:W-:Y:S01]  /*3520*/  @!P6 IMAD.IADD R160, R160, 0x1, -R2 ;  /* 0x00000001a0a0e824 */ /* 0x000fe200078e0a02 */
[----:B------:R-:W-:Y:S01]  /*3530*/  ISETP.GT.U32.AND P6, PT, R2, R170, PT ;  /* 0x000000aa0200720c */ /* 0x000fe20003fc4070 */
[----:B------:R-:W-:-:S04]  /*3540*/  IMAD.HI.U32 R5, R4, R11, RZ ;  /* 0x0000000b04057227 */ /* 0x000fc800078e00ff */
[----:B------:R-:W-:Y:S02]  /*3550*/  IMAD R168, R2, R168, R9 ;  /* 0x000000a802a87224 */ /* 0x000fe400078e0209 */
[----:B------:R-:W-:Y:S02]  /*3560*/  IMAD.MOV R162, RZ, RZ, -R5 ;  /* 0x000000ffffa27224 */ /* 0x000fe400078e0a05 */
[--C-:B------:R-:W-:Y:S01]  /*3570*/  @!P2 IMAD.IADD R164, R164, 0x1, -R2.reuse ;  /* 0x00000001a4a4a824 */ /* 0x100fe200078e0a02 */
[C---:B------:R-:W-:Y:S01]  /*3580*/  ISETP.GT.U32.AND P2, PT, R2.reuse, R168, PT ;  /* 0x000000a80200720c */ /* 0x040fe20003f44070 */
[----:B------:R-:W-:Y:S02]  /*3590*/  IMAD R162, R2, R162, R11 ;  /* 0x000000a202a27224 */ /* 0x000fe400078e020b */
[----:B------:R-:W-:Y:S02]  /*35a0*/  @!P6 IMAD.IADD R170, R170, 0x1, -R2 ;  /* 0x00000001aaaae824 */ /* 0x000fe400078e0a02 */
[----:B------:R-:W-:Y:S01]  /*35b0*/  @!P5 IMAD.MOV R158, RZ, RZ, -R158 ;  /* 0x000000ffff9ed224 */ /* 0x000fe200078e0a9e */
[----:B------:R-:W-:Y:S01]  /*35c0*/  ISETP.GT.U32.AND P6, PT, R2, R162, PT ;  /* 0x000000a20200720c */ /* 0x000fe20003fc4070 */
[----:B------:R-:W-:-:S04]  /*35d0*/  IMAD.HI.U32 R7, R4, R13, RZ ;  /* 0x0000000d04077227 */ /* 0x000fc800078e00ff */
[----:B------:R-:W-:-:S04]  /*35e0*/  IMAD.HI.U32 R9, R4, R15, RZ ;  /* 0x0000000f04097227 */ /* 0x000fc800078e00ff */
[----:B------:R-:W-:Y:S01]  /*35f0*/  @!P2 IMAD.IADD R168, R168, 0x1, -R2 ;  /* 0x00000001a8a8a824 */ /* 0x000fe200078e0a02 */
[----:B------:R-:W-:Y:S01]  /*3600*/  ISETP.GT.U32.AND P2, PT, R2, R170, PT ;  /* 0x000000aa0200720c */ /* 0x000fe20003f44070 */
[----:B------:R-:W-:-:S03]  /*3610*/  IMAD.HI.U32 R5, R4, R17, RZ ;  /* 0x0000001104057227 */ /* 0x000fc600078e00ff */
[----:B------:R-:W-:Y:S01]  /*3620*/  ISETP.GT.U32.AND P5, PT, R2, R168, PT ;  /* 0x000000a80200720c */ /* 0x000fe20003fa4070 */
[----:B------:R-:W-:Y:S02]  /*3630*/  @!P6 IMAD.IADD R162, R162, 0x1, -R2 ;  /* 0x00000001a2a2e824 */ /* 0x000fe400078e0a02 */
[----:B------:R-:W-:Y:S02]  /*3640*/  IMAD.MOV R7, RZ, RZ, -R7 ;  /* 0x000000ffff077224 */ /* 0x000fe400078e0a07 */
[----:B------:R-:W-:Y:S01]  /*3650*/  IMAD.MOV R9, RZ, RZ, -R9 ;  /* 0x000000ffff097224 */ /* 0x000fe200078e0a09 */
[C---:B------:R-:W-:Y:S01]  /*3660*/  ISETP.GT.U32.AND P6, PT, R2.reuse, R162, PT ;  /* 0x000000a20200720c */ /* 0x040fe20003fc4070 */
[----:B------:R-:W-:Y:S02]  /*3670*/  IMAD.MOV R5, RZ, RZ, -R5 ;  /* 0x000000ffff057224 */ /* 0x000fe400078e0a05 */
[C---:B------:R-:W-:Y:S01]  /*3680*/  IMAD R166, R2.reuse, R7, R13 ;  /* 0x0000000702a67224 */ /* 0x040fe200078e020d */
[C---:B------:R-:W-:Y:S01]  /*3690*/  LOP3.LUT R13, R3.reuse, 0x11c, RZ, 0xfc, !PT ;  /* 0x0000011c030d7812 */ /* 0x040fe200078efcff */
[C---:B------:R-:W-:Y:S01]  /*36a0*/  IMAD R172, R2.reuse, R9, R15 ;  /* 0x0000000902ac7224 */ /* 0x040fe200078e020f */
[----:B------:R-:W-:Y:S01]  /*36b0*/  LOP3.LUT R15, R3, 0x120, RZ, 0xfc, !PT ;  /* 0x00000120030f7812 */ /* 0x000fe200078efcff */
[C---:B------:R-:W-:Y:S01]  /*36c0*/  IMAD R178, R2.reuse, R5, R17 ;  /* 0x0000000502b27224 */ /* 0x040fe200078e0211 */
[----:B------:R-:W-:Y:S01]  /*36d0*/  IABS R9, R13 ;  /* 0x0000000d00097213 */ /* 0x000fe20000000000 */
[----:B------:R-:W-:Y:S01]  /*36e0*/  @!P1 IMAD.MOV R156, RZ, RZ, -R156 ;  /* 0x000000ffff9c9224 */ /* 0x000fe200078e0a9c */
[C---:B------:R-:W-:Y:S01]  /*36f0*/  ISETP.GT.U32.AND P1, PT, R2.reuse, R164, PT ;  /* 0x000000a40200720c */ /* 0x040fe20003f24070 */
[----:B------:R-:W-:Y:S01]  /*3700*/  @!P0 IMAD.MOV R160, RZ, RZ, -R160 ;  /* 0x000000ffffa08224 */ /* 0x000fe200078e0aa0 */
[----:B------:R-:W-:Y:S01]  /*3710*/  ISETP.GT.U32.AND P0, PT, R2, R166, PT ;  /* 0x000000a60200720c */ /* 0x000fe20003f04070 */
[--C-:B------:R-:W-:Y:S01]  /*3720*/  @!P5 IMAD.IADD R168, R168, 0x1, -R2.reuse ;  /* 0x00000001a8a8d824 */ /* 0x100fe200078e0a02 */
[----:B------:R-:W-:Y:S01]  /*3730*/  IABS R11, R15 ;  /* 0x0000000f000b7213 */ /* 0x000fe20000000000 */
[--C-:B------:R-:W-:Y:S01]  /*3740*/  @!P2 IMAD.IADD R170, R170, 0x1, -R2.reuse ;  /* 0x00000001aaaaa824 */ /* 0x100fe200078e0a02 */
[----:B------:R-:W-:Y:S01]  /*3750*/  ISETP.GT.U32.AND P5, PT, R2, R178, PT ;  /* 0x000000b20200720c */ /* 0x000fe20003fa4070 */
[----:B------:R-:W-:Y:S01]  /*3760*/  @!P6 IMAD.IADD R162, R162, 0x1, -R2 ;  /* 0x00000001a2a2e824 */ /* 0x000fe200078e0a02 */
[----:B------:R-:W-:Y:S01]  /*3770*/  ISETP.GE.AND P2, PT, R19, RZ, PT ;  /* 0x000000ff1300720c */ /* 0x000fe20003f46270 */
[----:B------:R-:W-:Y:S01]  /*3780*/  IMAD.HI.U32 R7, R4, R11, RZ ;  /* 0x0000000b04077227 */ /* 0x000fe200078e00ff */
[----:B------:R-:W-:-:S02]  /*3790*/  ISETP.GE.AND P6, PT, R21, RZ, PT ;  /* 0x000000ff1500720c */ /* 0x000fc40003fc6270 */
[C---:B------:R-:W-:Y:S01]  /*37a0*/  LOP3.LUT R17, R3.reuse, 0x128, RZ, 0xfc, !PT ;  /* 0x0000012803117812 */ /* 0x040fe200078efcff */
[----:B------:R-:W-:Y:S01]  /*37b0*/  IMAD.HI.U32 R5, R4, R9, RZ ;  /* 0x0000000904057227 */ /* 0x000fe200078e00ff */
[C---:B------:R-:W-:Y:S02]  /*37c0*/  LOP3.LUT R21, R3.reuse, 0x140, RZ, 0xfc, !PT ;  /* 0x0000014003157812 */ /* 0x040fe400078efcff */
[----:B------:R-:W-:Y:S01]  /*37d0*/  LOP3.LUT R19, R3, 0x13c, RZ, 0xfc, !PT ;  /* 0x0000013c03137812 */ /* 0x000fe200078efcff */
[----:B------:R-:W-:Y:S02]  /*37e0*/  IMAD.MOV R7, RZ, RZ, -R7 ;  /* 0x000000ffff077224 */ /* 0x000fe400078e0a07 */
[--C-:B------:R-:W-:Y:S01]  /*37f0*/  @!P1 IMAD.IADD R164, R164, 0x1, -R2.reuse ;  /* 0x00000001a4a49824 */ /* 0x100fe200078e0a02 */
[----:B------:R-:W-:Y:S01]  /*3800*/  ISETP.GT.U32.AND P1, PT, R2, R172, PT ;  /* 0x000000ac0200720c */ /* 0x000fe20003f24070 */
[--C-:B------:R-:W-:Y:S01]  /*3810*/  @!P0 IMAD.IADD R166, R166, 0x1, -R2.reuse ;  /* 0x00000001a6a68824 */ /* 0x100fe200078e0a02 */
[----:B------:R-:W-:Y:S01]  /*3820*/  ISETP.GE.AND P0, PT, R23, RZ, PT ;  /* 0x000000ff1700720c */ /* 0x000fe20003f06270 */
[----:B------:R-:W-:Y:S01]  /*3830*/  IMAD.MOV R5, RZ, RZ, -R5 ;  /* 0x000000ffff057224 */ /* 0x000fe200078e0a05 */
[C---:B------:R-:W-:Y:S01]  /*3840*/  LOP3.LUT R23, R3.reuse, 0x144, RZ, 0xfc, !PT ;  /* 0x0000014403177812 */ /* 0x040fe200078efcff */
[----:B------:R-:W-:Y:S01]  /*3850*/  IMAD R176, R2, R7, R11 ;  /* 0x0000000702b07224 */ /* 0x000fe200078e020b */
[----:B------:R-:W-:Y:S01]  /*3860*/  LOP3.LUT R7, R3, 0x124, RZ, 0xfc, !PT ;  /* 0x0000012403077812 */ /* 0x000fe200078efcff */
[----:B------:R-:W-:Y:S01]  /*3870*/  @!P5 IMAD.IADD R178, R178, 0x1, -R2 ;  /* 0x00000001b2b2d824 */ /* 0x000fe200078e0a02 */
[----:B------:R-:W-:Y:S01]  /*3880*/  IABS R11, R17 ;  /* 0x00000011000b7213 */ /* 0x000fe20000000000 */
[----:B------:R-:W-:Y:S01]  /*3890*/  @!P4 IMAD.MOV R164, RZ, RZ, -R164 ;  /* 0x000000ffffa4c224 */ /* 0x000fe200078e0aa4 */
[C---:B------:R-:W-:Y:S01]  /*38a0*/  ISETP.GT.U32.AND P4, PT, R2.reuse, R166, PT ;  /* 0x000000a60200720c */ /* 0x040fe20003f84070 */
[C---:B------:R-:W-:Y:S01]  /*38b0*/  IMAD R174, R2.reuse, R5, R9 ;  /* 0x0000000502ae7224 */ /* 0x040fe200078e0209 */
[C---:B------:R-:W-:Y:S01]  /*38c0*/  ISETP.GT.U32.AND P5, PT, R2.reuse, R178, PT ;  /* 0x000000b20200720c */ /* 0x040fe20003fa4070 */
[----:B------:R-:W-:Y:S01]  /*38d0*/  @!P2 IMAD.MOV R168, RZ, RZ, -R168 ;  /* 0x000000ffffa8a224 */ /* 0x000fe200078e0aa8 */
[----:B------:R-:W-:Y:S01]  /*38e0*/  IABS R9, R7 ;  /* 0x0000000700097213 */ /* 0x000fe20000000000 */
[----:B------:R-:W-:Y:S01]  /*38f0*/  @!P6 IMAD.MOV R162, RZ, RZ, -R162 ;  /* 0x000000ffffa2e224 */ /* 0x000fe200078e0aa2 */
[----:B------:R-:W-:Y:S01]  /*3900*/  ISETP.GT.U32.AND P2, PT, R2, R174, PT ;  /* 0x000000ae0200720c */ /* 0x000fe20003f44070 */
[----:B------:R-:W-:Y:S01]  /*3910*/  @!P1 IMAD.IADD R172, R172, 0x1, -R2 ;  /* 0x00000001acac9824 */ /* 0x000fe200078e0a02 */
[----:B------:R-:W-:Y:S01]  /*3920*/  ISETP.GE.AND P6, PT, R27, RZ, PT ;  /* 0x000000ff1b00720c */ /* 0x000fe20003fc6270 */
[----:B------:R-:W-:Y:S01]  /*3930*/  IMAD.HI.U32 R5, R4, R9, RZ ;  /* 0x0000000904057227 */ /* 0x000fe200078e00ff */
[----:B------:R-:W-:-:S02]  /*3940*/  ISETP.GE.AND P1, PT, R25, RZ, PT ;  /* 0x000000ff1900720c */ /* 0x000fc40003f26270 */
[----:B------:R-:W-:Y:S01]  /*3950*/  LOP3.LUT R25, R3, 0x18c, RZ, 0xfc, !PT ;  /* 0x0000018c03197812 */ /* 0x000fe200078efcff */
[----:B------:R-:W-:Y:S02]  /*3960*/  IMAD.MOV R5, RZ, RZ, -R5 ;  /* 0x000000ffff057224 */ /* 0x000fe400078e0a05 */
[----:B------:R-:W-:Y:S01]  /*3970*/  @!P3 IMAD.MOV R170, RZ, RZ, -R170 ;  /* 0x000000ffffaab224 */ /* 0x000fe200078e0aaa */
[----:B------:R-:W-:Y:S01]  /*3980*/  ISETP.GT.U32.AND P3, PT, R2, R172, PT ;  /* 0x000000ac0200720c */ /* 0x000fe20003f64070 */
[--C-:B------:R-:W-:Y:S01]  /*3990*/  @!P4 IMAD.IADD R166, R166, 0x1, -R2.reuse ;  /* 0x00000001a6a6c824 */ /* 0x100fe200078e0a02 */
[----:B------:R-:W-:Y:S01]  /*39a0*/  ISETP.GT.U32.AND P4, PT, R2, R176, PT ;  /* 0x000000b00200720c */ /* 0x000fe20003f84070 */
[--C-:B------:R-:W-:Y:S01]  /*39b0*/  @!P5 IMAD.IADD R178, R178, 0x1, -R2.reuse ;  /* 0x00000001b2b2d824 */ /* 0x100fe200078e0a02 */
[----:B------:R-:W-:Y:S01]  /*39c0*/  ISETP.GE.AND P5, PT, R15, RZ, PT ;  /* 0x000000ff0f00720c */ /* 0x000fe20003fa6270 */
[----:B------:R-:W-:Y:S01]  /*39d0*/  IMAD R180, R2, R5, R9 ;  /* 0x0000000502b47224 */ /* 0x000fe200078e0209 */
[----:B------:R-:W-:Y:S01]  /*39e0*/  LOP3.LUT R5, R3, 0x12c, RZ, 0xfc, !PT ;  /* 0x0000012c03057812 */ /* 0x000fe200078efcff */
[----:B------:R-:W-:Y:S01]  /*39f0*/  @!P2 IMAD.IADD R174, R174, 0x1, -R2 ;  /* 0x00000001aeaea824 */ /* 0x000fe200078e0a02 */
[----:B------:R-:W-:Y:S01]  /*3a00*/  ISETP.GE.AND P2, PT, R7, RZ, PT ;  /* 0x000000ff0700720c */ /* 0x000fe20003f46270 */
[----:B------:R-:W-:Y:S01]  /*3a10*/  @!P6 IMAD.MOV R178, RZ, RZ, -R178 ;  /* 0x000000ffffb2e224 */ /* 0x000fe200078e0ab2 */
[C---:B------:R-:W-:Y:S01]  /*3a20*/  ISETP.GT.U32.AND P6, PT, R2.reuse, R180, PT ;  /* 0x000000b40200720c */ /* 0x040fe20003fc4070 */
[----:B------:R-:W-:Y:S01]  /*3a30*/  @!P0 IMAD.MOV R166, RZ, RZ, -R166 ;  /* 0x000000ffffa68224 */ /* 0x000fe200078e0aa6 */
[----:B------:R-:W-:Y:S01]  /*3a40*/  ISETP.GT.U32.AND P0, PT, R2, R174, PT ;  /* 0x000000ae0200720c */ /* 0x000fe20003f04070 */
[----:B------:R-:W-:-:S04]  /*3a50*/  IMAD.HI.U32 R7, R4, R11, RZ ;  /* 0x0000000b04077227 */ /* 0x000fc800078e00ff */
[--C-:B------:R-:W-:Y:S01]  /*3a60*/  @!P3 IMAD.IADD R172, R172, 0x1, -R2.reuse ;  /* 0x00000001acacb824 */ /* 0x100fe200078e0a02 */
[----:B------:R-:W-:Y:S01]  /*3a70*/  ISETP.GE.AND P3, PT, R13, RZ, PT ;  /* 0x000000ff0d00720c */ /* 0x000fe20003f66270 */
[----:B------:R-:W-:Y:S01]  /*3a80*/  @!P4 IMAD.IADD R176, R176, 0x1, -R2 ;  /* 0x00000001b0b0c824 */ /* 0x000fe200078e0a02 */
[----:B------:R-:W-:Y:S01]  /*3a90*/  ISETP.GE.AND P4, PT, R17, RZ, PT ;  /* 0x000000ff1100720c */ /* 0x000fe20003f86270 */
[----:B------:R-:W-:Y:S01]  /*3aa0*/  IMAD.MOV R7, RZ, RZ, -R7 ;  /* 0x000000ffff077224 */ /* 0x000fe200078e0a07 */
[----:B------:R-:W-:Y:S01]  /*3ab0*/  LOP3.LUT R17, R3, 0x134, RZ, 0xfc, !PT ;  /* 0x0000013403117812 */ /* 0x000fe200078efcff */
[----:B------:R-:W-:Y:S01]  /*3ac0*/  @!P1 IMAD.MOV R172, RZ, RZ, -R172 ;  /* 0x000000ffffac9224 */ /* 0x000fe200078e0aac */
[C---:B------:R-:W-:Y:S01]  /*3ad0*/  ISETP.GT.U32.AND P1, PT, R2.reuse, R176, PT ;  /* 0x000000b00200720c */ /* 0x040fe20003f24070 */
[----:B------:R-:W-:Y:S01]  /*3ae0*/  IMAD R182, R2, R7, R11 ;  /* 0x0000000702b67224 */ /* 0x000fe200078e020b */
[----:B------:R-:W-:Y:S01]  /*3af0*/  IABS R11, R5 ;  /* 0x00000005000b7213 */ /* 0x000fe20000000000 */
[--C-:B------:R-:W-:Y:S01]  /*3b00*/  @!P6 IMAD.IADD R180, R180, 0x1, -R2.reuse ;  /* 0x00000001b4b4e824 */ /* 0x100fe200078e0a02 */
[----:B------:R-:W-:Y:S01]  /*3b10*/  IABS R15, R17 ;  /* 0x00000011000f7213 */ /* 0x000fe20000000000 */
[----:B------:R-:W-:Y:S01]  /*3b20*/  @!P0 IMAD.IADD R174, R174, 0x1, -R2 ;  /* 0x00000001aeae8824 */ /* 0x000fe200078e0a02 */
[----:B------:R-:W-:Y:S01]  /*3b30*/  ISETP.GE.AND P0, PT, R5, RZ, PT ;  /* 0x000000ff0500720c */ /* 0x000fe20003f06270 */
[----:B------:R-:W-:Y:S01]  /*3b40*/  IMAD.HI.U32 R5, R4, R11, RZ ;  /* 0x0000000b04057227 */ /* 0x000fe200078e00ff */
[----:B------:R-:W-:-:S02]  /*3b50*/  ISETP.GT.U32.AND P6, PT, R2, R180, PT ;  /* 0x000000b40200720c */ /* 0x000fc40003fc4070 */
[----:B------:R-:W-:Y:S01]  /*3b60*/  LOP3.LUT R7, R3, 0x130, RZ, 0xfc, !PT ;  /* 0x0000013003077812 */ /* 0x000fe200078efcff */
[----:B------:R-:W-:-:S03]  /*3b70*/  IMAD.HI.U32 R9, R4, R15, RZ ;  /* 0x0000000f04097227 */ /* 0x000fc600078e00ff */
[----:B------:R-:W-:Y:S01]  /*3b80*/  IABS R13, R7 ;  /* 0x00000007000d7213 */ /* 0x000fe20000000000 */
[----:B------:R-:W-:Y:S02]  /*3b90*/  IMAD.MOV R5, RZ, RZ, -R5 ;  /* 0x000000ffff057224 */ /* 0x000fe400078e0a05 */
[----:B------:R-:W-:Y:S01]  /*3ba0*/  @!P1 IMAD.IADD R176, R176, 0x1, -R2 ;  /* 0x00000001b0b09824 */ /* 0x000fe200078e0a02 */
[C---:B------:R-:W-:Y:S01]  /*3bb0*/  ISETP.GT.U32.AND P1, PT, R2.reuse, R182, PT ;  /* 0x000000b60200720c */ /* 0x040fe20003f24070 */
[----:B------:R-:W-:Y:S01]  /*3bc0*/  IMAD R184, R2, R5, R11 ;  /* 0x0000000502b87224 */ /* 0x000fe200078e020b */
[----:B------:R-:W-:Y:S01]  /*3bd0*/  IABS R11, R19 ;  /* 0x00000013000b7213 */ /* 0x000fe20000000000 */
[----:B------:R-:W-:Y:S02]  /*3be0*/  IMAD.MOV R9, RZ, RZ, -R9 ;  /* 0x000000ffff097224 */ /* 0x000fe400078e0a09 */
[----:B------:R-:W-:Y:S01]  /*3bf0*/  @!P3 IMAD.MOV R174, RZ, RZ, -R174 ;  /* 0x000000ffffaeb224 */ /* 0x000fe200078e0aae */
[----:B------:R-:W-:Y:S01]  /*3c00*/  ISETP.GE.AND P3, PT, R7, RZ, PT ;  /* 0x000000ff0700720c */ /* 0x000fe20003f66270 */
[----:B------:R-:W-:Y:S01]  /*3c10*/  @!P6 IMAD.IADD R180, R180, 0x1, -R2 ;  /* 0x00000001b4b4e824 */ /* 0x000fe200078e0a02 */
[C---:B------:R-:W-:Y:S01]  /*3c20*/  ISETP.GT.U32.AND P6, PT, R2.reuse, R184, PT ;  /* 0x000000b80200720c */ /* 0x040fe20003fc4070 */
[----:B------:R-:W-:Y:S01]  /*3c30*/  IMAD R188, R2, R9, R15 ;  /* 0x0000000902bc7224 */ /* 0x000fe200078e020f */
[----:B------:R-:W-:Y:S01]  /*3c40*/  IABS R15, R23 ;  /* 0x00000017000f7213 */ /* 0x000fe20000000000 */
[----:B------:R-:W-:-:S04]  /*3c50*/  IMAD.HI.U32 R7, R4, R13, RZ ;  /* 0x0000000d04077227 */ /* 0x000fc800078e00ff */
[----:B------:R-:W-:Y:S01]  /*3c60*/  @!P5 IMAD.MOV R176, RZ, RZ, -R176 ;  /* 0x000000ffffb0d224 */ /* 0x000fe200078e0ab0 */
[----:B------:R-:W-:Y:S01]  /*3c70*/  ISETP.GE.AND P5, PT, R17, RZ, PT ;  /* 0x000000ff1100720c */ /* 0x000fe20003fa6270 */
[----:B------:R-:W-:Y:S01]  /*3c80*/  @!P2 IMAD.MOV R180, RZ, RZ, -R180 ;  /* 0x000000ffffb4a224 */ /* 0x000fe200078e0ab4 */
[----:B------:R-:W-:Y:S01]  /*3c90*/  ISETP.GT.U32.AND P2, PT, R2, R188, PT ;  /* 0x000000bc0200720c */ /* 0x000fe20003f44070 */
[----:B------:R-:W-:Y:S01]  /*3ca0*/  IMAD.MOV R7, RZ, RZ, -R7 ;  /* 0x000000ffff077224 */ /* 0x000fe200078e0a07 */
[----:B------:R-:W-:Y:S01]  /*3cb0*/  LOP3.LUT R17, R3, 0x138, RZ, 0xfc, !PT ;  /* 0x0000013803117812 */ /* 0x000fe200078efcff */
[--C-:B------:R-:W-:Y:S02]  /*3cc0*/  @!P1 IMAD.IADD R182, R182, 0x1, -R2.reuse ;  /* 0x00000001b6b69824 */ /* 0x100fe400078e0a02 */
[----:B------:R-:W-:Y:S01]  /*3cd0*/  IMAD R186, R2, R7, R13 ;  /* 0x0000000702ba7224 */ /* 0x000fe200078e020d */
[----:B------:R-:W-:Y:S01]  /*3ce0*/  IABS R7, R17 ;  /* 0x0000001100077213 */ /* 0x000fe20000000000 */
[----:B------:R-:W-:Y:S01]  /*3cf0*/  @!P6 IMAD.IADD R184, R184, 0x1, -R2 ;  /* 0x00000001b8b8e824 */ /* 0x000fe200078e0a02 */
[----:B------:R-:W-:Y:S01]  /*3d00*/  ISETP.GT.U32.AND P1, PT, R2, R182, PT ;  /* 0x000000b60200720c */ /* 0x000fe20003f24070 */
[----:B------:R-:W-:Y:S01]  /*3d10*/  IMAD.HI.U32 R9, R4, R15, RZ ;  /* 0x0000000f04097227 */ /* 0x000fe200078e00ff */
[----:B------:R-:W-:-:S02]  /*3d20*/  IABS R13, R21 ;  /* 0x00000015000d7213 */ /* 0x000fc40000000000 */
[----:B------:R-:W-:Y:S01]  /*3d30*/  ISETP.GT.U32.AND P6, PT, R2, R184, PT ;  /* 0x000000b80200720c */ /* 0x000fe20003fc4070 */
[----:B------:R-:W-:-:S04]  /*3d40*/  IMAD.HI.U32 R5, R4, R7, RZ ;  /* 0x0000000704057227 */ /* 0x000fc800078e00ff */
[--C-:B------:R-:W-:Y:S02]  /*3d50*/  @!P2 IMAD.IADD R188, R188, 0x1, -R2.reuse ;  /* 0x00000001bcbca824 */ /* 0x100fe400078e0a02 */
[----:B------:R-:W-:Y:S02]  /*3d60*/  IMAD.MOV R5, RZ, RZ, -R5 ;  /* 0x000000ffff057224 */ /* 0x000fe400078e0a05 */
[----:B------:R-:W-:Y:S01]  /*3d70*/  @!P1 IMAD.IADD R182, R182, 0x1, -R2 ;  /* 0x00000001b6b69824 */ /* 0x000fe200078e0a02 */
[C---:B------:R-:W-:Y:S01]  /*3d80*/  ISETP.GT.U32.AND P2, PT, R2.reuse, R188, PT ;  /* 0x000000bc0200720c */ /* 0x040fe20003f44070 */
[C---:B------:R-:W-:Y:S01]  /*3d90*/  IMAD R190, R2.reuse, R5, R7 ;  /* 0x0000000502be7224 */ /* 0x040fe200078e0207 */
[----:B------:R-:W-:Y:S01]  /*3da0*/  ISETP.GT.U32.AND P1, PT, R2, R186, PT ;  /* 0x000000ba0200720c */ /* 0x000fe20003f24070 */
[----:B------:R-:W-:-:S04]  /*3db0*/  IMAD.HI.U32 R7, R4, R13, RZ ;  /* 0x0000000d04077227 */ /* 0x000fc800078e00ff */
[----:B------:R-:W-:Y:S02]  /*3dc0*/  IMAD.MOV R7, RZ, RZ, -R7 ;  /* 0x000000ffff077224 */ /* 0x000fe400078e0a07 */
[----:B------:R-:W-:-:S04]  /*3dd0*/  IMAD.HI.U32 R5, R4, R11, RZ ;  /* 0x0000000b04057227 */ /* 0x000fc800078e00ff */
[--C-:B------:R-:W-:Y:S01]  /*3de0*/  @!P6 IMAD.IADD R184, R184, 0x1, -R2.reuse ;  /* 0x00000001b8b8e824 */ /* 0x100fe200078e0a02 */
[C---:B------:R-:W-:Y:S01]  /*3df0*/  ISETP.GT.U32.AND P6, PT, R2.reuse, R190, PT ;  /* 0x000000be0200720c */ /* 0x040fe20003fc4070 */
[----:B------:R-:W-:Y:S02]  /*3e00*/  IMAD.MOV R9, RZ, RZ, -R9 ;  /* 0x000000ffff097224 */ /* 0x000fe400078e0a09 */
[C---:B------:R-:W-:Y:S02]  /*3e10*/  IMAD R198, R2.reuse, R7, R13 ;  /* 0x0000000702c67224 */ /* 0x040fe400078e020d */
[----:B------:R-:W-:Y:S02]  /*3e20*/  IMAD.MOV R5, RZ, RZ, -R5 ;  /* 0x000000ffff057224 */ /* 0x000fe400078e0a05 */
[----:B------:R-:W-:Y:S02]  /*3e30*/  IMAD R194, R2, R9, R15 ;  /* 0x0000000902c27224 */ /* 0x000fe400078e020f */
[----:B------:R-:W-:Y:S01]  /*3e40*/  @!P2 IMAD.IADD R188, R188, 0x1, -R2 ;  /* 0x00000001bcbca824 */ /* 0x000fe200078e0a02 */
[C---:B------:R-:W-:Y:S01]  /*3e50*/  ISETP.GT.U32.AND P2, PT, R2.reuse, R198, PT ;  /* 0x000000c60200720c */ /* 0x040fe20003f44070 */
[C---:B------:R-:W-:Y:S01]  /*3e60*/  IMAD R192, R2.reuse, R5, R11 ;  /* 0x0000000502c07224 */ /* 0x040fe200078e020b */
[----:B------:R-:W-:Y:S01]  /*3e70*/  LOP3.LUT R11, R3, 0x148, RZ, 0xfc, !PT ;  /* 0x00000148030b7812 */ /* 0x000fe200078efcff */
[----:B------:R-:W-:Y:S01]  /*3e80*/  @!P5 IMAD.MOV R188, RZ, RZ, -R188 ;  /* 0x000000ffffbcd224 */ /* 0x000fe200078e0abc */
[----:B------:R-:W-:Y:S01]  /*3e90*/  ISETP.GT.U32.AND P5, PT, R2, R194, PT ;  /* 0x000000c20200720c */ /* 0x000fe20003fa4070 */
[----:B------:R-:W-:Y:S01]  /*3ea0*/  @!P1 IMAD.IADD R186, R186, 0x1, -R2 ;  /* 0x00000001baba9824 */ /* 0x000fe200078e0a02 */
[----:B------:R-:W-:Y:S01]  /*3eb0*/  IABS R7, R11 ;  /* 0x0000000b00077213 */ /* 0x000fe20000000000 */
[----:B------:R-:W-:Y:S01]  /*3ec0*/  @!P4 IMAD.MOV R182, RZ, RZ, -R182 ;  /* 0x000000ffffb6c224 */ /* 0x000fe200078e0ab6 */
[----:B------:R-:W-:Y:S01]  /*3ed0*/  ISETP.GE.AND P4, PT, R17, RZ, PT ;  /* 0x000000ff1100720c */ /* 0x000fe20003f86270 */
[----:B------:R-:W-:Y:S01]  /*3ee0*/  @!P6 IMAD.IADD R190, R190, 0x1, -R2 ;  /* 0x00000001bebee824 */ /* 0x000fe200078e0a02 */
[----:B------:R-:W-:Y:S01]  /*3ef0*/  ISETP.GT.U32.AND P1, PT, R2, R186, PT ;  /* 0x000000ba0200720c */ /* 0x000fe20003f24070 */
[----:B------:R-:W-:Y:S01]  /*3f00*/  IMAD.HI.U32 R5, R4, R7, RZ ;  /* 0x0000000704057227 */ /* 0x000fe200078e00ff */
[----:B------:R-:W-:-:S02]  /*3f10*/  LOP3.LUT R17, R3, 0x14c, RZ, 0xfc, !PT ;  /* 0x0000014c03117812 */ /* 0x000fc400078efcff */
[C---:B------:R-:W-:Y:S01]  /*3f20*/  ISETP.GT.U32.AND P6, PT, R2.reuse, R190, PT ;  /* 0x000000be0200720c */ /* 0x040fe20003fc4070 */
[----:B------:R-:W-:Y:S01]  /*3f30*/  @!P0 IMAD.MOV R184, RZ, RZ, -R184 ;  /* 0x000000ffffb88224 */ /* 0x000fe200078e0ab8 */
[----:B------:R-:W-:Y:S01]  /*3f40*/  ISETP.GT.U32.AND P0, PT, R2, R192, PT ;  /* 0x000000c00200720c */ /* 0x000fe20003f04070 */
[--C-:B------:R-:W-:Y:S01]  /*3f50*/  @!P2 IMAD.IADD R198, R198, 0x1, -R2.reuse ;  /* 0x00000001c6c6a824 */ /* 0x100fe200078e0a02 */
[----:B------:R-:W-:Y:S01]  /*3f60*/  IABS R9, R17 ;  /* 0x0000001100097213 */ /* 0x000fe20000000000 */
[----:B------:R-:W-:Y:S02]  /*3f70*/  IMAD.MOV R5, RZ, RZ, -R5 ;  /* 0x000000ffff057224 */ /* 0x000fe400078e0a05 */
[----:B------:R-:W-:Y:S01]  /*3f80*/  @!P5 IMAD.IADD R194, R194, 0x1, -R2 ;  /* 0x00000001c2c2d824 */ /* 0x000fe200078e0a02 */
[C---:B------:R-:W-:Y:S01]  /*3f90*/  ISETP.GT.U32.AND P5, PT, R2.reuse, R198, PT ;  /* 0x000000c60200720c */ /* 0x040fe20003fa4070 */
[----:B------:R-:W-:Y:S02]  /*3fa0*/  IMAD R196, R2, R5, R7 ;  /* 0x0000000502c47224 */ /* 0x000fe400078e0207 */
[----:B------:R-:W-:-:S04]  /*3fb0*/  IMAD.HI.U32 R5, R4, R9, RZ ;  /* 0x0000000904057227 */ /* 0x000fc800078e00ff */
[----:B------:R-:W-:Y:S01]  /*3fc0*/  @!P1 IMAD.IADD R186, R186, 0x1, -R2 ;  /* 0x00000001baba9824 */ /* 0x000fe200078e0a02 */
[----:B------:R-:W-:Y:S01]  /*3fd0*/  ISETP.GE.AND P1, PT, R19, RZ, PT ;  /* 0x000000ff1300720c */ /* 0x000fe20003f26270 */
[----:B------:R-:W-:Y:S01]  /*3fe0*/  IMAD.MOV R5, RZ, RZ, -R5 ;  /* 0x000000ffff057224 */ /* 0x000fe200078e0a05 */
[----:B------:R-:W-:Y:S01]  /*3ff0*/  LOP3.LUT R19, R3, 0x150, RZ, 0xfc, !PT ;  /* 0x0000015003137812 */ /* 0x000fe200078efcff */
[----:B------:R-:W-:Y:S01]  /*4000*/  @!P3 IMAD.MOV R186, RZ, RZ, -R186 ;  /* 0x000000ffffbab224 */ /* 0x000fe200078e0aba */
[----:B------:R-:W-:Y:S01]  /*4010*/  ISETP.GE.AND P3, PT, R21, RZ, PT ;  /* 0x000000ff1500720c */ /* 0x000fe20003f66270 */
[--C-:B------:R-:W-:Y:S01]  /*4020*/  @!P0 IMAD.IADD R192, R192, 0x1, -R2.reuse ;  /* 0x00000001c0c08824 */ /* 0x100fe200078e0a02 */
[----:B------:R-:W-:Y:S01]  /*4030*/  ISETP.GE.AND P0, PT, R11, RZ, PT ;  /* 0x000000ff0b00720c */ /* 0x000fe20003f06270 */
[----:B------:R-:W-:Y:S01]  /*4040*/  @!P6 IMAD.IADD R190, R190, 0x1, -R2 ;  /* 0x00000001bebee824 */ /* 0x000fe200078e0a02 */
[----:B------:R-:W-:Y:S01]  /*4050*/  LOP3.LUT R21, R3, 0x154, RZ, 0xfc, !PT ;  /* 0x0000015403157812 */ /* 0x000fe200078efcff */
[C---:B------:R-:W-:Y:S01]  /*4060*/  IMAD R200, R2.reuse, R5, R9 ;  /* 0x0000000502c87224 */ /* 0x040fe200078e0209 */
[----:B------:R-:W-:Y:S01]  /*4070*/  IABS R11, R19 ;  /* 0x00000013000b7213 */ /* 0x000fe20000000000 */
[----:B------:R-:W-:Y:S01]  /*4080*/  @!P4 IMAD.MOV R190, RZ, RZ, -R190 ;  /* 0x000000ffffbec224 */ /* 0x000fe200078e0abe */
[----:B------:R-:W-:Y:S01]  /*4090*/  ISETP.GT.U32.AND P4, PT, R2, R194, PT ;  /* 0x000000c20200720c */ /* 0x000fe20003f84070 */
[----:B------:R-:W-:Y:S01]  /*40a0*/  @!P5 IMAD.IADD R198, R198, 0x1, -R2 ;  /* 0x00000001c6c6d824 */ /* 0x000fe200078e0a02 */
[----:B------:R-:W-:Y:S01]  /*40b0*/  IABS R13, R21 ;  /* 0x00000015000d7213 */ /* 0x000fe20000000000 */
[----:B------:R-:W-:Y:S01]  /*40c0*/  IMAD.HI.U32 R5, R4, R11, RZ ;  /* 0x0000000b04057227 */ /* 0x000fe200078e00ff */
[----:B------:R-:W-:-:S02]  /*40d0*/  ISETP.GT.U32.AND P5, PT, R2, R200, PT ;  /* 0x000000c80200720c */ /* 0x000fc40003fa4070 */
[----:B------:R-:W-:Y:S01]  /*40e0*/  ISETP.GE.AND P6, PT, R23, RZ, PT ;  /* 0x000000ff1700720c */ /* 0x000fe20003fc6270 */
[----:B------:R-:W-:Y:S01]  /*40f0*/  IMAD.HI.U32 R7, R4, R13, RZ ;  /* 0x0000000d04077227 */ /* 0x000fe200078e00ff */
[C---:B------:R-:W-:Y:S02]  /*4100*/  ISETP.GT.U32.AND P2, PT, R2.reuse, R192, PT ;  /* 0x000000c00200720c */ /* 0x040fe40003f44070 */
[C---:B------:R-:W-:Y:S01]  /*4110*/  LOP3.LUT R23, R3.reuse, 0x158, RZ, 0xfc, !PT ;  /* 0x0000015803177812 */ /* 0x040fe200078efcff */
[----:B------:R-:W-:Y:S02]  /*4120*/  IMAD.MOV R5, RZ, RZ, -R5 ;  /* 0x000000ffff057224 */ /* 0x000fe400078e0a05 */
[----:B------:R-:W-:Y:S01]  /*4130*/  IMAD.MOV R7, RZ, RZ, -R7 ;  /* 0x000000ffff077224 */ /* 0x000fe200078e0a07 */
[----:B------:R-:W-:Y:S01]  /*4140*/  IABS R15, R23 ;  /* 0x00000017000f7213 */ /* 0x000fe20000000000 */
[----:B------:R-:W-:Y:S01]  /*4150*/  IMAD R202, R2, R5, R11 ;  /* 0x0000000502ca7224 */ /* 0x000fe200078e020b */
[----:B------:R-:W-:Y:S01]  /*4160*/  LOP3.LUT R11, R3, 0x15c, RZ, 0xfc, !PT ;  /* 0x0000015c030b7812 */ /* 0x000fe200078efcff */
[--C-:B------:R-:W-:Y:S01]  /*4170*/  @!P4 IMAD.IADD R194, R194, 0x1, -R2.reuse ;  /* 0x00000001c2c2c824 */ /* 0x100fe200078e0a02 */
[----:B------:R-:W-:Y:S01]  /*4180*/  ISETP.GE.AND P4, PT, R17, RZ, PT ;  /* 0x000000ff1100720c */ /* 0x000fe20003f86270 */
[----:B------:R-:W-:Y:S01]  /*4190*/  @!P5 IMAD.IADD R200, R200, 0x1, -R2 ;  /* 0x00000001c8c8d824 */ /* 0x000fe200078e0a02 */
[----:B------:R-:W-:Y:S01]  /*41a0*/  LOP3.LUT R17, R3, 0x168, RZ, 0xfc, !PT ;  /* 0x0000016803117812 */ /* 0x000fe200078efcff */
[C---:B------:R-:W-:Y:S01]  /*41b0*/  IMAD R206, R2.reuse, R7, R13 ;  /* 0x0000000702ce7224 */ /* 0x040fe200078e020d */
[----:B------:R-:W-:Y:S01]  /*41c0*/  IABS R7, R11 ;  /* 0x0000000b00077213 */ /* 0x000fe20000000000 */
[----:B------:R-:W-:Y:S01]  /*41d0*/  @!P3 IMAD.MOV R198, RZ, RZ, -R198 ;  /* 0x000000ffffc6b224 */ /* 0x000fe200078e0ac6 */
[C---:B------:R-:W-:Y:S01]  /*41e0*/  ISETP.GT.U32.AND P3, PT, R2.reuse, R202, PT ;  /* 0x000000ca0200720c */ /* 0x040fe20003f64070 */
[----:B------:R-:W-:Y:S01]  /*41f0*/  @!P6 IMAD.MOV R194, RZ, RZ, -R194 ;  /* 0x000000ffffc2e224 */ /* 0x000fe200078e0ac2 */
[----:B------:R-:W-:Y:S01]  /*4200*/  ISETP.GT.U32.AND P5, PT, R2, R200, PT ;  /* 0x000000c80200720c */ /* 0x000fe20003fa4070 */
[----:B------:R-:W-:Y:S01]  /*4210*/  @!P2 IMAD.IADD R192, R192, 0x1, -R2 ;  /* 0x00000001c0c0a824 */ /* 0x000fe200078e0a02 */
[----:B------:R-:W-:Y:S01]  /*4220*/  ISETP.GT.U32.AND P6, PT, R2, R206, PT ;  /* 0x000000ce0200720c */ /* 0x000fe20003fc4070 */
[----:B------:R-:W-:Y:S01]  /*4230*/  IMAD.HI.U32 R9, R4, R15, RZ ;  /* 0x0000000f04097227 */ /* 0x000fe200078e00ff */
[----:B------:R-:W-:-:S02]  /*4240*/  ISETP.GT.U32.AND P2, PT, R2, R196, PT ;  /* 0x000000c40200720c */ /* 0x000fc40003f44070 */
[----:B------:R-:W-:Y:S01]  /*4250*/  LOP3.LUT R13, R3, 0x160, RZ, 0xfc, !PT ;  /* 0x00000160030d7812 */ /* 0x000fe200078efcff */
[----:B------:R-:W-:Y:S02]  /*4260*/  IMAD.MOV R9, RZ, RZ, -R9 ;  /* 0x000000ffff097224 */ /* 0x000fe400078e0a09 */
[----:B------:R-:W-:-:S04]  /*4270*/  IMAD.HI.U32 R5, R4, R7, RZ ;  /* 0x0000000704057227 */ /* 0x000fc800078e00ff */
[----:B------:R-:W-:Y:S01]  /*4280*/  IMAD R204, R2, R9, R15 ;  /* 0x0000000902cc7224 */ /* 0x000fe200078e020f */
[----:B------:R-:W-:Y:S01]  /*4290*/  IABS R9, R13 ;  /* 0x0000000d00097213 */ /* 0x000fe20000000000 */
[--C-:B------:R-:W-:Y:S01]  /*42a0*/  @!P3 IMAD.IADD R202, R202, 0x1, -R2.reuse ;  /* 0x00000001cacab824 */ /* 0x100fe200078e0a02 */
[----:B------:R-:W-:Y:S01]  /*42b0*/  LOP3.LUT R15, R3, 0x164, RZ, 0xfc, !PT ;  /* 0x00000164030f7812 */ /* 0x000fe200078efcff */
[--C-:B------:R-:W-:Y:S01]  /*42c0*/  @!P5 IMAD.IADD R200, R200, 0x1, -R2.reuse ;  /* 0x00000001c8c8d824 */ /* 0x100fe200078e0a02 */
[----:B------:R-:W-:Y:S01]  /*42d0*/  ISETP.GT.U32.AND P5, PT, R2, R204, PT ;  /* 0x000000cc0200720c */ /* 0x000fe20003fa4070 */
[--C-:B------:R-:W-:Y:S01]  /*42e0*/  @!P6 IMAD.IADD R206, R206, 0x1, -R2.reuse ;  /* 0x00000001cecee824 */ /* 0x100fe200078e0a02 */
[----:B------:R-:W-:Y:S01]  /*42f0*/  ISETP.GT.U32.AND P6, PT, R2, R202, PT ;  /* 0x000000ca0200720c */ /* 0x000fe20003fc4070 */
[----:B------:R-:W-:Y:S01]  /*4300*/  @!P2 IMAD.IADD R196, R196, 0x1, -R2 ;  /* 0x00000001c4c4a824 */ /* 0x000fe200078e0a02 */
[----:B------:R-:W-:Y:S01]  /*4310*/  ISETP.GE.AND P2, PT, R19, RZ, PT ;  /* 0x000000ff1300720c */ /* 0x000fe20003f46270 */
[----:B------:R-:W-:Y:S01]  /*4320*/  @!P1 IMAD.MOV R192, RZ, RZ, -R192 ;  /* 0x000000ffffc09224 */ /* 0x000fe200078e0ac0 */
[----:B------:R-:W-:Y:S01]  /*4330*/  LOP3.LUT R19, R3, 0x16c, RZ, 0xfc, !PT ;  /* 0x0000016c03137812 */ /* 0x000fe200078efcff */
[----:B------:R-:W-:Y:S01]  /*4340*/  IMAD.MOV R208, RZ, RZ, -R5 ;  /* 0x000000ffffd07224 */ /* 0x000fe200078e0a05 */
[----:B------:R-:W-:Y:S01]  /*4350*/  ISETP.GT.U32.AND P1, PT, R2, R196, PT ;  /* 0x000000c40200720c */ /* 0x000fe20003f24070 */
[----:B------:R-:W-:Y:S01]  /*4360*/  IMAD.HI.U32 R5, R4, R9, RZ ;  /* 0x0000000904057227 */ /* 0x000fe200078e00ff */
[----:B------:R-:W-:-:S02]  /*4370*/  ISETP.GE.AND P3, PT, R23, RZ, PT ;  /* 0x000000ff1700720c */ /* 0x000fc40003f66270 */
[----:B------:R-:W-:Y:S01]  /*4380*/  LOP3.LUT R23, R3, 0x188, RZ, 0xfc, !PT ;  /* 0x0000018803177812 */ /* 0x000fe200078efcff */
[----:B------:R-:W-:Y:S01]  /*4390*/  IMAD R208, R2, R208, R7 ;  /* 0x000000d002d07224 */ /* 0x000fe200078e0207 */
[----:B------:R-:W-:Y:S01]  /*43a0*/  IABS R7, R15 ;  /* 0x0000000f00077213 */ /* 0x000fe20000000000 */
[--C-:B------:R-:W-:Y:S01]  /*43b0*/  @!P5 IMAD.IADD R204, R204, 0x1, -R2.reuse ;  /* 0x00000001ccccd824 */ /* 0x100fe200078e0a02 */
[----:B------:R-:W-:Y:S01]  /*43c0*/  ISETP.GT.U32.AND P5, PT, R2, R206, PT ;  /* 0x000000ce0200720c */ /* 0x000fe20003fa4070 */
[--C-:B------:R-:W-:Y:S01]  /*43d0*/  @!P6 IMAD.IADD R202, R202, 0x1, -R2.reuse ;  /* 0x00000001cacae824 */ /* 0x100fe200078e0a02 */
[----:B------:R-:W-:Y:S01]  /*43e0*/  ISETP.GT.U32.AND P6, PT, R2, R208, PT ;  /* 0x000000d00200720c */ /* 0x000fe20003fc4070 */
[----:B------:R-:W-:Y:S02]  /*43f0*/  IMAD.MOV R5, RZ, RZ, -R5 ;  /* 0x000000ffff057224 */ /* 0x000fe400078e0a05 */
[----:B------:R-:W-:Y:S01]  /*4400*/  @!P1 IMAD.IADD R196, R196, 0x1, -R2 ;  /* 0x00000001c4c49824 */ /* 0x000fe200078e0a02 */
[----:B------:R-:W-:Y:S01]  /*4410*/  ISETP.GE.AND P1, PT, R21, RZ, PT ;  /* 0x000000ff1500720c */ /* 0x000fe20003f26270 */
[C---:B------:R-:W-:Y:S01]  /*4420*/  IMAD R210, R2.reuse, R5, R9 ;  /* 0x0000000502d27224 */ /* 0x040fe200078e0209 */
[----:B------:R-:W-:Y:S01]  /*4430*/  IABS R9, R17 ;  /* 0x0000001100097213 */ /* 0x000fe20000000000 */
[----:B------:R-:W-:Y:S01]  /*4440*/  @!P0 IMAD.MOV R196, RZ, RZ, -R196 ;  /* 0x000000ffffc48224 */ /* 0x000fe200078e0ac4 */
[----:B------:R-:W-:Y:S01]  /*4450*/  ISETP.GT.U32.AND P0, PT, R2, R204, PT ;  /* 0x000000cc0200720c */ /* 0x000fe20003f04070 */
[----:B------:R-:W-:Y:S01]  /*4460*/  IMAD.HI.U32 R5, R4, R7, RZ ;  /* 0x0000000704057227 */ /* 0x000fe200078e00ff */
[----:B------:R-:W-:-:S03]  /*4470*/  LOP3.LUT R21, R3, 0x184, RZ, 0xfc, !PT ;  /* 0x0000018403157812 */ /* 0x000fc600078efcff */
[--C-:B------:R-:W-:Y:S01]  /*4480*/  @!P5 IMAD.IADD R206, R206, 0x1, -R2.reuse ;  /* 0x00000001ceced824 */ /* 0x100fe200078e0a02 */
[----:B------:R-:W-:Y:S01]  /*4490*/  ISETP.GT.U32.AND P5, PT, R2, R210, PT ;  /* 0x000000d20200720c */ /* 0x000fe20003fa4070 */
[----:B------:R-:W-:Y:S01]  /*44a0*/  @!P6 IMAD.IADD R208, R208, 0x1, -R2 ;  /* 0x00000001d0d0e824 */ /* 0x000fe200078e0a02 */
[----:B------:R-:W-:Y:S01]  /*44b0*/  ISETP.GE.AND P6, PT, R13, RZ, PT ;  /* 0x000000ff0d00720c */ /* 0x000fe20003fc6270 */
[----:B------:R-:W-:Y:S02]  /*44c0*/  @!P4 IMAD.MOV R200, RZ, RZ, -R200 ;  /* 0x000000ffffc8c224 */ /* 0x000fe400078e0ac8 */
[----:B------:R-:W-:Y:S01]  /*44d0*/  IMAD.MOV R212, RZ, RZ, -R5 ;  /* 0x000000ffffd47224 */ /* 0x000fe200078e0a05 */
[----:B------:R-:W-:Y:S01]  /*44e0*/  ISETP.GT.U32.AND P4, PT, R2, R208, PT ;  /* 0x000000d00200720c */ /* 0x000fe20003f84070 */
[----:B------:R-:W-:-:S04]  /*44f0*/  IMAD.HI.U32 R5, R4, R9, RZ ;  /* 0x0000000904057227 */ /* 0x000fc800078e00ff */
[--C-:B------:R-:W-:Y:S01]  /*4500*/  @!P0 IMAD.IADD R204, R204, 0x1, -R2.reuse ;  /* 0x00000001cccc8824 */ /* 0x100fe200078e0a02 */
[----:B------:R-:W-:Y:S01]  /*4510*/  ISETP.GE.AND P0, PT, R11, RZ, PT ;  /* 0x000000ff0b00720c */ /* 0x000fe20003f06270 */
[----:B------:R-:W-:Y:S01]  /*4520*/  IMAD R212, R2, R212, R7 ;  /* 0x000000d402d47224 */ /* 0x000fe200078e0207 */
[----:B------:R-:W-:Y:S01]  /*4530*/  IABS R11, R19 ;  /* 0x00000013000b7213 */ /* 0x000fe20000000000 */
[----:B------:R-:W-:Y:S02]  /*4540*/  IMAD.MOV R214, RZ, RZ, -R5 ;  /* 0x000000ffffd67224 */ /* 0x000fe400078e0a05 */
[--C-:B------:R-:W-:Y:S01]  /*4550*/  @!P5 IMAD.IADD R210, R210, 0x1, -R2.reuse ;  /* 0x00000001d2d2d824 */ /* 0x100fe200078e0a02 */
[C---:B------:R-:W-:Y:S01]  /*4560*/  ISETP.GT.U32.AND P5, PT, R2.reuse, R212, PT ;  /* 0x000000d40200720c */ /* 0x040fe20003fa4070 */
[----:B------:R-:W-:Y:S02]  /*4570*/  IMAD R214, R2, R214, R9 ;  /* 0x000000d602d67224 */ /* 0x000fe400078e0209 */
[----:B------:R-:W-:Y:S01]  /*4580*/  IMAD.MOV.U32 R7, RZ, RZ, R11 ;  /* 0x000000ffff077224 */ /* 0x000fe200078e000b */
[----:B------:R-:W-:Y:S01]  /*4590*/  LOP3.LUT R11, R3, 0x170, RZ, 0xfc, !PT ;  /* 0x00000170030b7812 */ /* 0x000fe200078efcff */
[----:B------:R-:W-:Y:S01]  /*45a0*/  @!P4 IMAD.IADD R208, R208, 0x1, -R2 ;  /* 0x00000001d0d0c824 */ /* 0x000fe200078e0a02 */
[----:B------:R-:W-:Y:S01]  /*45b0*/  ISETP.GT.U32.AND P4, PT, R2, R214, PT ;  /* 0x000000d60200720c */ /* 0x000fe20003f84070 */
[----:B------:R-:W-:Y:S01]  /*45c0*/  IMAD.HI.U32 R5, R4, R7, RZ ;  /* 0x0000000704057227 */ /* 0x000fe200078e00ff */
[----:B------:R-:W-:-:S03]  /*45d0*/  IABS R9, R11 ;  /* 0x0000000b00097213 */ /* 0x000fc60000000000 */
[----:B------:R-:W-:Y:S01]  /*45e0*/  @!P2 IMAD.MOV R202, RZ, RZ, -R202 ;  /* 0x000000ffffcaa224 */ /* 0x000fe200078e0aca */
[----:B------:R-:W-:Y:S01]  /*45f0*/  ISETP.GT.U32.AND P2, PT, R2, R210, PT ;  /* 0x000000d20200720c */ /* 0x000fe20003f44070 */
[----:B------:R-:W-:Y:S02]  /*4600*/  IMAD.MOV R5, RZ, RZ, -R5 ;  /* 0x000000ffff057224 */ /* 0x000fe400078e0a05 */
[--C-:B------:R-:W-:Y:S01]  /*4610*/  @!P5 IMAD.IADD R212, R212, 0x1, -R2.reuse ;  /* 0x00000001d4d4d824 */ /* 0x100fe200078e0a02 */
[----:B------:R-:W-:Y:S01]  /*4620*/  ISETP.GE.AND P5, PT, R11, RZ, PT ;  /* 0x000000ff0b00720c */ /* 0x000fe20003fa6270 */
[----:B------:R-:W-:Y:S02]  /*4630*/  IMAD R216, R2, R5, R7 ;  /* 0x0000000502d87224 */ /* 0x000fe400078e0207 */
[----:B------:R-:W-:Y:S02]  /*4640*/  IMAD.MOV.U32 R7, RZ, RZ, R9 ;  /* 0x000000ffff077224 */ /* 0x000fe400078e0009 */
[----:B------:R-:W-:Y:S01]  /*4650*/  @!P4 IMAD.IADD R214, R214, 0x1, -R2 ;  /* 0x00000001d6d6c824 */ /* 0x000fe200078e0a02 */
[----:B------:R-:W-:Y:S01]  /*4660*/  ISETP.GT.U32.AND P4, PT, R2, R212, PT ;  /* 0x000000d40200720c */ /* 0x000fe20003f84070 */
[----:B------:R-:W-:-:S04]  /*4670*/  IMAD.HI.U32 R5, R4, R7, RZ ;  /* 0x0000000704057227 */ /* 0x000fc800078e00ff */
        /* <DEDUP_REMOVED lines=8> */
[----:B------:R-:W-:Y:S02]  /*4700*/  @!P4 IMAD.IADD R212, R212, 0x1, -R2 ;  /* 0x00000001d4d4c824 */ /* 0x000fe400078e0a02 */
[----:B------:R-:W-:Y:S01]  /*4710*/  @!P1 IMAD.MOV R206, RZ, RZ, -R206 ;  /* 0x000000ffffce9224 */ /* 0x000fe200078e0ace */
[----:B------:R-:W-:Y:S01]  /*4720*/  ISETP.GT.U32.AND P4, PT, R2, R218, PT ;  /* 0x000000da0200720c */ /* 0x000fe20003f84070 */
[----:B------:R-:W-:Y:S01]  /*4730*/  @!P3 IMAD.MOV R204, RZ, RZ, -R204 ;  /* 0x000000ffffccb224 */ /* 0x000fe200078e0acc */
[----:B------:R-:W-:Y:S01]  /*4740*/  ISETP.GE.AND P1, PT, R15, RZ, PT ;  /* 0x000000ff0f00720c */ /* 0x000fe20003f26270 */
[----:B------:R-:W-:Y:S01]  /*4750*/  @!P0 IMAD.MOV R208, RZ, RZ, -R208 ;  /* 0x000000ffffd08224 */ /* 0x000fe200078e0ad0 */
[----:B------:R-:W-:-:S02]  /*4760*/  LOP3.LUT R15, R3, 0x174, RZ, 0xfc, !PT ;  /* 0x00000174030f7812 */ /* 0x000fc400078efcff */
[----:B------:R-:W-:Y:S01]  /*4770*/  ISETP.GE.AND P3, PT, R17, RZ, PT ;  /* 0x000000ff1100720c */ /* 0x000fe20003f66270 */
[--C-:B------:R-:W-:Y:S01]  /*4780*/  @!P6 IMAD.IADD R216, R216, 0x1, -R2.reuse ;  /* 0x00000001d8d8e824 */ /* 0x100fe200078e0a02 */
[----:B------:R-:W-:Y:S02]  /*4790*/  LOP3.LUT R17, R3, 0x178, RZ, 0xfc, !PT ;  /* 0x0000017803117812 */ /* 0x000fe400078efcff */
[----:B------:R-:W-:Y:S02]  /*47a0*/  IABS R9, R15 ;  /* 0x0000000f00097213 */ /* 0x000fe40000000000 */
[----:B------:R-:W-:Y:S01]  /*47b0*/  ISETP.GT.U32.AND P0, PT, R2, R214, PT ;  /* 0x000000d60200720c */ /* 0x000fe20003f04070 */
[----:B------:R-:W-:Y:S01]  /*47c0*/  @!P4 IMAD.IADD R218, R218, 0x1, -R2 ;  /* 0x00000001dadac824 */ /* 0x000fe200078e0a02 */
[----:B------:R-:W-:Y:S01]  /*47d0*/  IABS R11, R17 ;  /* 0x00000011000b7213 */ /* 0x000fe20000000000 */
[----:B------:R-:W-:Y:S01]  /*47e0*/  IMAD.HI.U32 R5, R4, R9, RZ ;  /* 0x0000000904057227 */ /* 0x000fe200078e00ff */
[----:B------:R-:W-:-:S02]  /*47f0*/  ISETP.GT.U32.AND P4, PT, R2, R216, PT ;  /* 0x000000d80200720c */ /* 0x000fc40003f84070 */
[----:B------:R-:W-:Y:S01]  /*4800*/  ISETP.GE.AND P6, PT, R17, RZ, PT ;  /* 0x000000ff1100720c */ /* 0x000fe20003fc6270 */
[----:B------:R-:W-:Y:S01]  /*4810*/  IMAD.HI.U32 R7, R4, R11, RZ ;  /* 0x0000000b04077227 */ /* 0x000fe200078e00ff */
[----:B------:R-:W-:-:S03]  /*4820*/  LOP3.LUT R17, R3, 0x180, RZ, 0xfc, !PT ;  /* 0x0000018003117812 */ /* 0x000fc600078efcff */
[----:B------:R-:W-:Y:S02]  /*4830*/  IMAD.MOV R220, RZ, RZ, -R5 ;  /* 0x000000ffffdc7224 */ /* 0x000fe400078e0a05 */
[----:B------:R-:W-:Y:S01]  /*4840*/  @!P0 IMAD.IADD R214, R214, 0x1, -R2 ;  /* 0x00000001d6d68824 */ /* 0x000fe200078e0a02 */
[----:B------:R-:W-:Y:S01]  /*4850*/  ISETP.GE.AND P0, PT, R15, RZ, PT ;  /* 0x000000ff0f00720c */ /* 0x000fe20003f06270 */
[----:B------:R-:W-:Y:S01]  /*4860*/  IMAD.MOV R7, RZ, RZ, -R7 ;  /* 0x000000ffff077224 */ /* 0x000fe200078e0a07 */
[----:B------:R-:W-:Y:S01]  /*4870*/  IABS R15, R25 ;  /* 0x00000019000f7213 */ /* 0x000fe20000000000 */
[C---:B------:R-:W-:Y:S01]  /*4880*/  IMAD R220, R2.reuse, R220, R9 ;  /* 0x000000dc02dc7224 */ /* 0x040fe200078e0209 */
[----:B------:R-:W-:Y:S01]  /*4890*/  IABS R9, R17 ;  /* 0x0000001100097213 */ /* 0x000fe20000000000 */
[C---:B------:R-:W-:Y:S01]  /*48a0*/  IMAD R222, R2.reuse, R7, R11 ;  /* 0x0000000702de7224 */ /* 0x040fe200078e020b */
[----:B------:R-:W-:Y:S01]  /*48b0*/  IABS R11, R21 ;  /* 0x00000015000b7213 */ /* 0x000fe20000000000 */
[----:B------:R-:W-:Y:S01]  /*48c0*/  @!P3 IMAD.MOV R214, RZ, RZ, -R214 ;  /* 0x000000ffffd6b224 */ /* 0x000fe200078e0ad6 */
[----:B------:R-:W-:Y:S01]  /*48d0*/  ISETP.GT.U32.AND P3, PT, R2, R220, PT ;  /* 0x000000dc0200720c */ /* 0x000fe20003f64070 */
[----:B------:R-:W-:Y:S01]  /*48e0*/  @!P4 IMAD.IADD R216, R216, 0x1, -R2 ;  /* 0x00000001d8d8c824 */ /* 0x000fe200078e0a02 */
[----:B------:R-:W-:Y:S01]  /*48f0*/  ISETP.GT.U32.AND P4, PT, R2, R222, PT ;  /* 0x000000de0200720c */ /* 0x000fe20003f84070 */
[----:B------:R-:W-:-:S04]  /*4900*/  IMAD.HI.U32 R5, R4, R13, RZ ;  /* 0x0000000d04057227 */ /* 0x000fc800078e00ff */
[----:B------:R-:W-:Y:S01]  /*4910*/  @!P1 IMAD.MOV R212, RZ, RZ, -R212 ;  /* 0x000000ffffd49224 */ /* 0x000fe200078e0ad4 */
[----:B------:R-:W-:Y:S01]  /*4920*/  ISETP.GT.U32.AND P1, PT, R2, R218, PT ;  /* 0x000000da0200720c */ /* 0x000fe20003f24070 */
[----:B------:R-:W-:Y:S02]  /*4930*/  IMAD.MOV R5, RZ, RZ, -R5 ;  /* 0x000000ffff057224 */ /* 0x000fe400078e0a05 */
[----:B------:R-:W-:Y:S02]  /*4940*/  @!P2 IMAD.MOV R216, RZ, RZ, -R216 ;  /* 0x000000ffffd8a224 */ /* 0x000fe400078e0ad8 */
[--C-:B------:R-:W-:Y:S01]  /*4950*/  @!P3 IMAD.IADD R220, R220, 0x1, -R2.reuse ;  /* 0x00000001dcdcb824 */ /* 0x100fe200078e0a02 */
[----:B------:R-:W-:Y:S01]  /*4960*/  ISETP.GE.AND P3, PT, R19, RZ, PT ;  /* 0x000000ff1300720c */ /* 0x000fe20003f66270 */
[----:B------:R-:W-:Y:S01]  /*4970*/  @!P4 IMAD.IADD R222, R222, 0x1, -R2 ;  /* 0x00000001dedec824 */ /* 0x000fe200078e0a02 */
[----:B------:R-:W-:Y:S01]  /*4980*/  LOP3.LUT R19, R3, 0x194, RZ, 0xfc, !PT ;  /* 0x0000019403137812 */ /* 0x000fe200078efcff */
[C---:B------:R-:W-:Y:S01]  /*4990*/  IMAD R224, R2.reuse, R5, R13 ;  /* 0x0000000502e07224 */ /* 0x040fe200078e020d */
[----:B------:R-:W-:Y:S01]  /*49a0*/  ISETP.GT.U32.AND P4, PT, R2, R220, PT ;  /* 0x000000dc0200720c */ /* 0x000fe20003f84070 */
[----:B------:R-:W-:Y:S01]  /*49b0*/  IMAD.HI.U32 R5, R4, R9, RZ ;  /* 0x0000000904057227 */ /* 0x000fe200078e00ff */
[----:B------:R-:W-:-:S02]  /*49c0*/  ISETP.GT.U32.AND P2, PT, R2, R222, PT ;  /* 0x000000de0200720c */ /* 0x000fc40003f44070 */
[----:B------:R-:W-:Y:S01]  /*49d0*/  IABS R13, R23 ;  /* 0x00000017000d7213 */ /* 0x000fe20000000000 */
[----:B------:R-:W-:Y:S02]  /*49e0*/  IMAD.MOV R5, RZ, RZ, -R5 ;  /* 0x000000ffff057224 */ /* 0x000fe400078e0a05 */
[----:B------:R-:W-:-:S04]  /*49f0*/  IMAD.HI.U32 R7, R4, R11, RZ ;  /* 0x0000000b04077227 */ /* 0x000fc800078e00ff */
[--C-:B------:R-:W-:Y:S01]  /*4a00*/  @!P1 IMAD.IADD R218, R218, 0x1, -R2.reuse ;  /* 0x00000001dada9824 */ /* 0x100fe200078e0a02 */
[C---:B------:R-:W-:Y:S01]  /*4a10*/  ISETP.GT.U32.AND P1, PT, R2.reuse, R224, PT ;  /* 0x000000e00200720c */ /* 0x040fe20003f24070 */
[----:B------:R-:W-:Y:S02]  /*4a20*/  IMAD R226, R2, R5, R9 ;  /* 0x0000000502e27224 */ /* 0x000fe400078e0209 */
[----:B------:R-:W-:Y:S02]  /*4a30*/  IMAD.MOV R228, RZ, RZ, -R7 ;  /* 0x000000ffffe47224 */ /* 0x000fe400078e0a07 */
[----:B------:R-:W-:Y:S01]  /*4a40*/  @!P4 IMAD.IADD R220, R220, 0x1, -R2 ;  /* 0x00000001dcdcc824 */ /* 0x000fe200078e0a02 */
[----:B------:R-:W-:Y:S01]  /*4a50*/  ISETP.GT.U32.AND P4, PT, R2, R226, PT ;  /* 0x000000e20200720c */ /* 0x000fe20003f84070 */
[----:B------:R-:W-:-:S04]  /*4a60*/  IMAD.HI.U32 R5, R4, R13, RZ ;  /* 0x0000000d04057227 */ /* 0x000fc800078e00ff */
[----:B------:R-:W-:Y:S01]  /*4a70*/  IMAD R228, R2, R228, R11 ;  /* 0x000000e402e47224 */ /* 0x000fe200078e020b */
[----:B------:R-:W-:Y:S01]  /*4a80*/  IABS R11, R19 ;  /* 0x00000013000b7213 */ /* 0x000fe20000000000 */
[----:B------:R-:W-:Y:S02]  /*4a90*/  IMAD.MOV R5, RZ, RZ, -R5 ;  /* 0x000000ffff057224 */ /* 0x000fe400078e0a05 */
[--C-:B------:R-:W-:Y:S01]  /*4aa0*/  @!P2 IMAD.IADD R222, R222, 0x1, -R2.reuse ;  /* 0x00000001dedea824 */ /* 0x100fe200078e0a02 */
[----:B------:R-:W-:Y:S01]  /*4ab0*/  ISETP.GT.U32.AND P2, PT, R2, R228, PT ;  /* 0x000000e40200720c */ /* 0x000fe20003f44070 */
[----:B------:R-:W-:Y:S02]  /*4ac0*/  @!P1 IMAD.IADD R224, R224, 0x1, -R2 ;  /* 0x00000001e0e09824 */ /* 0x000fe400078e0a02 */
[----:B------:R-:W-:Y:S01]  /*4ad0*/  IMAD R230, R2, R5, R13 ;  /* 0x0000000502e67224 */ /* 0x000fe200078e020d */
[----:B------:R-:W-:Y:S01]  /*4ae0*/  LOP3.LUT R13, R3, 0x1a0, RZ, 0xfc, !PT ;  /* 0x000001a0030d7812 */ /* 0x000fe200078efcff */
[----:B------:R-:W-:Y:S01]  /*4af0*/  IMAD.HI.U32 R7, R4, R15, RZ ;  /* 0x0000000f04077227 */ /* 0x000fe200078e00ff */
[----:B------:R-:W-:-:S03]  /*4b00*/  ISETP.GT.U32.AND P1, PT, R2, R224, PT ;  /* 0x000000e00200720c */ /* 0x000fc60003f24070 */
[--C-:B------:R-:W-:Y:S01]  /*4b10*/  @!P4 IMAD.IADD R226, R226, 0x1, -R2.reuse ;  /* 0x00000001e2e2c824 */ /* 0x100fe200078e0a02 */
[----:B------:R-:W-:Y:S01]  /*4b20*/  ISETP.GT.U32.AND P4, PT, R2, R230, PT ;  /* 0x000000e60200720c */ /* 0x000fe20003f84070 */
[----:B------:R-:W-:Y:S02]  /*4b30*/  IMAD.MOV R7, RZ, RZ, -R7 ;  /* 0x000000ffff077224 */ /* 0x000fe400078e0a07 */
[----:B------:R-:W-:Y:S02]  /*4b40*/  @!P2 IMAD.IADD R228, R228, 0x1, -R2 ;  /* 0x00000001e4e4a824 */ /* 0x000fe400078e0a02 */
[C---:B------:R-:W-:Y:S01]  /*4b50*/  IMAD R232, R2.reuse, R7, R15 ;  /* 0x0000000702e87224 */ /* 0x040fe200078e020f */
[----:B------:R-:W-:Y:S01]  /*4b60*/  LOP3.LUT R15, R3, 0x1a4, RZ, 0xfc, !PT ;  /* 0x000001a4030f7812 */ /* 0x000fe200078efcff */
[----:B------:R-:W-:Y:S01]  /*4b70*/  @!P5 IMAD.MOV R218, RZ, RZ, -R218 ;  /* 0x000000ffffdad224 */ /* 0x000fe200078e0ada */
[----:B------:R-:W-:Y:S01]  /*4b80*/  ISETP.GE.AND P5, PT, R17, RZ, PT ;  /* 0x000000ff1100720c */ /* 0x000fe20003fa6270 */
[----:B------:R-:W-:Y:S01]  /*4b90*/  @!P6 IMAD.MOV R222, RZ, RZ, -R222 ;  /* 0x000000ffffdee224 */ /* 0x000fe200078e0ade */
[----:B------:R-:W-:Y:S01]  /*4ba0*/  ISETP.GT.U32.AND P6, PT, R2, R232, PT ;  /* 0x000000e80200720c */ /* 0x000fe20003fc4070 */
[--C-:B------:R-:W-:Y:S01]  /*4bb0*/  @!P1 IMAD.IADD R224, R224, 0x1, -R2.reuse ;  /* 0x00000001e0e09824 */ /* 0x100fe200078e0a02 */
[----:B------:R-:W-:Y:S01]  /*4bc0*/  LOP3.LUT R17, R3, 0x190, RZ, 0xfc, !PT ;  /* 0x0000019003117812 */ /* 0x000fe200078efcff */
[----:B------:R-:W-:Y:S01]  /*4bd0*/  @!P4 IMAD.IADD R230, R230, 0x1, -R2 ;  /* 0x00000001e6e6c824 */ /* 0x000fe200078e0a02 */
[----:B------:R-:W-:Y:S01]  /*4be0*/  ISETP.GT.U32.AND P2, PT, R2, R228, PT ;  /* 0x000000e40200720c */ /* 0x000fe20003f44070 */
[----:B------:R-:W-:Y:S01]  /*4bf0*/  IMAD.HI.U32 R7, R4, R11, RZ ;  /* 0x0000000b04077227 */ /* 0x000fe200078e00ff */
[----:B------:R-:W-:-:S02]  /*4c00*/  ISETP.GE.AND P1, PT, R21, RZ, PT ;  /* 0x000000ff1500720c */ /* 0x000fc40003f26270 */
[----:B------:R-:W-:Y:S01]  /*4c10*/  IABS R9, R17 ;  /* 0x0000001100097213 */ /* 0x000fe20000000000 */
[----:B------:R-:W-:Y:S01]  /*4c20*/  IMAD.MOV R7, RZ, RZ, -R7 ;  /* 0x000000ffff077224 */ /* 0x000fe200078e0a07 */
[----:B------:R-:W-:Y:S01]  /*4c30*/  ISETP.GT.U32.AND P4, PT, R2, R230, PT ;  /* 0x000000e60200720c */ /* 0x000fe20003f84070 */
[----:B------:R-:W-:Y:S01]  /*4c40*/  @!P3 IMAD.MOV R224, RZ, RZ, -R224 ;  /* 0x000000ffffe0b224 */ /* 0x000fe200078e0ae0 */
[----:B------:R-:W-:Y:S01]  /*4c50*/  ISETP.GE.AND P3, PT, R23, RZ, PT ;  /* 0x000000ff1700720c */ /* 0x000fe20003f66270 */
[----:B------:R-:W-:Y:S01]  /*4c60*/  IMAD.HI.U32 R5, R4, R9, RZ ;  /* 0x0000000904057227 */ /* 0x000fe200078e00ff */
[C---:B------:R-:W-:Y:S02]  /*4c70*/  LOP3.LUT R21, R3.reuse, 0x1b4, RZ, 0xfc, !PT ;  /* 0x000001b403157812 */ /* 0x040fe400078efcff */
[C---:B------:R-:W-:Y:S01]  /*4c80*/  LOP3.LUT R23, R3.reuse, 0x1b8, RZ, 0xfc, !PT ;  /* 0x000001b803177812 */ /* 0x040fe200078efcff */
[--C-:B------:R-:W-:Y:S02]  /*4c90*/  @!P6 IMAD.IADD R232, R232, 0x1, -R2.reuse ;  /* 0x00000001e8e8e824 */ /* 0x100fe400078e0a02 */
[----:B------:R-:W-:Y:S01]  /*4ca0*/  IMAD.MOV R5, RZ, RZ, -R5 ;  /* 0x000000ffff057224 */ /* 0x000fe200078e0a05 */
[----:B------:R-:W-:Y:S01]  /*4cb0*/  IABS R175, R23 ;  /* 0x0000001700af7213 */ /* 0x000fe20000000000 */
[----:B------:R-:W-:Y:S01]  /*4cc0*/  @!P2 IMAD.IADD R228, R228, 0x1, -R2 ;  /* 0x00000001e4e4a824 */ /* 0x000fe200078e0a02 */
[C---:B------:R-:W-:Y:S01]  /*4cd0*/  ISETP.GT.U32.AND P6, PT, R2.reuse, R232, PT ;  /* 0x000000e80200720c */ /* 0x040fe20003fc4070 */
[C---:B------:R-:W-:Y:S01]  /*4ce0*/  IMAD R236, R2.reuse, R7, R11 ;  /* 0x0000000702ec7224 */ /* 0x040fe200078e020b */
[----:B------:R-:W-:Y:S01]  /*4cf0*/  IABS R11, R13 ;  /* 0x0000000d000b7213 */ /* 0x000fe20000000000 */
[C---:B------:R-:W-:Y:S01]  /*4d00*/  IMAD R234, R2.reuse, R5, R9 ;  /* 0x0000000502ea7224 */ /* 0x040fe200078e0209 */
[----:B------:R-:W-:Y:S01]  /*4d10*/  LOP3.LUT R5, R3, 0x198, RZ, 0xfc, !PT ;  /* 0x0000019803057812 */ /* 0x000fe200078efcff */
[----:B------:R-:W-:Y:S01]  /*4d20*/  @!P1 IMAD.MOV R228, RZ, RZ, -R228 ;  /* 0x000000ffffe49224 */ /* 0x000fe200078e0ae4 */
[C---:B------:R-:W-:Y:S01]  /*4d30*/  ISETP.GT.U32.AND P1, PT, R2.reuse, R236, PT ;  /* 0x000000ec0200720c */ /* 0x040fe20003f24070 */
[----:B------:R-:W-:Y:S01]  /*4d40*/  @!P0 IMAD.MOV R220, RZ, RZ, -R220 ;  /* 0x000000ffffdc8224 */ /* 0x000fe200078e0adc */
[----:B------:R-:W-:Y:S01]  /*4d50*/  ISETP.GT.U32.AND P0, PT, R2, R226, PT ;  /* 0x000000e20200720c */ /* 0x000fe20003f04070 */
[----:B------:R-:W-:Y:S01]  /*4d60*/  @!P4 IMAD.IADD R230, R230, 0x1, -R2 ;  /* 0x00000001e6e6c824 */ /* 0x000fe200078e0a02 */
[----:B------:R-:W-:-:S02]  /*4d70*/  ISETP.GT.U32.AND P4, PT, R2, R234, PT ;  /* 0x000000ea0200720c */ /* 0x000fc40003f84070 */
[----:B------:R-:W-:Y:S01]  /*4d80*/  IABS R7, R5 ;  /* 0x0000000500077213 */ /* 0x000fe20000000000 */
[----:B------:R-:W-:Y:S01]  /*4d90*/  @!P3 IMAD.MOV R230, RZ, RZ, -R230 ;  /* 0x000000ffffe6b224 */ /* 0x000fe200078e0ae6 */
[----:B------:R-:W-:Y:S01]  /*4da0*/  ISETP.GE.AND P3, PT, R5, RZ, PT ;  /* 0x000000ff0500720c */ /* 0x000fe20003f66270 */
[--C-:B------:R-:W-:Y:S01]  /*4db0*/  @!P6 IMAD.IADD R232, R232, 0x1, -R2.reuse ;  /* 0x00000001e8e8e824 */ /* 0x100fe200078e0a02 */
[----:B------:R-:W-:Y:S02]  /*4dc0*/  LOP3.LUT R5, R3, 0x19c, RZ, 0xfc, !PT ;  /* 0x0000019c03057812 */ /* 0x000fe400078efcff */
[----:B------:R-:W-:Y:S01]  /*4dd0*/  ISETP.GE.AND P2, PT, R17, RZ, PT ;  /* 0x000000ff1100720c */ /* 0x000fe20003f46270 */
[--C-:B------:R-:W-:Y:S01]  /*4de0*/  @!P1 IMAD.IADD R236, R236, 0x1, -R2.reuse ;  /* 0x00000001ecec9824 */ /* 0x100fe200078e0a02 */
[----:B------:R-:W-:Y:S01]  /*4df0*/  ISETP.GE.AND P6, PT, R5, RZ, PT ;  /* 0x000000ff0500720c */ /* 0x000fe20003fc6270 */
[----:B------:R-:W-:Y:S01]  /*4e00*/  @!P0 IMAD.IADD R226, R226, 0x1, -R2 ;  /* 0x00000001e2e28824 */ /* 0x000fe200078e0a02 */
[----:B------:R-:W-:Y:S01]  /*4e10*/  IABS R9, R5 ;  /* 0x0000000500097213 */ /* 0x000fe20000000000 */
[----:B------:R-:W-:Y:S01]  /*4e20*/  IMAD.HI.U32 R5, R4, R7, RZ ;  /* 0x0000000704057227 */ /* 0x000fe200078e00ff */
[----:B------:R-:W-:-:S02]  /*4e30*/  ISETP.GT.U32.AND P1, PT, R2, R236, PT ;  /* 0x000000ec0200720c */ /* 0x000fc40003f24070 */
[----:B------:R-:W-:Y:S01]  /*4e40*/  ISETP.GE.AND P0, PT, R25, RZ, PT ;  /* 0x000000ff1900720c */ /* 0x000fe20003f06270 */
[----:B------:R-:W-:Y:S01]  /*4e50*/  @!P4 IMAD.IADD R234, R234, 0x1, -R2 ;  /* 0x00000001eaeac824 */ /* 0x000fe200078e0a02 */
[----:B------:R-:W-:Y:S01]  /*4e60*/  LOP3.LUT R17, R3, 0x1ac, RZ, 0xfc, !PT ;  /* 0x000001ac03117812 */ /* 0x000fe200078efcff */
[----:B------:R-:W-:Y:S02]  /*4e70*/  IMAD.MOV R5, RZ, RZ, -R5 ;  /* 0x000000ffff057224 */ /* 0x000fe400078e0a05 */
[----:B------:R-:W-:Y:S01]  /*4e80*/  @!P5 IMAD.MOV R226, RZ, RZ, -R226 ;  /* 0x000000ffffe2d224 */ /* 0x000fe200078e0ae2 */
[----:B------:R-:W-:Y:S01]  /*4e90*/  ISETP.GE.AND P5, PT, R19, RZ, PT ;  /* 0x000000ff1300720c */ /* 0x000fe20003fa6270 */
[C---:B------:R-:W-:Y:S01]  /*4ea0*/  IMAD R238, R2.reuse, R5, R7 ;  /* 0x0000000502ee7224 */ /* 0x040fe200078e0207 */
[----:B------:R-:W-:Y:S01]  /*4eb0*/  ISETP.GT.U32.AND P4, PT, R2, R234, PT ;  /* 0x000000ea0200720c */ /* 0x000fe20003f84070 */
[----:B------:R-:W-:Y:S01]  /*4ec0*/  IMAD.HI.U32 R5, R4, R9, RZ ;  /* 0x0000000904057227 */ /* 0x000fe200078e00ff */
[----:B------:R-:W-:-:S03]  /*4ed0*/  LOP3.LUT R19, R3, 0x1b0, RZ, 0xfc, !PT ;  /* 0x000001b003137812 */ /* 0x000fc600078efcff */
[----:B------:R-:W-:Y:S02]  /*4ee0*/  IMAD.MOV R5, RZ, RZ, -R5 ;  /* 0x000000ffff057224 */ /* 0x000fe400078e0a05 */
[----:B------:R-:W-:Y:S01]  /*4ef0*/  @!P1 IMAD.IADD R236, R236, 0x1, -R2 ;  /* 0x00000001ecec9824 */ /* 0x000fe200078e0a02 */
[----:B------:R-:W-:Y:S01]  /*4f00*/  ISETP.GE.AND P1, PT, R15, RZ, PT ;  /* 0x000000ff0f00720c */ /* 0x000fe20003f26270 */
[----:B------:R-:W-:Y:S02]  /*4f10*/  IMAD R240, R2, R5, R9 ;  /* 0x0000000502f07224 */ /* 0x000fe400078e0209 */
[----:B------:R-:W-:Y:S01]  /*4f20*/  @!P0 IMAD.MOV R232, RZ, RZ, -R232 ;  /* 0x000000ffffe88224 */ /* 0x000fe200078e0ae8 */
[----:B------:R-:W-:Y:S01]  /*4f30*/  ISETP.GE.AND P0, PT, R13, RZ, PT ;  /* 0x000000ff0d00720c */ /* 0x000fe20003f06270 */
[----:B------:R-:W-:Y:S01]  /*4f40*/  @!P4 IMAD.IADD R234, R234, 0x1, -R2 ;  /* 0x00000001eaeac824 */ /* 0x000fe200078e0a02 */
[C---:B------:R-:W-:Y:S01]  /*4f50*/  ISETP.GT.U32.AND P4, PT, R2.reuse, R238, PT ;  /* 0x000000ee0200720c */ /* 0x040fe20003f84070 */
[----:B------:R-:W-:Y:S01]  /*4f60*/  @!P5 IMAD.MOV R236, RZ, RZ, -R236 ;  /* 0x000000ffffecd224 */ /* 0x000fe200078e0aec */
[----:B------:R-:W-:Y:S01]  /*4f70*/  ISETP.GT.U32.AND P5, PT, R2, R240, PT ;  /* 0x000000f00200720c */ /* 0x000fe20003fa4070 */
[----:B------:R-:W-:Y:S01]  /*4f80*/  IMAD.HI.U32 R7, R4, R11, RZ ;  /* 0x0000000b04077227 */ /* 0x000fe200078e00ff */
[----:B------:R-:W-:-:S02]  /*4f90*/  IABS R13, R15 ;  /* 0x0000000f000d7213 */ /* 0x000fc40000000000 */
[----:B------:R-:W-:Y:S01]  /*4fa0*/  IABS R15, R21 ;  /* 0x00000015000f7213 */ /* 0x000fe20000000000 */
[----:B------:R-:W-:Y:S02]  /*4fb0*/  IMAD.MOV R7, RZ, RZ, -R7 ;  /* 0x000000ffff077224 */ /* 0x000fe400078e0a07 */
[----:B------:R-:W-:Y:S01]  /*4fc0*/  IMAD.MOV.U32 R9, RZ, RZ, R13 ;  /* 0x000000ffff097224 */ /* 0x000fe200078e000d */
[----:B------:R-:W-:Y:S01]  /*4fd0*/  IABS R13, R19 ;  /* 0x00000013000d7213 */ /* 0x000fe20000000000 */
[----:B------:R-:W-:Y:S01]  /*4fe0*/  IMAD R242, R2, R7, R11 ;  /* 0x0000000702f27224 */ /* 0x000fe200078e020b */
[----:B------:R-:W-:Y:S01]  /*4ff0*/  LOP3.LUT R7, R3, 0x1a8, RZ, 0xfc, !PT ;  /* 0x000001a803077812 */ /* 0x000fe200078efcff */
[----:B------:R-:W-:Y:S01]  /*5000*/  IMAD.HI.U32 R5, R4, R9, RZ ;  /* 0x0000000904057227 */ /* 0x000fe200078e00ff */
[----:B------:R-:W-:-:S03]  /*5010*/  IABS R11, R17 ;  /* 0x00000011000b7213 */ /* 0x000fc60000000000 */
[----:B------:R-:W-:Y:S01]  /*5020*/  @!P2 IMAD.MOV R234, RZ, RZ, -R234 ;  /* 0x000000ffffeaa224 */ /* 0x000fe200078e0aea */
[----:B------:R-:W-:Y:S01]  /*5030*/  ISETP.GE.AND P2, PT, R7, RZ, PT ;  /* 0x000000ff0700720c */ /* 0x000fe20003f46270 */
[--C-:B------:R-:W-:Y:S01]  /*5040*/  @!P4 IMAD.IADD R238, R238, 0x1, -R2.reuse ;  /* 0x00000001eeeec824 */ /* 0x100fe200078e0a02 */
[----:B------:R-:W-:Y:S01]  /*5050*/  IABS R7, R7 ;  /* 0x0000000700077213 */ /* 0x000fe20000000000 */
[----:B------:R-:W-:Y:S02]  /*5060*/  @!P5 IMAD.IADD R240, R240, 0x1, -R2 ;  /* 0x00000001f0f0d824 */ /* 0x000fe400078e0a02 */
[----:B------:R-:W-:Y:S01]  /*5070*/  IMAD.MOV R5, RZ, RZ, -R5 ;  /* 0x000000ffff057224 */ /* 0x000fe200078e0a05 */
[C---:B------:R-:W-:Y:S02]  /*5080*/  ISETP.GT.U32.AND P4, PT, R2.reuse, R238, PT ;  /* 0x000000ee0200720c */ /* 0x040fe40003f84070 */
[C---:B------:R-:W-:Y:S01]  /*5090*/  ISETP.GT.U32.AND P5, PT, R2.reuse, R240, PT ;  /* 0x000000f00200720c */ /* 0x040fe20003fa4070 */
[----:B------:R-:W-:-:S02]  /*50a0*/  IMAD R244, R2, R5, R9 ;  /* 0x0000000502f47224 */ /* 0x000fc400078e0209 */
[----:B------:R-:W-:Y:S02]  /*50b0*/  IMAD.MOV.U32 R9, RZ, RZ, R7 ;  /* 0x000000ffff097224 */ /* 0x000fe400078e0007 */
[----:B------:R-:W-:-:S04]  /*50c0*/  IMAD.HI.U32 R7, R4, R11, RZ ;  /* 0x0000000b04077227 */ /* 0x000fc800078e00ff */
[----:B------:R-:W-:-:S04]  /*50d0*/  IMAD.HI.U32 R5, R4, R9, RZ ;  /* 0x0000000904057227 */ /* 0x000fc800078e00ff */
[----:B------:R-:W-:Y:S02]  /*50e0*/  IMAD.MOV R5, RZ, RZ, -R5 ;  /* 0x000000ffff057224 */ /* 0x000fe400078e0a05 */
[--C-:B------:R-:W-:Y:S01]  /*50f0*/  @!P4 IMAD.IADD R238, R238, 0x1, -R2.reuse ;  /* 0x00000001eeeec824 */ /* 0x100fe200078e0a02 */
[C---:B------:R-:W-:Y:S01]  /*5100*/  ISETP.GT.U32.AND P4, PT, R2.reuse, R242, PT ;  /* 0x000000f20200720c */ /* 0x040fe20003f84070 */
[----:B------:R-:W-:Y:S02]  /*5110*/  IMAD R246, R2, R5, R9 ;  /* 0x0000000502f67224 */ /* 0x000fe400078e0209 */
[----:B------:R-:W-:Y:S01]  /*5120*/  @!P5 IMAD.IADD R240, R240, 0x1, -R2 ;  /* 0x00000001f0f0d824 */ /* 0x000fe200078e0a02 */
[C---:B------:R-:W-:Y:S01]  /*5130*/  ISETP.GT.U32.AND P5, PT, R2.reuse, R244, PT ;  /* 0x000000f40200720c */ /* 0x040fe20003fa4070 */
[----:B------:R-:W-:Y:S01]  /*5140*/  @!P3 IMAD.MOV R238, RZ, RZ, -R238 ;  /* 0x000000ffffeeb224 */ /* 0x000fe200078e0aee */
[----:B------:R-:W-:Y:S01]  /*5150*/  ISETP.GT.U32.AND P3, PT, R2, R246, PT ;  /* 0x000000f60200720c */ /* 0x000fe20003f64070 */
[----:B------:R-:W-:-:S04]  /*5160*/  IMAD.HI.U32 R5, R4, R13, RZ ;  /* 0x0000000d04057227 */ /* 0x000fc800078e00ff */
[----:B------:R-:W-:Y:S02]  /*5170*/  IMAD.MOV R250, RZ, RZ, -R5 ;  /* 0x000000fffffa7224 */ /* 0x000fe400078e0a05 */
[----:B------:R-:W-:Y:S01]  /*5180*/  IMAD.MOV.U32 R9, RZ, RZ, R15 ;  /* 0x000000ffff097224 */ /* 0x000fe200078e000f */
[C---:B------:R-:W-:Y:S01]  /*5190*/  LOP3.LUT R15, R3.reuse, 0x1c4, RZ, 0xfc, !PT ;  /* 0x000001c4030f7812 */ /* 0x040fe200078efcff */
[----:B------:R-:W-:Y:S02]  /*51a0*/  IMAD.MOV R7, RZ, RZ, -R7 ;  /* 0x000000ffff077224 */ /* 0x000fe400078e0a07 */
[--C-:B------:R-:W-:Y:S02]  /*51b0*/  @!P5 IMAD.IADD R244, R244, 0x1, -R2.reuse ;  /* 0x00000001f4f4d824 */ /* 0x100fe400078e0a02 */
[----:B------:R-:W-:Y:S01]  /*51c0*/  IMAD R250, R2, R250, R13 ;  /* 0x000000fa02fa7224 */ /* 0x000fe200078e020d */
[----:B------:R-:W-:Y:S01]  /*51d0*/  LOP3.LUT R13, R3, 0x1c0, RZ, 0xfc, !PT ;  /* 0x000001c0030d7812 */ /* 0x000fe200078efcff */
[----:B------:R-:W-:Y:S01]  /*51e0*/  @!P3 IMAD.IADD R246, R246, 0x1, -R2 ;  /* 0x00000001f6f6b824 */ /* 0x000fe200078e0a02 */
[----:B------:R-:W-:Y:S01]  /*51f0*/  ISETP.GT.U32.AND P3, PT, R2, R244, PT ;  /* 0x000000f40200720c */ /* 0x000fe20003f64070 */
[----:B------:R-:W-:Y:S01]  /*5200*/  IMAD.HI.U32 R5, R4, R9, RZ ;  /* 0x0000000904057227 */ /* 0x000fe200078e00ff */
[----:B------:R-:W-:-:S02]  /*5210*/  ISETP.GT.U32.AND P5, PT, R2, R250, PT ;  /* 0x000000fa0200720c */ /* 0x000fc40003fa4070 */
[----:B------:R-:W-:Y:S01]  /*5220*/  IABS R183, R13 ;  /* 0x0000000d00b77213 */ /* 0x000fe20000000000 */
[----:B------:R-:W-:Y:S01]  /*5230*/  IMAD R248, R2, R7, R11 ;  /* 0x0000000702f87224 */ /* 0x000fe200078e020b */
[----:B------:R-:W-:Y:S01]  /*5240*/  LOP3.LUT R11, R3, 0x1bc, RZ, 0xfc, !PT ;  /* 0x000001bc030b7812 */ /* 0x000fe200078efcff */
[----:B------:R-:W-:Y:S02]  /*5250*/  @!P4 IMAD.IADD R242, R242, 0x1, -R2 ;  /* 0x00000001f2f2c824 */ /* 0x000fe400078e0a02 */
[----:B------:R-:W-:Y:S01]  /*5260*/  IMAD.MOV R5, RZ, RZ, -R5 ;  /* 0x000000ffff057224 */ /* 0x000fe200078e0a05 */
[----:B------:R-:W-:Y:S01]  /*5270*/  IABS R179, R11 ;  /* 0x0000000b00b37213 */ /* 0x000fe20000000000 */
[----:B------:R-:W-:Y:S01]  /*5280*/  @!P6 IMAD.MOV R240, RZ, RZ, -R240 ;  /* 0x000000fffff0e224 */ /* 0x000fe200078e0af0 */
[C---:B------:R-:W-:Y:S01]  /*5290*/  ISETP.GT.U32.AND P6, PT, R2.reuse, R248, PT ;  /* 0x000000f80200720c */ /* 0x040fe20003fc4070 */
[C---:B------:R-:W-:Y:S01]  /*52a0*/  IMAD R252, R2.reuse, R5, R9 ;  /* 0x0000000502fc7224 */ /* 0x040fe200078e0209 */
[----:B------:R-:W-:Y:S01]  /*52b0*/  ISETP.GT.U32.AND P4, PT, R2, R242, PT ;  /* 0x000000f20200720c */ /* 0x000fe20003f84070 */
[--C-:B------:R-:W-:Y:S01]  /*52c0*/  @!P3 IMAD.IADD R244, R244, 0x1, -R2.reuse ;  /* 0x00000001f4f4b824 */ /* 0x100fe200078e0a02 */
[----:B------:R-:W-:Y:S01]  /*52d0*/  IABS R9, R15 ;  /* 0x0000000f00097213 */ /* 0x000fe20000000000 */
[----:B------:R-:W-:Y:S01]  /*52e0*/  @!P5 IMAD.IADD R250, R250, 0x1, -R2 ;  /* 0x00000001fafad824 */ /* 0x000fe200078e0a02 */
[----:B------:R-:W-:Y:S01]  /*52f0*/  ISETP.GT.U32.AND P3, PT, R2, R252, PT ;  /* 0x000000fc0200720c */ /* 0x000fe20003f64070 */
[----:B------:R-:W-:-:S03]  /*5300*/  IMAD.HI.U32 R7, R4, R175, RZ ;  /* 0x000000af04077227 */ /* 0x000fc600078e00ff */
[----:B------:R-:W-:Y:S01]  /*5310*/  ISETP.GT.U32.AND P5, PT, R2, R250, PT ;  /* 0x000000fa0200720c */ /* 0x000fe20003fa4070 */
[----:B------:R-:W-:-:S04]  /*5320*/  IMAD.HI.U32 R5, R4, R179, RZ ;  /* 0x000000b304057227 */ /* 0x000fc800078e00ff */
[--C-:B------:R-:W-:Y:S01]  /*5330*/  @!P6 IMAD.IADD R248, R248, 0x1, -R2.reuse ;  /* 0x00000001f8f8e824 */ /* 0x100fe200078e0a02 */
[----:B------:R-:W-:Y:S01]  /*5340*/  ISETP.GT.U32.AND P6, PT, R2, R246, PT ;  /* 0x000000f60200720c */ /* 0x000fe20003fc4070 */
[----:B------:R-:W-:Y:S01]  /*5350*/  @!P4 IMAD.IADD R242, R242, 0x1, -R2 ;  /* 0x00000001f2f2c824 */ /* 0x000fe200078e0a02 */
[----:B------:R-:W-:Y:S01]  /*5360*/  ISETP.GE.AND P4, PT, R17, RZ, PT ;  /* 0x000000ff1100720c */ /* 0x000fe20003f86270 */
[----:B------:R-:W-:Y:S01]  /*5370*/  IMAD.MOV R7, RZ, RZ, -R7 ;  /* 0x000000ffff077224 */ /* 0x000fe200078e0a07 */
[----:B------:R-:W-:Y:S01]  /*5380*/  LOP3.LUT R17, R3, 0x1c8, RZ, 0xfc, !PT ;  /* 0x000001c803117812 */ /* 0x000fe200078efcff */
[----:B------:R-:W-:Y:S01]  /*5390*/  @!P0 IMAD.MOV R242, RZ, RZ, -R242 ;  /* 0x000000fffff28224 */ /* 0x000fe200078e0af2 */
[----:B------:R-:W-:Y:S01]  /*53a0*/  ISETP.GT.U32.AND P0, PT, R2, R248, PT ;  /* 0x000000f80200720c */ /* 0x000fe20003f04070 */
[----:B------:R-:W-:Y:S02]  /*53b0*/  IMAD.MOV R5, RZ, RZ, -R5 ;  /* 0x000000ffff057224 */ /* 0x000fe400078e0a05 */
[----:B------:R-:W-:Y:S01]  /*53c0*/  @!P3 IMAD.IADD R252, R252, 0x1, -R2 ;  /* 0x00000001fcfcb824 */ /* 0x000fe200078e0a02 */
[----:B------:R-:W-:Y:S01]  /*53d0*/  ISETP.GE.AND P3, PT, R21, RZ, PT ;  /* 0x000000ff1500720c */ /* 0x000fe20003f66270 */
[C---:B------:R-:W-:Y:S01]  /*53e0*/  IMAD R175, R2.reuse, R7, R175 ;  /* 0x0000000702af7224 */ /* 0x040fe200078e02af */
[----:B------:R-:W-:Y:S01]  /*53f0*/  LOP3.LUT R21, R3, 0x1f4, RZ, 0xfc, !PT ;  /* 0x000001f403157812 */ /* 0x000fe200078efcff */
[----:B------:R-:W-:-:S02]  /*5400*/  IMAD R179, R2, R5, R179 ;  /* 0x0000000502b37224 */ /* 0x000fc400078e02b3 */
[----:B------:R-:W-:Y:S01]  /*5410*/  @!P1 IMAD.MOV R244, RZ, RZ, -R244 ;  /* 0x000000fffff49224 */ /* 0x000fe200078e0af4 */
[----:B------:R-:W-:Y:S01]  /*5420*/  ISETP.GT.U32.AND P1, PT, R2, R252, PT ;  /* 0x000000fc0200720c */ /* 0x000fe20003f24070 */
[----:B------:R-:W-:-:S04]  /*5430*/  IMAD.HI.U32 R7, R4, R9, RZ ;  /* 0x0000000904077227 */ /* 0x000fc800078e00ff */
[--C-:B------:R-:W-:Y:S01]  /*5440*/  @!P6 IMAD.IADD R246, R246, 0x1, -R2.reuse ;  /* 0x00000001f6f6e824 */ /* 0x100fe200078e0a02 */
[----:B------:R-:W-:Y:S01]  /*5450*/  ISETP.GT.U32.AND P6, PT, R2, R175, PT ;  /* 0x000000af0200720c */ /* 0x000fe20003fc4070 */
[--C-:B------:R-:W-:Y:S01]  /*5460*/  @!P5 IMAD.IADD R250, R250, 0x1, -R2.reuse ;  /* 0x00000001fafad824 */ /* 0x100fe200078e0a02 */
[----:B------:R-:W-:Y:S01]  /*5470*/  ISETP.GT.U32.AND P5, PT, R2, R179, PT ;  /* 0x000000b30200720c */ /* 0x000fe20003fa4070 */
[----:B------:R-:W-:Y:S02]  /*5480*/  IMAD.MOV R7, RZ, RZ, -R7 ;  /* 0x000000ffff077224 */ /* 0x000fe400078e0a07 */
[----:B------:R-:W-:Y:S01]  /*5490*/  @!P0 IMAD.IADD R248, R248, 0x1, -R2 ;  /* 0x00000001f8f88824 */ /* 0x000fe200078e0a02 */
[----:B------:R-:W-:Y:S01]  /*54a0*/  ISETP.GE.AND P0, PT, R19, RZ, PT ;  /* 0x000000ff1300720c */ /* 0x000fe20003f06270 */
[----:B------:R-:W-:Y:S01]  /*54b0*/  IMAD.HI.U32 R5, R4, R183, RZ ;  /* 0x000000b704057227 */ /* 0x000fe200078e00ff */
[----:B------:R-:W-:-:S03]  /*54c0*/  LOP3.LUT R19, R3, 0x1dc, RZ, 0xfc, !PT ;  /* 0x000001dc03137812 */ /* 0x000fc600078efcff */
[----:B------:R-:W-:Y:S01]  /*54d0*/  IMAD R122, R2, R7, R9 ;  /* 0x00000007027a7224 */ /* 0x000fe200078e0209 */
[----:B------:R-:W-:Y:S01]  /*54e0*/  IABS R7, R17 ;  /* 0x0000001100077213 */ /* 0x000fe20000000000 */
[----:B------:R-:W-:Y:S02]  /*54f0*/  IMAD.MOV R5, RZ, RZ, -R5 ;  /* 0x000000ffff057224 */ /* 0x000fe400078e0a05 */
[--C-:B------:R-:W-:Y:S01]  /*5500*/  @!P1 IMAD.IADD R252, R252, 0x1, -R2.reuse ;  /* 0x00000001fcfc9824 */ /* 0x100fe200078e0a02 */
[C---:B------:R-:W-:Y:S01]  /*5510*/  ISETP.GT.U32.AND P1, PT, R2.reuse, R122, PT ;  /* 0x0000007a0200720c */ /* 0x040fe20003f24070 */
[--C-:B------:R-:W-:Y:S01]  /*5520*/  @!P6 IMAD.IADD R175, R175, 0x1, -R2.reuse ;  /* 0x00000001afafe824 */ /* 0x100fe200078e0a02 */
[----:B------:R-:W-:Y:S01]  /*5530*/  ISETP.GE.AND P6, PT, R23, RZ, PT ;  /* 0x000000ff1700720c */ /* 0x000fe20003fc6270 */
[C---:B------:R-:W-:Y:S02]  /*5540*/  IMAD R183, R2.reuse, R5, R183 ;  /* 0x0000000502b77224 */ /* 0x040fe400078e02b7 */
[----:B------:R-:W-:Y:S01]  /*5550*/  @!P5 IMAD.IADD R179, R179, 0x1, -R2 ;  /* 0x00000001b3b3d824 */ /* 0x000fe200078e0a02 */
[----:B------:R-:W-:Y:S01]  /*5560*/  ISETP.GT.U32.AND P5, PT, R2, R175, PT ;  /* 0x000000af0200720c */ /* 0x000fe20003fa4070 */
[----:B------:R-:W-:-:S02]  /*5570*/  @!P2 IMAD.MOV R246, RZ, RZ, -R246 ;  /* 0x000000fffff6a224 */ /* 0x000fc400078e0af6 */
[----:B------:R-:W-:Y:S01]  /*5580*/  @!P4 IMAD.MOV R248, RZ, RZ, -R248 ;  /* 0x000000fffff8c224 */ /* 0x000fe200078e0af8 */
[C---:B------:R-:W-:Y:S01]  /*5590*/  ISETP.GT.U32.AND P2, PT, R2.reuse, R179, PT ;  /* 0x000000b30200720c */ /* 0x040fe20003f44070 */
[----:B------:R-:W-:Y:S01]  /*55a0*/  @!P0 IMAD.MOV R250, RZ, RZ, -R250 ;  /* 0x000000fffffa8224 */ /* 0x000fe200078e0afa */
[----:B------:R-:W-:Y:S01]  /*55b0*/  ISETP.GT.U32.AND P4, PT, R2, R183, PT ;  /* 0x000000b70200720c */ /* 0x000fe20003f84070 */
[----:B------:R-:W-:Y:S01]  /*55c0*/  IMAD.HI.U32 R5, R4, R7, RZ ;  /* 0x0000000704057227 */ /* 0x000fe200078e00ff */
[----:B------:R-:W-:Y:S02]  /*55d0*/  ISETP.GE.AND P0, PT, R11, RZ, PT ;  /* 0x000000ff0b00720c */ /* 0x000fe40003f06270 */
[----:B------:R-:W-:Y:S01]  /*55e0*/  LOP3.LUT R11, R3, 0x1cc, RZ, 0xfc, !PT ;  /* 0x000001cc030b7812 */ /* 0x000fe200078efcff */
[--C-:B------:R-:W-:Y:S02]  /*55f0*/  @!P1 IMAD.IADD R122, R122, 0x1, -R2.reuse ;  /* 0x000000017a7a9824 */ /* 0x100fe400078e0a02 */
[----:B------:R-:W-:Y:S01]  /*5600*/  IMAD.MOV R5, RZ, RZ, -R5 ;  /* 0x000000ffff057224 */ /* 0x000fe200078e0a05 */
[----:B------:R-:W-:Y:S01]  /*5610*/  IABS R9, R11 ;  /* 0x0000000b00097213 */ /* 0x000fe20000000000 */
[----:B------:R-:W-:Y:S01]  /*5620*/  @!P5 IMAD.IADD R175, R175, 0x1, -R2 ;  /* 0x00000001afafd824 */ /* 0x000fe200078e0a02 */
[C---:B------:R-:W-:Y:S01]  /*5630*/  ISETP.GT.U32.AND P1, PT, R2.reuse, R122, PT ;  /* 0x0000007a0200720c */ /* 0x040fe20003f24070 */
[----:B------:R-:W-:Y:S01]  /*5640*/  IMAD R120, R2, R5, R7 ;  /* 0x0000000502787224 */ /* 0x000fe200078e0207 */
[----:B------:R-:W-:Y:S01]  /*5650*/  ISETP.GE.AND P5, PT, R13, RZ, PT ;  /* 0x000000ff0d00720c */ /* 0x000fe20003fa6270 */
[----:B------:R-:W-:Y:S01]  /*5660*/  IMAD.HI.U32 R5, R4, R9, RZ ;  /* 0x0000000904057227 */ /* 0x000fe200078e00ff */
[----:B------:R-:W-:-:S03]  /*5670*/  LOP3.LUT R13, R3, 0x1d0, RZ, 0xfc, !PT ;  /* 0x000001d0030d7812 */ /* 0x000fc600078efcff */
[--C-:B------:R-:W-:Y:S01]  /*5680*/  @!P2 IMAD.IADD R179, R179, 0x1, -R2.reuse ;  /* 0x00000001b3b3a824 */ /* 0x100fe200078e0a02 */
[----:B------:R-:W-:Y:S01]  /*5690*/  IABS R7, R13 ;  /* 0x0000000d00077213 */ /* 0x000fe20000000000 */
[----:B------:R-:W-:Y:S01]  /*56a0*/  @!P4 IMAD.IADD R183, R183, 0x1, -R2 ;  /* 0x00000001b7b7c824 */ /* 0x000fe200078e0a02 */
[----:B------:R-:W-:Y:S01]  /*56b0*/  ISETP.GE.AND P2, PT, R15, RZ, PT ;  /* 0x000000ff0f00720c */ /* 0x000fe20003f46270 */
[----:B------:R-:W-:Y:S01]  /*56c0*/  IMAD.MOV R5, RZ, RZ, -R5 ;  /* 0x000000ffff057224 */ /* 0x000fe200078e0a05 */
[----:B------:R-:W-:Y:S01]  /*56d0*/  LOP3.LUT R15, R3, 0x1d4, RZ, 0xfc, !PT ;  /* 0x000001d4030f7812 */ /* 0x000fe200078efcff */
[----:B------:R-:W-:Y:S01]  /*56e0*/  @!P3 IMAD.MOV R252, RZ, RZ, -R252 ;  /* 0x000000fffffcb224 */ /* 0x000fe200078e0afc */
[C---:B------:R-:W-:Y:S01]  /*56f0*/  ISETP.GT.U32.AND P3, PT, R2.reuse, R183, PT ;  /* 0x000000b70200720c */ /* 0x040fe20003f64070 */
[----:B------:R-:W-:Y:S01]  /*5700*/  @!P0 IMAD.MOV R179, RZ, RZ, -R179 ;  /* 0x000000ffffb38224 */ /* 0x000fe200078e0ab3 */
[C---:B------:R-:W-:Y:S01]  /*5710*/  ISETP.GT.U32.AND P0, PT, R2.reuse, R120, PT ;  /* 0x000000780200720c */ /* 0x040fe20003f04070 */
[----:B------:R-:W-:Y:S01]  /*5720*/  IMAD R118, R2, R5, R9 ;  /* 0x0000000502767224 */ /* 0x000fe200078e0209 */
[----:B------:R-:W-:Y:S01]  /*5730*/  IABS R9, R15 ;  /* 0x0000000f00097213 */ /* 0x000fe20000000000 */
[----:B------:R-:W-:Y:S01]  /*5740*/  IMAD.HI.U32 R5, R4, R7, RZ ;  /* 0x0000000704057227 */ /* 0x000fe200078e00ff */
[----:B------:R-:W-:-:S02]  /*5750*/  ISETP.GE.AND P4, PT, R17, RZ, PT ;  /* 0x000000ff1100720c */ /* 0x000fc40003f86270 */
[----:B------:R-:W-:Y:S01]  /*5760*/  LOP3.LUT R17, R3, 0x1d8, RZ, 0xfc, !PT ;  /* 0x000001d803117812 */ /* 0x000fe200078efcff */
[--C-:B------:R-:W-:Y:S01]  /*5770*/  @!P1 IMAD.IADD R122, R122, 0x1, -R2.reuse ;  /* 0x000000017a7a9824 */ /* 0x100fe200078e0a02 */
[C---:B------:R-:W-:Y:S01]  /*5780*/  ISETP.GT.U32.AND P1, PT, R2.reuse, R118, PT ;  /* 0x000000760200720c */ /* 0x040fe20003f24070 */
[----:B------:R-:W-:Y:S02]  /*5790*/  IMAD.MOV R5, RZ, RZ, -R5 ;  /* 0x000000ffff057224 */ /* 0x000fe400078e0a05 */
[--C-:B------:R-:W-:Y:S01]  /*57a0*/  @!P3 IMAD.IADD R183, R183, 0x1, -R2.reuse ;  /* 0x00000001b7b7b824 */ /* 0x100fe200078e0a02 */
[----:B------:R-:W-:Y:S01]  /*57b0*/  ISETP.GE.AND P3, PT, R13, RZ, PT ;  /* 0x000000ff0d00720c */ /* 0x000fe20003f66270 */
[----:B------:R-:W-:Y:S01]  /*57c0*/  IMAD R116, R2, R5, R7 ;  /* 0x0000000502747224 */ /* 0x000fe200078e0207 */
[----:B------:R-:W-:Y:S01]  /*57d0*/  IABS R13, R19 ;  /* 0x00000013000d7213 */ /* 0x000fe20000000000 */
[----:B------:R-:W-:Y:S02]  /*57e0*/  @!P0 IMAD.IADD R120, R120, 0x1, -R2 ;  /* 0x0000000178788824 */ /* 0x000fe400078e0a02 */
[----:B------:R-:W-:Y:S01]  /*57f0*/  @!P5 IMAD.MOV R183, RZ, RZ, -R183 ;  /* 0x000000ffffb7d224 */ /* 0x000fe200078e0ab7 */
[----:B------:R-:W-:Y:S01]  /*5800*/  ISETP.GT.U32.AND P5, PT, R2, R116, PT ;  /* 0x000000740200720c */ /* 0x000fe20003fa4070 */
[----:B------:R-:W-:Y:S01]  /*5810*/  IMAD.HI.U32 R5, R4, R9, RZ ;  /* 0x0000000904057227 */ /* 0x000fe200078e00ff */
[----:B------:R-:W-:-:S03]  /*5820*/  ISETP.GT.U32.AND P0, PT, R2, R120, PT ;  /* 0x000000780200720c */ /* 0x000fc60003f04070 */
[--C-:B------:R-:W-:Y:S02]  /*5830*/  @!P1 IMAD.IADD R118, R118, 0x1, -R2.reuse ;  /* 0x0000000176769824 */ /* 0x100fe400078e0a02 */
[----:B------:R-:W-:Y:S02]  /*5840*/  IMAD.MOV R110, RZ, RZ, -R5 ;  /* 0x000000ffff6e7224 */ /* 0x000fe400078e0a05 */
[----:B------:R-:W-:Y:S01]  /*5850*/  @!P6 IMAD.MOV R175, RZ, RZ, -R175 ;  /* 0x000000ffffafe224 */ /* 0x000fe200078e0aaf */
[C---:B------:R-:W-:Y:S01]  /*5860*/  ISETP.GT.U32.AND P1, PT, R2.reuse, R118, PT ;  /* 0x000000760200720c */ /* 0x040fe20003f24070 */
[----:B------:R-:W-:Y:S01]  /*5870*/  IMAD R110, R2, R110, R9 ;  /* 0x0000006e026e7224 */ /* 0x000fe200078e0209 */
[----:B------:R-:W-:Y:S01]  /*5880*/  ISETP.GE.AND P6, PT, R11, RZ, PT ;  /* 0x000000ff0b00720c */ /* 0x000fe20003fc6270 */
[--C-:B------:R-:W-:Y:S01]  /*5890*/  @!P5 IMAD.IADD R116, R116, 0x1, -R2.reuse ;  /* 0x000000017474d824 */ /* 0x100fe200078e0a02 */
[----:B------:R-:W-:Y:S01]  /*58a0*/  IABS R11, R17 ;  /* 0x00000011000b7213 */ /* 0x000fe20000000000 */
[----:B------:R-:W-:Y:S01]  /*58b0*/  @!P0 IMAD.IADD R120, R120, 0x1, -R2 ;  /* 0x0000000178788824 */ /* 0x000fe200078e0a02 */
[----:B------:R-:W-:Y:S01]  /*58c0*/  ISETP.GE.AND P5, PT, R19, RZ, PT ;  /* 0x000000ff1300720c */ /* 0x000fe20003fa6270 */
[----:B------:R-:W-:Y:S01]  /*58d0*/  IMAD.HI.U32 R7, R4, R13, RZ ;  /* 0x0000000d04077227 */ /* 0x000fe200078e00ff */
[----:B------:R-:W-:-:S02]  /*58e0*/  LOP3.LUT R19, R3, 0x1e8, RZ, 0xfc, !PT ;  /* 0x000001e803137812 */ /* 0x000fc400078efcff */
[----:B------:R-:W-:Y:S01]  /*58f0*/  ISETP.GE.AND P0, PT, R17, RZ, PT ;  /* 0x000000ff1100720c */ /* 0x000fe20003f06270 */
[----:B------:R-:W-:Y:S01]  /*5900*/  @!P4 IMAD.MOV R120, RZ, RZ, -R120 ;  /* 0x000000ffff78c224 */ /* 0x000fe200078e0a78 */
[----:B------:R-:W-:Y:S01]  /*5910*/  ISETP.GT.U32.AND P4, PT, R2, R116, PT ;  /* 0x000000740200720c */ /* 0x000fe20003f84070 */
[----:B------:R-:W-:Y:S01]  /*5920*/  IMAD.HI.U32 R5, R4, R11, RZ ;  /* 0x0000000b04057227 */ /* 0x000fe200078e00ff */
[----:B------:R-:W-:-:S03]  /*5930*/  LOP3.LUT R17, R3, 0x1e4, RZ, 0xfc, !PT ;  /* 0x000001e403117812 */ /* 0x000fc600078efcff */
[--C-:B------:R-:W-:Y:S01]  /*5940*/  @!P1 IMAD.IADD R118, R118, 0x1, -R2.reuse ;  /* 0x0000000176769824 */ /* 0x100fe200078e0a02 */
[C---:B------:R-:W-:Y:S01]  /*5950*/  ISETP.GT.U32.AND P1, PT, R2.reuse, R110, PT ;  /* 0x0000006e0200720c */ /* 0x040fe20003f24070 */
[----:B------:R-:W-:Y:S02]  /*5960*/  IMAD.MOV R5, RZ, RZ, -R5 ;  /* 0x000000ffff057224 */ /* 0x000fe400078e0a05 */
[----:B------:R-:W-:Y:S02]  /*5970*/  IMAD.MOV R7, RZ, RZ, -R7 ;  /* 0x000000ffff077224 */ /* 0x000fe400078e0a07 */
[----:B------:R-:W-:Y:S01]  /*5980*/  IMAD R112, R2, R5, R11 ;  /* 0x0000000502707224 */ /* 0x000fe200078e020b */
[----:B------:R-:W-:Y:S01]  /*5990*/  LOP3.LUT R5, R3, 0x1e0, RZ, 0xfc, !PT ;  /* 0x000001e003057812 */ /* 0x000fe200078efcff */
[----:B------:R-:W-:Y:S02]  /*59a0*/  @!P4 IMAD.IADD R116, R116, 0x1, -R2 ;  /* 0x000000017474c824 */ /* 0x000fe400078e0a02 */
[C---:B------:R-:W-:Y:S01]  /*59b0*/  IMAD R114, R2.reuse, R7, R13 ;  /* 0x0000000702727224 */ /* 0x040fe200078e020d */
[----:B------:R-:W-:Y:S01]  /*59c0*/  ISETP.GT.U32.AND P4, PT, R2, R112, PT ;  /* 0x000000700200720c */ /* 0x000fe20003f84070 */
[----:B------:R-:W-:Y:S01]  /*59d0*/  @!P3 IMAD.MOV R116, RZ, RZ, -R116 ;  /* 0x000000ffff74b224 */ /* 0x000fe200078e0a74 */
[----:B------:R-:W-:Y:S01]  /*59e0*/  IABS R11, R5 ;  /* 0x00000005000b7213 */ /* 0x000fe20000000000 */
[----:B------:R-:W-:Y:S01]  /*59f0*/  @!P1 IMAD.IADD R110, R110, 0x1, -R2 ;  /* 0x000000016e6e9824 */ /* 0x000fe200078e0a02 */
[C---:B------:R-:W-:Y:S01]  /*5a00*/  ISETP.GT.U32.AND P3, PT, R2.reuse, R114, PT ;  /* 0x000000720200720c */ /* 0x040fe20003f64070 */
[----:B------:R-:W-:Y:S01]  /*5a10*/  @!P2 IMAD.MOV R122, RZ, RZ, -R122 ;  /* 0x000000ffff7aa224 */ /* 0x000fe200078e0a7a */
[----:B------:R-:W-:Y:S01]  /*5a20*/  ISETP.GE.AND P2, PT, R15, RZ, PT ;  /* 0x000000ff0f00720c */ /* 0x000fe20003f46270 */
[----:B------:R-:W-:Y:S01]  /*5a30*/  @!P6 IMAD.MOV R118, RZ, RZ, -R118 ;  /* 0x000000ffff76e224 */ /* 0x000fe200078e0a76 */
[----:B------:R-:W-:-:S02]  /*5a40*/  ISETP.GT.U32.AND P1, PT, R2, R110, PT ;  /* 0x0000006e0200720c */ /* 0x000fc40003f24070 */
[----:B------:R-:W-:Y:S01]  /*5a50*/  ISETP.GE.AND P6, PT, R5, RZ, PT ;  /* 0x000000ff0500720c */ /* 0x000fe20003fc6270 */
[----:B------:R-:W-:Y:S01]  /*5a60*/  IMAD.HI.U32 R5, R4, R11, RZ ;  /* 0x0000000b04057227 */ /* 0x000fe200078e00ff */
[----:B------:R-:W-:Y:S02]  /*5a70*/  IABS R15, R19 ;  /* 0x00000013000f7213 */ /* 0x000fe40000000000 */
[----:B------:R-:W-:Y:S01]  /*5a80*/  IABS R13, R17 ;  /* 0x00000011000d7213 */ /* 0x000fe20000000000 */
[----:B------:R-:W-:Y:S02]  /*5a90*/  @!P4 IMAD.IADD R112, R112, 0x1, -R2 ;  /* 0x000000017070c824 */ /* 0x000fe400078e0a02 */
[----:B------:R-:W-:Y:S02]  /*5aa0*/  IMAD.MOV R5, RZ, RZ, -R5 ;  /* 0x000000ffff057224 */ /* 0x000fe400078e0a05 */
[----:B------:R-:W-:Y:S01]  /*5ab0*/  IMAD.HI.U32 R9, R4, R15, RZ ;  /* 0x0000000f04097227 */ /* 0x000fe200078e00ff */
[----:B------:R-:W-:-:S03]  /*5ac0*/  ISETP.GT.U32.AND P4, PT, R2, R112, PT ;  /* 0x000000700200720c */ /* 0x000fc60003f84070 */
[----:B------:R-:W-:-:S04]  /*5ad0*/  IMAD.HI.U32 R7, R4, R13, RZ ;  /* 0x0000000d04077227 */ /* 0x000fc800078e00ff */
[--C-:B------:R-:W-:Y:S01]  /*5ae0*/  @!P1 IMAD.IADD R110, R110, 0x1, -R2.reuse ;  /* 0x000000016e6e9824 */ /* 0x100fe200078e0a02 */
[----:B------:R-:W-:Y:S01]  /*5af0*/  ISETP.GE.AND P1, PT, R17, RZ, PT ;  /* 0x000000ff1100720c */ /* 0x000fe20003f26270 */
[----:B------:R-:W-:Y:S01]  /*5b00*/  IMAD R108, R2, R5, R11 ;  /* 0x00000005026c7224 */ /* 0x000fe200078e020b */
[C---:B------:R-:W-:Y:S01]  /*5b10*/  LOP3.LUT R17, R3.reuse, 0x1f0, RZ, 0xfc, !PT ;  /* 0x000001f003117812 */ /* 0x040fe200078efcff */
[----:B------:R-:W-:Y:S02]  /*5b20*/  @!P3 IMAD.IADD R114, R114, 0x1, -R2 ;  /* 0x000000017272b824 */ /* 0x000fe400078e0a02 */
[----:B------:R-:W-:Y:S02]  /*5b30*/  IMAD.MOV R9, RZ, RZ, -R9 ;  /* 0x000000ffff097224 */ /* 0x000fe400078e0a09 */
[----:B------:R-:W-:Y:S01]  /*5b40*/  IMAD.MOV R7, RZ, RZ, -R7 ;  /* 0x000000ffff077224 */ /* 0x000fe200078e0a07 */
[C---:B------:R-:W-:Y:S01]  /*5b50*/  ISETP.GT.U32.AND P3, PT, R2.reuse, R114, PT ;  /* 0x000000720200720c */ /* 0x040fe20003f64070 */
[----:B------:R-:W-:Y:S01]  /*5b60*/  @!P2 IMAD.MOV R110, RZ, RZ, -R110 ;  /* 0x000000ffff6ea224 */ /* 0x000fe200078e0a6e */
[C---:B------:R-:W-:Y:S01]  /*5b70*/  ISETP.GT.U32.AND P2, PT, R2.reuse, R108, PT ;  /* 0x0000006c0200720c */ /* 0x040fe20003f44070 */
[C---:B------:R-:W-:Y:S01]  /*5b80*/  IMAD R104, R2.reuse, R9, R15 ;  /* 0x0000000902687224 */ /* 0x040fe200078e020f */
[C---:B------:R-:W-:Y:S01]  /*5b90*/  LOP3.LUT R15, R3.reuse, 0x1ec, RZ, 0xfc, !PT ;  /* 0x000001ec030f7812 */ /* 0x040fe200078efcff */
[----:B------:R-:W-:Y:S01]  /*5ba0*/  IMAD R106, R2, R7, R13 ;  /* 0x00000007026a7224 */ /* 0x000fe200078e020d */
[----:B------:R-:W-:Y:S01]  /*5bb0*/  LOP3.LUT R13, R3, 0x1f8, RZ, 0xfc, !PT ;  /* 0x000001f8030d7812 */ /* 0x000fe200078efcff */
[----:B------:R-:W-:Y:S01]  /*5bc0*/  @!P4 IMAD.IADD R112, R112, 0x1, -R2 ;  /* 0x000000017070c824 */ /* 0x000fe200078e0a02 */
[----:B------:R-:W-:-:S02]  /*5bd0*/  IABS R5, R15 ;  /* 0x0000000f00057213 */ /* 0x000fc40000000000 */
[----:B------:R-:W-:Y:S01]  /*5be0*/  ISETP.GT.U32.AND P4, PT, R2, R106, PT ;  /* 0x0000006a0200720c */ /* 0x000fe20003f84070 */
[----:B------:R-:W-:Y:S01]  /*5bf0*/  @!P0 IMAD.MOV R112, RZ, RZ, -R112 ;  /* 0x000000ffff708224 */ /* 0x000fe200078e0a70 */
[----:B------:R-:W-:Y:S01]  /*5c00*/  IABS R7, R17 ;  /* 0x0000001100077213 */ /* 0x000fe20000000000 */
[----:B------:R-:W-:Y:S01]  /*5c10*/  IMAD.HI.U32 R3, R4, R5, RZ ;  /* 0x0000000504037227 */ /* 0x000fe200078e00ff */
[----:B------:R-:W-:Y:S02]  /*5c20*/  IABS R9, R21 ;  /* 0x0000001500097213 */ /* 0x000fe40000000000 */
[----:B------:R-:W-:Y:S01]  /*5c30*/  IABS R11, R13 ;  /* 0x0000000d000b7213 */ /* 0x000fe20000000000 */
[--C-:B------:R-:W-:Y:S01]  /*5c40*/  @!P3 IMAD.IADD R114, R114, 0x1, -R2.reuse ;  /* 0x000000017272b824 */ /* 0x100fe200078e0a02 */
[----:B------:R-:W-:Y:S01]  /*5c50*/  ISETP.GT.U32.AND P3, PT, R2, R104, PT ;  /* 0x000000680200720c */ /* 0x000fe20003f64070 */
[----:B------:R-:W-:Y:S02]  /*5c60*/  @!P2 IMAD.IADD R108, R108, 0x1, -R2 ;  /* 0x000000016c6ca824 */ /* 0x000fe400078e0a02 */
[----:B------:R-:W-:-:S02]  /*5c70*/  IMAD.MOV R3, RZ, RZ, -R3 ;  /* 0x000000ffff037224 */ /* 0x000fc400078e0a03 */
[----:B------:R-:W-:Y:S01]  /*5c80*/  @!P4 IMAD.IADD R106, R106, 0x1, -R2 ;  /* 0x000000016a6ac824 */ /* 0x000fe200078e0a02 */
[C---:B------:R-:W-:Y:S01]  /*5c90*/  ISETP.GT.U32.AND P2, PT, R2.reuse, R108, PT ;  /* 0x0000006c0200720c */ /* 0x040fe20003f44070 */
[----:B------:R-:W-:Y:S02]  /*5ca0*/  IMAD R102, R2, R3, R5 ;  /* 0x0000000302667224 */ /* 0x000fe400078e0205 */
[----:B------:R-:W-:Y:S01]  /*5cb0*/  IMAD.HI.U32 R3, R4, R7, RZ ;  /* 0x0000000704037227 */ /* 0x000fe200078e00ff */
[C---:B------:R-:W-:Y:S02]  /*5cc0*/  ISETP.GT.U32.AND P0, PT, R2.reuse, R106, PT ;  /* 0x0000006a0200720c */ /* 0x040fe40003f04070 */
[----:B------:R-:W-:Y:S01]  /*5cd0*/  ISETP.GT.U32.AND P4, PT, R2, R102, PT ;  /* 0x000000660200720c */ /* 0x000fe20003f84070 */
[----:B------:R-:W-:Y:S02]  /*5ce0*/  IMAD.MOV R3, RZ, RZ, -R3 ;  /* 0x000000ffff037224 */ /* 0x000fe400078e0a03 */
[----:B------:R-:W-:-:S04]  /*5cf0*/  IMAD.HI.U32 R5, R4, R9, RZ ;  /* 0x0000000904057227 */ /* 0x000fc800078e00ff */
[--C-:B------:R-:W-:Y:S02]  /*5d00*/  @!P3 IMAD.IADD R104, R104, 0x1, -R2.reuse ;  /* 0x000000016868b824 */ /* 0x100fe400078e0a02 */
[C---:B------:R-:W-:Y:S01]  /*5d10*/  IMAD R98, R2.reuse, R3, R7 ;  /* 0x0000000302627224 */ /* 0x040fe200078e0207 */
[----:B------:R-:W-:Y:S01]  /*5d20*/  IADD3 R3, R173, -0x1, RZ ;  /* 0xffffffffad037810 */ /* 0x000fe20007ffe0ff */
[----:B------:R-:W-:Y:S01]  /*5d30*/  IMAD.MOV R5, RZ, RZ, -R5 ;  /* 0x000000ffff057224 */ /* 0x000fe200078e0a05 */
[----:B------:R-:W-:Y:S01]  /*5d40*/  ISETP.GT.U32.AND P3, PT, R2, R104, PT ;  /* 0x000000680200720c */ /* 0x000fe20003f64070 */
        /* <DEDUP_REMOVED lines=12> */
[----:B------:R-:W-:Y:S01]  /*5e10*/  ISETP.GE.AND P2, PT, R19, RZ, PT ;  /* 0x000000ff1300720c */ /* 0x000fe20003f46270 */
[----:B------:R-:W-:Y:S01]  /*5e20*/  @!P6 IMAD.MOV R108, RZ, RZ, -R108 ;  /* 0x000000ffff6ce224 */ /* 0x000fe200078e0a6c */
[C---:B------:R-:W-:Y:S01]  /*5e30*/  ISETP.GT.U32.AND P6, PT, R2.reuse, R98, PT ;  /* 0x000000620200720c */ /* 0x040fe20003fc4070 */
[----:B------:R-:W-:Y:S01]  /*5e40*/  @!P1 IMAD.MOV R106, RZ, RZ, -R106 ;  /* 0x000000ffff6a9224 */ /* 0x000fe200078e0a6a */
[----:B------:R-:W-:Y:S01]  /*5e50*/  ISETP.GT.U32.AND P4, PT, R2, R102, PT ;  /* 0x000000660200720c */ /* 0x000fe20003f84070 */
[----:B------:R-:W-:Y:S01]  /*5e60*/  @!P0 IMAD.IADD R100, R100, 0x1, -R2 ;  /* 0x0000000164648824 */ /* 0x000fe200078e0a02 */
[----:B------:R-:W-:Y:S01]  /*5e70*/  ISETP.GE.AND P0, PT, R17, RZ, PT ;  /* 0x000000ff1100720c */ /* 0x000fe20003f06270 */
[----:B------:R-:W-:Y:S01]  /*5e80*/  @!P5 IMAD.MOV R114, RZ, RZ, -R114 ;  /* 0x000000ffff72d224 */ /* 0x000fe200078e0a72 */
[----:B------:R-:W-:-:S02]  /*5e90*/  ISETP.GE.U32.AND P5, PT, R3, 0x7fffffe0, PT ;  /* 0x7fffffe00300780c */ /* 0x000fc40003fa6070 */
[----:B------:R-:W-:Y:S01]  /*5ea0*/  ISETP.GT.U32.AND P1, PT, R2, R100, PT ;  /* 0x000000640200720c */ /* 0x000fe20003f24070 */
[----:B------:R-:W-:Y:S01]  /*5eb0*/  @!P3 IMAD.IADD R4, R4, 0x1, -R2 ;  /* 0x000000010404b824 */ /* 0x000fe200078e0a02 */
[----:B------:R-:W-:Y:S01]  /*5ec0*/  IADD3 R3, R173, -0x5, RZ ;  /* 0xfffffffbad037810 */ /* 0x000fe20007ffe0ff */
[----:B------:R-:W-:Y:S02]  /*5ed0*/  @!P2 IMAD.MOV R104, RZ, RZ, -R104 ;  /* 0x000000ffff68a224 */ /* 0x000fe400078e0a68 */
[--C-:B------:R-:W-:Y:S01]  /*5ee0*/  @!P6 IMAD.IADD R98, R98, 0x1, -R2.reuse ;  /* 0x000000016262e824 */ /* 0x100fe200078e0a02 */
[----:B------:R-:W-:Y:S01]  /*5ef0*/  ISETP.GT.U32.AND P2, PT, R2, R4, PT ;  /* 0x000000040200720c */ /* 0x000fe20003f44070 */
[----:B------:R-:W-:Y:S01]  /*5f00*/  @!P4 IMAD.IADD R102, R102, 0x1, -R2 ;  /* 0x000000016666c824 */ /* 0x000fe200078e0a02 */
[----:B------:R-:W-:Y:S01]  /*5f10*/  ISETP.GE.AND P4, PT, R15, RZ, PT ;  /* 0x000000ff0f00720c */ /* 0x000fe20003f86270 */
[----:B------:R-:W-:Y:S01]  /*5f20*/  @!P0 IMAD.MOV R98, RZ, RZ, -R98 ;  /* 0x000000ffff628224 */ /* 0x000fe200078e0a62 */
[----:B------:R-:W-:-:S02]  /*5f30*/  ISETP.GE.AND P6, PT, R21, RZ, PT ;  /* 0x000000ff1500720c */ /* 0x000fc40003fc6270 */
[----:B------:R-:W-:Y:S01]  /*5f40*/  ISETP.GE.AND P0, PT, R13, RZ, PT ;  /* 0x000000ff0d00720c */ /* 0x000fe20003f06270 */
[----:B------:R-:W-:Y:S01]  /*5f50*/  @!P1 IMAD.IADD R100, R100, 0x1, -R2 ;  /* 0x0000000164649824 */ /* 0x000fe200078e0a02 */
[----:B------:R-:W-:Y:S02]  /*5f60*/  ISETP.GE.U32.AND P3, PT, R3, 0x7fffffdc, PT ;  /* 0x7fffffdc0300780c */ /* 0x000fe40003f66070 */
[----:B------:R-:W-:-:S03]  /*5f70*/  IADD3 R3, R173, -0x9, RZ ;  /* 0xfffffff7ad037810 */ /* 0x000fc60007ffe0ff */
[----:B------:R-:W-:Y:S01]  /*5f80*/  @!P2 IMAD.IADD R4, R4, 0x1, -R2 ;  /* 0x000000010404a824 */ /* 0x000fe200078e0a02 */
[----:B------:R-:W-:Y:S01]  /*5f90*/  IADD3 R2, R173, -0x11, RZ ;  /* 0xffffffefad027810 */ /* 0x000fe20007ffe0ff */
[----:B------:R-:W-:Y:S01]  /*5fa0*/  @!P4 IMAD.MOV R102, RZ, RZ, -R102 ;  /* 0x000000ffff66c224 */ /* 0x000fe200078e0a66 */
[----:B------:R-:W-:Y:S01]  /*5fb0*/  ISETP.NE.AND P2, PT, RZ, c[0x0][0x17c], PT ;  /* 0x00005f00ff007a0c */ /* 0x000fe20003f45270 */
[----:B------:R-:W-:Y:S01]  /*5fc0*/  @!P6 IMAD.MOV R100, RZ, RZ, -R100 ;  /* 0x000000ffff64e224 */ /* 0x000fe200078e0a64 */
[----:B------:R-:W-:Y:S01]  /*5fd0*/  ISETP.GE.U32.AND P6, PT, R2, 0x7fffffd0, PT ;  /* 0x7fffffd00200780c */ /* 0x000fe20003fc6070 */
[----:B------:R-:W-:Y:S01]  /*5fe0*/  @!P0 IMAD.MOV R4, RZ, RZ, -R4 ;  /* 0x000000ffff048224 */ /* 0x000fe200078e0a04 */
[C---:B------:R-:W-:Y:S02]  /*5ff0*/  SEL R2, R239.reuse, R6, !P2 ;  /* 0x00000006ef027207 */ /* 0x040fe40005000000 */
[C---:B------:R-:W-:Y:S02]  /*6000*/  SEL R93, R239.reuse, R8, !P2 ;  /* 0x00000008ef5d7207 */ /* 0x040fe40005000000 */
[----:B------:R-:W-:-:S02]  /*6010*/  SEL R89, R239, R10, !P2 ;  /* 0x0000000aef597207 */ /* 0x000fc40005000000 */
[C---:B------:R-:W-:Y:S02]  /*6020*/  SEL R85, R239.reuse, R12, !P2 ;  /* 0x0000000cef557207 */ /* 0x040fe40005000000 */
[----:B------:R-:W-:Y:S01]  /*6030*/  SEL R81, R239, R14, !P2 ;  /* 0x0000000eef517207 */ /* 0x000fe20005000000 */
[----:B------:R-:W-:Y:S01]  /*6040*/  IMAD R89, R89, c[0x0][0x190], RZ ;  /* 0x0000640059597a24 */ /* 0x000fe200078e02ff */
        /* <DEDUP_REMOVED lines=16> */
[----:B------:R-:W-:-:S02]  /*6150*/  SEL R45, R239, R32, !P2 ;  /* 0x00000020ef2d7207 */ /* 0x000fc40005000000 */
[C---:B------:R-:W-:Y:S02]  /*6160*/  SEL R41, R239.reuse, R34, !P2 ;  /* 0x00000022ef297207 */ /* 0x040fe40005000000 */
[C---:B------:R-:W-:Y:S02]  /*6170*/  SEL R37, R239.reuse, R36, !P2 ;  /* 0x00000024ef257207 */ /* 0x040fe40005000000 */
[C---:B------:R-:W-:Y:S02]  /*6180*/  SEL R96, R239.reuse, R96, !P2 ;  /* 0x00000060ef607207 */ /* 0x040fe40005000000 */
[C---:B------:R-:W-:Y:S02]  /*6190*/  SEL R94, R239.reuse, R94, !P2 ;  /* 0x0000005eef5e7207 */ /* 0x040fe40005000000 */
[C---:B------:R-:W-:Y:S01]  /*61a0*/  SEL R92, R239.reuse, R92, !P2 ;  /* 0x0000005cef5c7207 */ /* 0x040fe20005000000 */
[----:B------:R-:W-:Y:S01]  /*61b0*/  IMAD R96, R96, c[0x0][0x190], RZ ;  /* 0x0000640060607a24 */ /* 0x000fe200078e02ff */
        /* <DEDUP_REMOVED lines=40> */
[----:B------:R-:W-:-:S02]  /*6440*/  SEL R50, R239, R50, !P2 ;  /* 0x00000032ef327207 */ /* 0x000fc40005000000 */
[C---:B------:R-:W-:Y:S02]  /*6450*/  SEL R48, R239.reuse, R48, !P2 ;  /* 0x00000030ef307207 */ /* 0x040fe40005000000 */
[C---:B------:R-:W-:Y:S02]  /*6460*/  SEL R46, R239.reuse, R46, !P2 ;  /* 0x0000002eef2e7207 */ /* 0x040fe40005000000 */
[C---:B------:R-:W-:Y:S02]  /*6470*/  SEL R44, R239.reuse, R44, !P2 ;  /* 0x0000002cef2c7207 */ /* 0x040fe40005000000 */
[C---:B------:R-:W-:Y:S02]  /*6480*/  SEL R42, R239.reuse, R42, !P2 ;  /* 0x0000002aef2a7207 */ /* 0x040fe40005000000 */
[C---:B------:R-:W-:Y:S02]  /*6490*/  SEL R40, R239.reuse, R40, !P2 ;  /* 0x00000028ef287207 */ /* 0x040fe40005000000 */
[----:B------:R-:W-:-:S02]  /*64a0*/  SEL R38, R239, R38, !P2 ;  /* 0x00000026ef267207 */ /* 0x000fc40005000000 */
[C---:B------:R-:W-:Y:S02]  /*64b0*/  SEL R36, R239.reuse, R124, !P2 ;  /* 0x0000007cef247207 */ /* 0x040fe40005000000 */
[C---:B------:R-:W-:Y:S01]  /*64c0*/  SEL R34, R239.reuse, R126, !P2 ;  /* 0x0000007eef227207 */ /* 0x040fe20005000000 */
[----:B------:R-:W-:Y:S01]  /*64d0*/  IMAD.MOV.U32 R126, RZ, RZ, c[0x0][0x188] ;  /* 0x00006200ff7e7624 */ /* 0x000fe200078e00ff */
[C---:B------:R-:W-:Y:S02]  /*64e0*/  SEL R33, R239.reuse, R128, !P2 ;  /* 0x00000080ef217207 */ /* 0x040fe40005000000 */
[C---:B------:R-:W-:Y:S01]  /*64f0*/  SEL R32, R239.reuse, R130, !P2 ;  /* 0x00000082ef207207 */ /* 0x040fe20005000000 */
[C---:B------:R-:W-:Y:S01]  /*6500*/  IMAD.SHL.U32 R205, R126.reuse, 0x4, RZ ;  /* 0x000000047ecd7824 */ /* 0x040fe200078e00ff */
[C---:B------:R-:W-:Y:S01]  /*6510*/  SEL R30, R239.reuse, R132, !P2 ;  /* 0x00000084ef1e7207 */ /* 0x040fe20005000000 */
[C---:B------:R-:W-:Y:S01]  /*6520*/  IMAD.SHL.U32 R157, R126.reuse, 0x2, RZ ;  /* 0x000000027e9d7824 */ /* 0x040fe200078e00ff */
[C---:B------:R-:W-:Y:S01]  /*6530*/  SEL R29, R239.reuse, R134, !P2 ;  /* 0x00000086ef1d7207 */ /* 0x040fe20005000000 */
[C---:B------:R-:W-:Y:S01]  /*6540*/  IMAD R177, R126.reuse, 0xc, RZ ;  /* 0x0000000c7eb17824 */ /* 0x040fe200078e02ff */
        /* <DEDUP_REMOVED lines=49> */
[----:B------:R-:W-:Y:S01]  /*6860*/  IMAD R149, R126, 0x5c, RZ ;  /* 0x0000005c7e957824 */ /* 0x000fe200078e02ff */
[C---:B------:R-:W-:Y:S01]  /*6870*/  SEL R39, R239.reuse, R186, !P2 ;  /* 0x000000baef277207 */ /* 0x040fe20005000000 */
[----:B------:R-:W-:Y:S01]  /*6880*/  IMAD R158, R54, c[0x0][0x190], RZ ;  /* 0x00006400369e7a24 */ /* 0x000fe200078e02ff */
[C---:B------:R-:W-:Y:S01]  /*6890*/  SEL R43, R239.reuse, R188, !P2 ;  /* 0x000000bcef2b7207 */ /* 0x040fe20005000000 */
        /* <DEDUP_REMOVED lines=34> */
[----:B------:R-:W-:Y:S01]  /*6ac0*/  SEL R115, R239, R224, !P2 ;  /* 0x000000e0ef737207 */ /* 0x000fe20005000000 */
[----:B------:R-:W-:Y:S01]  /*6ad0*/  IMAD R182, R107, c[0x0][0x190], RZ ;  /* 0x000064006bb67a24 */ /* 0x000fe200078e02ff */
[C---:B------:R-:W-:Y:S02]  /*6ae0*/  SEL R119, R239.reuse, R226, !P2 ;  /* 0x000000e2ef777207 */ /* 0x040fe40005000000 */
[----:B------:R-:W-:Y:S01]  /*6af0*/  SEL R123, R239, R228, !P2 ;  /* 0x000000e4ef7b7207 */ /* 0x000fe20005000000 */
[----:B------:R-:W-:Y:S01]  /*6b00*/  IMAD R186, R115, c[0x0][0x190], RZ ;  /* 0x0000640073ba7a24 */ /* 0x000fe200078e02ff */
[C---:B------:R-:W-:Y:S02]  /*6b10*/  SEL R127, R239.reuse, R230, !P2 ;  /* 0x000000e6ef7f7207 */ /* 0x040fe40005000000 */
        /* <DEDUP_REMOVED lines=43> */
[----:B------:R-:W-:Y:S01]  /*6dd0*/  SEL R231, R239, R98, !P2 ;  /* 0x00000062efe77207 */ /* 0x000fe20005000000 */
[----:B------:R-:W-:Y:S01]  /*6de0*/  IMAD R218, R179, c[0x0][0x190], RZ ;  /* 0x00006400b3da7a24 */ /* 0x000fe200078e02ff */
[C---:B------:R-:W-:Y:S01]  /*6df0*/  SEL R235, R239.reuse, R100, !P2 ;  /* 0x00000064efeb7207 */ /* 0x040fe20005000000 */
[----:B------:R-:W-:Y:S01]  /*6e00*/  IMAD R100, R2, c[0x0][0x190], RZ ;  /* 0x0000640002647a24 */ /* 0x000fe200078e02ff */
[----:B------:R-:W-:Y:S01]  /*6e10*/  SEL R239, R239, R4, !P2 ;  /* 0x00000004efef7207 */ /* 0x000fe20005000000 */
[----:B------:R-:W-:Y:S01]  /*6e20*/  IMAD R222, R187, c[0x0][0x190], RZ ;  /* 0x00006400bbde7a24 */ /* 0x000fe200078e02ff */
[----:B------:R-:W-:Y:S01]  /*6e30*/  ISETP.GE.AND P2, PT, R105, RZ, PT ;  /* 0x000000ff6900720c */ /* 0x000fe20003f46270 */
[----:B-1----:R-:W-:Y:S01]  /*6e40*/  IMAD R105, R126, 0x2c, RZ ;  /* 0x0000002c7e697824 */ /* 0x002fe200078e02ff */
[----:B------:R-:W-:Y:S01]  /*6e50*/  ISETP.NE.AND P0, PT, RZ, c[0x0][0x178], PT ;  /* 0x00005e00ff007a0c */ /* 0x000fe20003f05270 */
[----:B------:R-:W-:Y:S01]  /*6e60*/  IMAD R226, R195, c[0x0][0x190], RZ ;  /* 0x00006400c3e27a24 */ /* 0x000fe200078e02ff */
[----:B------:R-:W-:Y:S01]  /*6e70*/  ISETP.GE.U32.AND P4, PT, R3, 0x7fffffd8, PT ;  /* 0x7fffffd80300780c */ /* 0x000fe20003f86070 */
[----:B------:R-:W-:Y:S01]  /*6e80*/  IMAD R234, R211, c[0x0][0x190], RZ ;  /* 0x00006400d3ea7a24 */ /* 0x000fe200078e02ff */
[----:B------:R-:W-:Y:S01]  /*6e90*/  IADD3 R3, R173, -0xd, RZ ;  /* 0xfffffff3ad037810 */ /* 0x000fe20007ffe0ff */
[----:B------:R-:W-:-:S03]  /*6ea0*/  IMAD R238, R219, c[0x0][0x190], RZ ;  /* 0x00006400dbee7a24 */ /* 0x000fc600078e02ff */
[----:B------:R-:W-:Y:S01]  /*6eb0*/  ISETP.GE.U32.AND P1, PT, R3, 0x7fffffd4, PT ;  /* 0x7fffffd40300780c */ /* 0x000fe20003f26070 */
[----:B------:R-:W-:Y:S02]  /*6ec0*/  IMAD.MOV.U32 R3, RZ, RZ, R0 ;  /* 0x000000ffff037224 */ /* 0x000fe400078e0000 */
[----:B------:R-:W-:Y:S02]  /*6ed0*/  IMAD R0, R169, c[0x0][0x18c], RZ ;  /* 0x00006300a9007a24 */ /* 0x000fe400078e02ff */
[----:B------:R-:W-:Y:S01]  /*6ee0*/  @!P2 IMAD.MOV R3, RZ, RZ, -R3 ;  /* 0x000000ffff03a224 */ /* 0x000fe200078e0a03 */
[----:B------:R-:W-:Y:S02]  /*6ef0*/  @!P0 LOP3.LUT R3, RZ, c[0x0][0x178], RZ, 0x33, !PT ;  /* 0x00005e00ff038a12 */ /* 0x000fe400078e33ff */
[----:B------:R-:W-:-:S03]  /*6f00*/  LEA R244, P0, R0, c[0x0][0x168], 0x2 ;  /* 0x00005a0000f47a11 */ /* 0x000fc600078010ff */
[----:B------:R-:W-:Y:S01]  /*6f10*/  IMAD R98, R3, c[0x0][0x184], RZ ;  /* 0x0000610003627a24 */ /* 0x000fe200078e02ff */
[----:B------:R-:W-:Y:S01]  /*6f20*/  LEA.HI.X.SX32 R245, R0, c[0x0][0x16c], 0x2, P0 ;  /* 0x00005b0000f57a11 */ /* 0x000fe200000f16ff */
[----:B------:R-:W-:Y:S01]  /*6f30*/  IMAD R0, R126, 0x1e, RZ ;  /* 0x0000001e7e007824 */ /* 0x000fe200078e02ff */
[----:B------:R-:W-:Y:S01]  /*6f40*/  LEA R2, P2, R100, R244, 0x2 ;  /* 0x000000f464027211 */ /* 0x000fe200078410ff */
[----:B------:R-:W-:Y:S01]  /*6f50*/  IMAD.SHL.U32 R4, R98, 0x4, RZ ;  /* 0x0000000462047824 */ /* 0x000fe200078e00ff */
[----:B------:R-:W-:Y:S02]  /*6f60*/  STL [R1+0x134], R98 ;  /* 0x0001346201007387 */ /* 0x000fe40000100800 */
[----:B------:R-:W-:Y:S02]  /*6f70*/  LEA.HI.X.SX32 R3, R100, R245, 0x2, P2 ;  /* 0x000000f564037211 */ /* 0x000fe400010f16ff */
[----:B------:R1:W-:Y:S04]  /*6f80*/  STL [R1+0x160], R100 ;  /* 0x0001606401007387 */ /* 0x0003e80000100800 */
[----:B------:R2:W-:Y:S04]  /*6f90*/  STL [R1+0xe24], R4 ;  /* 0x000e240401007387 */ /* 0x0005e80000100800 */
[----:B------:R3:W-:Y:S01]  /*6fa0*/  STL.64 [R1+0xf08], R2 ;  /* 0x000f080201007387 */ /* 0x0007e20000100a00 */
[----:B-1----:R-:W-:Y:S01]  /*6fb0*/  IMAD R100, R126, 0x1a, RZ ;  /* 0x0000001a7e647824 */ /* 0x002fe200078e02ff */
[----:B--2---:R-:W-:-:S04]  /*6fc0*/  IADD3 R4, P0, R4, c[0x0][0x160], RZ ;  /* 0x0000580004047a10 */ /* 0x004fc80007f1e0ff */
[----:B------:R-:W-:Y:S01]  /*6fd0*/  LEA.HI.X.SX32 R5, R98, c[0x0][0x164], 0x2, P0 ;  /* 0x0000590062057a11 */ /* 0x000fe200000f16ff */
[C---:B------:R-:W-:Y:S01]  /*6fe0*/  IMAD R98, R126.reuse, 0x1b, RZ ;  /* 0x0000001b7e627824 */ /* 0x040fe200078e02ff */
[CC--:B------:R-:W-:Y:S02]  /*6ff0*/  LEA R208, P0, R126.reuse, R4.reuse, 0x3 ;  /* 0x000000047ed07211 */ /* 0x0c0fe400078018ff */
[-C--:B------:R-:W-:Y:S02]  /*7000*/  IADD3 R228, P2, R205, R4.reuse, RZ ;  /* 0x00000004cde47210 */ /* 0x080fe40007f5e0ff */
[-C--:B------:R-:W-:Y:S01]  /*7010*/  LEA.HI.X.SX32 R209, R157, R5.reuse, 0x2, P0 ;  /* 0x000000059dd17211 */ /* 0x080fe200000f16ff */
[C---:B------:R-:W-:Y:S01]  /*7020*/  IMAD R157, R126.reuse, 0x64, RZ ;  /* 0x000000647e9d7824 */ /* 0x040fe200078e02ff */
[C---:B------:R-:W-:Y:S02]  /*7030*/  LEA.HI.X.SX32 R229, R126.reuse, R5, 0x2, P2 ;  /* 0x000000057ee57211 */ /* 0x040fe400010f16ff */
[----:B------:R-:W-:-:S02]  /*7040*/  LEA R246, P0, R126, R4, 0x4 ;  /* 0x000000047ef67211 */ /* 0x000fc400078020ff */
[-C--:B------:R-:W-:Y:S01]  /*7050*/  IADD3 R188, P2, R177, R4.reuse, RZ ;  /* 0x00000004b1bc7210 */ /* 0x080fe20007f5e0ff */
[----:B------:R-:W-:Y:S01]  /*7060*/  STL.64 [R1+0x110], R228 ;  /* 0x000110e401007387 */ /* 0x000fe20000100a00 */
[-C--:B------:R-:W-:Y:S02]  /*7070*/  LEA.HI.X.SX32 R247, R205, R5.reuse, 0x2, P0 ;  /* 0x00000005cdf77211 */ /* 0x080fe400000f16ff */
[-C--:B------:R-:W-:Y:S01]  /*7080*/  LEA.HI.X.SX32 R189, R217, R5.reuse, 0x2, P2 ;  /* 0x00000005d9bd7211 */ /* 0x080fe200010f16ff */
[----:B------:R-:W-:Y:S01]  /*7090*/  STL.64 [R1+0x108], R208 ;  /* 0x000108d001007387 */ /* 0x000fe20000100a00 */
[-C--:B------:R-:W-:Y:S02]  /*70a0*/  IADD3 R204, P0, R128, R4.reuse, RZ ;  /* 0x0000000480cc7210 */ /* 0x080fe40007f1e0ff */
[-C--:B------:R-:W-:Y:S01]  /*70b0*/  IADD3 R224, P2, R130, R4.reuse, RZ ;  /* 0x0000000482e07210 */ /* 0x080fe20007f5e0ff */
[----:B------:R-:W-:Y:S01]  /*70c0*/  STL.64 [R1+0x100], R188 ;  /* 0x000100bc01007387 */ /* 0x000fe20000100a00 */
[-C--:B------:R-:W-:Y:S01]  /*70d0*/  LEA.HI.X.SX32 R205, R161, R5.reuse, 0x2, P0 ;  /* 0x00000005a1cd7211 */ /* 0x080fe200000f16ff */
[C---:B------:R-:W-:Y:S01]  /*70e0*/  IMAD R161, R126.reuse, 0x68, RZ ;  /* 0x000000687ea17824 */ /* 0x040fe200078e02ff */
[----:B------:R-:W-:Y:S01]  /*70f0*/  LEA.HI.X.SX32 R225, R185, R5, 0x2, P2 ;  /* 0x00000005b9e17211 */ /* 0x000fe200010f16ff */
[----:B------:R-:W-:Y:S01]  /*7100*/  STL.64 [R1+0xf8], R246 ;  /* 0x0000f8f601007387 */ /* 0x000fe20000100a00 */
[----:B------:R-:W-:-:S02]  /*7110*/  LEA R242, P0, R126, R4, 0x5 ;  /* 0x000000047ef27211 */ /* 0x000fc400078028ff */
[-C--:B------:R-:W-:Y:S01]  /*7120*/  IADD3 R184, P2, R251, R4.reuse, RZ ;  /* 0x00000004fbb87210 */ /* 0x080fe20007f5e0ff */
[----:B------:R-:W-:Y:S01]  /*7130*/  STL.64 [R1+0xf0], R224 ;  /* 0x0000f0e001007387 */ /* 0x000fe20000100a00 */
[-C--:B------:R-:W-:Y:S02]  /*7140*/  LEA.HI.X.SX32 R243, R201, R5.reuse, 0x2, P0 ;  /* 0x00000005c9f37211 */ /* 0x080fe400000f16ff */
[-C--:B------:R-:W-:Y:S01]  /*7150*/  LEA.HI.X.SX32 R185, R213, R5.reuse, 0x2, P2 ;  /* 0x00000005d5b97211 */ /* 0x080fe200010f16ff */
[----:B------:R-:W-:Y:S01]  /*7160*/  STL.64 [R1+0xe8], R204 ;  /* 0x0000e8cc01007387 */ /* 0x000fe20000100a00 */
[-C--:B------:R-:W-:Y:S01]  /*7170*/  IADD3 R200, P0, R101, R4.reuse, RZ ;  /* 0x0000000465c87210 */ /* 0x080fe20007f1e0ff */
[C---:B------:R-:W-:Y:S01]  /*7180*/  IMAD R101, R126.reuse, 0x70, RZ ;  /* 0x000000707e657824 */ /* 0x040fe200078e02ff */
[----:B------:R-:W-:Y:S01]  /*7190*/  IADD3 R220, P2, R97, R4, RZ ;  /* 0x0000000461dc7210 */ /* 0x000fe20007f5e0ff */
[----:B------:R-:W-:Y:S01]  /*71a0*/  IMAD R97, R126, 0x6c, RZ ;  /* 0x0000006c7e617824 */ /* 0x000fe200078e02ff */
[-C--:B------:R-:W-:Y:S01]  /*71b0*/  LEA.HI.X.SX32 R201, R197, R5.reuse, 0x2, P0 ;  /* 0x00000005c5c97211 */ /* 0x080fe200000f16ff */
[----:B------:R-:W-:Y:S01]  /*71c0*/  STL.64 [R1+0xe0], R184 ;  /* 0x0000e0b801007387 */ /* 0x000fe20000100a00 */
[----:B------:R-:W-:-:S02]  /*71d0*/  LEA.HI.X.SX32 R221, R181, R5, 0x2, P2 ;  /* 0x00000005b5dd7211 */ /* 0x000fc400010f16ff */
[-C--:B------:R-:W-:Y:S01]  /*71e0*/  IADD3 R240, P0, R109, R4.reuse, RZ ;  /* 0x000000046df07210 */ /* 0x080fe20007f1e0ff */
[C---:B------:R-:W-:Y:S01]  /*71f0*/  IMAD R109, R126.reuse, 0x78, RZ ;  /* 0x000000787e6d7824 */ /* 0x040fe200078e02ff */
[-C--:B------:R-:W-:Y:S01]  /*7200*/  IADD3 R180, P2, R105, R4.reuse, RZ ;  /* 0x0000000469b47210 */ /* 0x080fe20007f5e0ff */
[C---:B------:R-:W-:Y:S01]  /*7210*/  IMAD R105, R126.reuse, 0x74, RZ ;  /* 0x000000747e697824 */ /* 0x040fe200078e02ff */
[-C--:B------:R-:W-:Y:S01]  /*7220*/  LEA.HI.X.SX32 R241, R177, R5.reuse, 0x2, P0 ;  /* 0x00000005b1f17211 */ /* 0x080fe200000f16ff */
[----:B------:R1:W-:Y:S01]  /*7230*/  STL.64 [R1+0xd8], R242 ;  /* 0x0000d8f201007387 */ /* 0x0003e20000100a00 */
[-C--:B------:R-:W-:Y:S02]  /*7240*/  LEA.HI.X.SX32 R181, R193, R5.reuse, 0x2, P2 ;  /* 0x00000005c1b57211 */ /* 0x080fe400010f16ff */
[-C--:B------:R-:W-:Y:S01]  /*7250*/  IADD3 R196, P0, R117, R4.reuse, RZ ;  /* 0x0000000475c47210 */ /* 0x080fe20007f1e0ff */
[----:B------:R-:W-:Y:S01]  /*7260*/  STL.64 [R1+0xd0], R220 ;  /* 0x0000d0dc01007387 */ /* 0x000fe20000100a00 */
[-C--:B------:R-:W-:Y:S01]  /*7270*/  IADD3 R216, P2, R113, R4.reuse, RZ ;  /* 0x0000000471d87210 */ /* 0x080fe20007f5e0ff */
[----:B------:R-:W-:Y:S01]  /*7280*/  IMAD R113, R126, 0x7c, RZ ;  /* 0x0000007c7e717824 */ /* 0x000fe200078e02ff */
[-C--:B------:R-:W-:Y:S01]  /*7290*/  LEA.HI.X.SX32 R197, R106, R5.reuse, 0x2, P0 ;  /* 0x000000056ac57211 */ /* 0x080fe200000f16ff */
[----:B------:R-:W-:Y:S01]  /*72a0*/  IMAD R106, R126, 0x1d, RZ ;  /* 0x0000001d7e6a7824 */ /* 0x000fe200078e02ff */
[-C--:B------:R-:W-:Y:S01]  /*72b0*/  LEA.HI.X.SX32 R217, R122, R5.reuse, 0x2, P2 ;  /* 0x000000057ad97211 */ /* 0x080fe200010f16ff */
[----:B------:R-:W-:Y:S01]  /*72c0*/  STL.64 [R1+0xc8], R200 ;  /* 0x0000c8c801007387 */ /* 0x000fe20000100a00 */
[-C--:B------:R-:W-:Y:S01]  /*72d0*/  LEA R236, P0, R126, R4.reuse, 0x6 ;  /* 0x000000047eec7211 */ /* 0x080fe200078030ff */
[----:B------:R-:W-:Y:S01]  /*72e0*/  IMAD R122, R12, c[0x0][0x190], RZ ;  /* 0x000064000c7a7a24 */ /* 0x000fe200078e02ff */
[-C--:B------:R-:W-:Y:S01]  /*72f0*/  IADD3 R176, P2, R121, R4.reuse, RZ ;  /* 0x0000000479b07210 */ /* 0x080fe20007f5e0ff */
[----:B------:R-:W-:Y:S01]  /*7300*/  STL.64 [R1+0xc0], R180 ;  /* 0x0000c0b401007387 */ /* 0x000fe20000100a00 */
[-C--:B------:R-:W-:Y:S01]  /*7310*/  LEA.HI.X.SX32 R237, R118, R5.reuse, 0x2, P0 ;  /* 0x0000000576ed7211 */ /* 0x080fe200000f16ff */
[----:B------:R-:W-:Y:S01]  /*7320*/  IMAD R118, R14, c[0x0][0x190], RZ ;  /* 0x000064000e767a24 */ /* 0x000fe200078e02ff */
[----:B------:R-:W-:Y:S01]  /*7330*/  LEA.HI.X.SX32 R177, R120, R5, 0x2, P2 ;  /* 0x0000000578b17211 */ /* 0x000fe200010f16ff */
[----:B------:R-:W-:Y:S01]  /*7340*/  STL.64 [R1+0xb8], R240 ;  /* 0x0000b8f001007387 */ /* 0x000fe20000100a00 */
[----:B------:R-:W-:-:S02]  /*7350*/  IADD3 R192, P0, R129, R4, RZ ;  /* 0x0000000481c07210 */ /* 0x000fc40007f1e0ff */
[-C--:B------:R-:W-:Y:S01]  /*7360*/  IADD3 R212, P2, R125, R4.reuse, RZ ;  /* 0x000000047dd47210 */ /* 0x080fe20007f5e0ff */
[----:B------:R-:W-:Y:S01]  /*7370*/  STL.64 [R1+0xb0], R216 ;  /* 0x0000b0d801007387 */ /* 0x000fe20000100a00 */
[-C--:B------:R-:W-:Y:S01]  /*7380*/  LEA.HI.X.SX32 R193, R114, R5.reuse, 0x2, P0 ;  /* 0x0000000572c17211 */ /* 0x080fe200000f16ff */
[----:B------:R-:W-:Y:S01]  /*7390*/  IMAD R114, R17, c[0x0][0x190], RZ ;  /* 0x0000640011727a24 */ /* 0x000fe200078e02ff */
[-C--:B------:R-:W-:Y:S01]  /*73a0*/  LEA.HI.X.SX32 R213, R116, R5.reuse, 0x2, P2 ;  /* 0x0000000574d57211 */ /* 0x080fe200010f16ff */
[----:B------:R-:W-:Y:S01]  /*73b0*/  STL.64 [R1+0xa8], R196 ;  /* 0x0000a8c401007387 */ /* 0x000fe20000100a00 */
[-C--:B------:R-:W-:Y:S02]  /*73c0*/  IADD3 R232, P0, R137, R4.reuse, RZ ;  /* 0x0000000489e87210 */ /* 0x080fe40007f1e0ff */
[-C--:B------:R-:W-:Y:S01]  /*73d0*/  IADD3 R124, P2, R133, R4.reuse, RZ ;  /* 0x00000004857c7210 */ /* 0x080fe20007f5e0ff */
[----:B------:R-:W-:Y:S01]  /*73e0*/  STL.64 [R1+0xa0], R176 ;  /* 0x0000a0b001007387 */ /* 0x000fe20000100a00 */
[-C--:B------:R-:W-:Y:S01]  /*73f0*/  LEA.HI.X.SX32 R233, R130, R5.reuse, 0x2, P0 ;  /* 0x0000000582e97211 */ /* 0x080fe200000f16ff */
[----:B------:R-:W-:Y:S01]  /*7400*/  IMAD R130, R6, c[0x0][0x190], RZ ;  /* 0x0000640006827a24 */ /* 0x000fe200078e02ff */
[-C--:B------:R-:W-:Y:S01]  /*7410*/  LEA.HI.X.SX32 R125, R112, R5.reuse, 0x2, P2 ;  /* 0x00000005707d7211 */ /* 0x080fe200010f16ff */
[----:B------:R2:W-:Y:S01]  /*7420*/  STL.64 [R1+0x98], R236 ;  /* 0x000098ec01007387 */ /* 0x0005e20000100a00 */
[-C--:B------:R-:W-:Y:S01]  /*7430*/  IADD3 R132, P0, R145, R4.reuse, RZ ;  /* 0x0000000491847210 */ /* 0x080fe20007f1e0ff */
[----:B------:R-:W-:Y:S01]  /*7440*/  IMAD R112, R18, c[0x0][0x190], RZ ;  /* 0x0000640012707a24 */ /* 0x000fe200078e02ff */
[-C--:B------:R-:W-:Y:S01]  /*7450*/  IADD3 R140, P2, R141, R4.reuse, RZ ;  /* 0x000000048d8c7210 */ /* 0x080fe20007f5e0ff */
[----:B------:R-:W-:Y:S01]  /*7460*/  STL.64 [R1+0x90], R212 ;  /* 0x000090d401007387 */ /* 0x000fe20000100a00 */
[-C--:B------:R-:W-:Y:S01]  /*7470*/  LEA.HI.X.SX32 R133, R102, R5.reuse, 0x2, P0 ;  /* 0x0000000566857211 */ /* 0x080fe200000f16ff */
[----:B------:R-:W-:Y:S01]  /*7480*/  IMAD R102, R126, 0x1f, RZ ;  /* 0x0000001f7e667824 */ /* 0x000fe200078e02ff */
[-C--:B------:R-:W-:Y:S01]  /*7490*/  LEA.HI.X.SX32 R141, R110, R5.reuse, 0x2, P2 ;  /* 0x000000056e8d7211 */ /* 0x080fe200010f16ff */
[----:B------:R-:W-:Y:S01]  /*74a0*/  STL.64 [R1+0x88], R192 ;  /* 0x000088c001007387 */ /* 0x000fe20000100a00 */
[-C--:B---3--:R-:W-:Y:S01]  /*74b0*/  IADD3 R2, P0, R153, R4.reuse, RZ ;  /* 0x0000000499027210 */ /* 0x088fe20007f1e0ff */
[----:B------:R-:W-:Y:S01]  /*74c0*/  IMAD R153, R52, c[0x0][0x190], RZ ;  /* 0x0000640034997a24 */ /* 0x000fe200078e02ff */
        /* <DEDUP_REMOVED lines=11> */
[----:B------:R-:W-:Y:S01]  /*7580*/  IMAD R157, R53, c[0x0][0x190], RZ ;  /* 0x00006400359d7a24 */ /* 0x000fe200078e02ff */
[-C--:B------:R-:W-:Y:S01]  /*7590*/  LEA.HI.X.SX32 R137, R104, R5.reuse, 0x2, P2 ;  /* 0x0000000568897211 */ /* 0x080fe200010f16ff */
[----:B------:R-:W-:Y:S01]  /*75a0*/  STL.64 [R1+0x68], R132 ;  /* 0x0000688401007387 */ /* 0x000fe20000100a00 */
[-C--:B------:R-:W-:Y:S01]  /*75b0*/  IADD3 R144, P0, R101, R4.reuse, RZ ;  /* 0x0000000465907210 */ /* 0x080fe20007f1e0ff */
[----:B------:R-:W-:Y:S01]  /*75c0*/  IMAD R110, R20, c[0x0][0x190], RZ ;  /* 0x00006400146e7a24 */ /* 0x000fe200078e02ff */
[-C--:B------:R-:W-:Y:S01]  /*75d0*/  IADD3 R116, P2, R97, R4.reuse, RZ ;  /* 0x0000000461747210 */ /* 0x080fe20007f5e0ff */
[----:B------:R-:W-:Y:S01]  /*75e0*/  STL.64 [R1+0x60], R120 ;  /* 0x0000607801007387 */ /* 0x000fe20000100a00 */
[-C--:B------:R-:W-:Y:S01]  /*75f0*/  LEA.HI.X.SX32 R145, R251, R5.reuse, 0x2, P0 ;  /* 0x00000005fb917211 */ /* 0x080fe200000f16ff */
[----:B------:R-:W-:Y:S01]  /*7600*/  IMAD R126, R9, c[0x0][0x190], RZ ;  /* 0x00006400097e7a24 */ /* 0x000fe200078e02ff */
[----:B------:R-:W-:Y:S01]  /*7610*/  LEA.HI.X.SX32 R117, R98, R5, 0x2, P2 ;  /* 0x0000000562757211 */ /* 0x000fe200010f16ff */
[----:B------:R4:W-:Y:S01]  /*7620*/  STL.64 [R1+0x58], R2 ;  /* 0x0000580201007387 */ /* 0x0009e20000100a00 */
[-C--:B------:R-:W-:Y:S01]  /*7630*/  IADD3 R100, P0, R109, R4.reuse, RZ ;  /* 0x000000046d647210 */ /* 0x080fe20007f1e0ff */
[----:B------:R-:W-:Y:S01]  /*7640*/  IMAD R109, R33, c[0x0][0x190], RZ ;  /* 0x00006400216d7a24 */ /* 0x000fe200078e02ff */
[----:B------:R-:W-:Y:S01]  /*7650*/  IADD3 R104, P2, R105, R4, RZ ;  /* 0x0000000469687210 */ /* 0x000fe20007f5e0ff */
[----:B------:R-:W-:Y:S01]  /*7660*/  STL.64 [R1+0x50], R136 ;  /* 0x0000508801007387 */ /* 0x000fe20000100a00 */
[----:B------:R-:W-:-:S02]  /*7670*/  IADD3 R97, R173, -0x15, RZ ;  /* 0xffffffebad617810 */ /* 0x000fc40007ffe0ff */
[-C--:B------:R-:W-:Y:S01]  /*7680*/  LEA.HI.X.SX32 R101, R0, R5.reuse, 0x2, P0 ;  /* 0x0000000500657211 */ /* 0x080fe200000f16ff */
[----:B------:R-:W-:Y:S01]  /*7690*/  IMAD.SHL.U32 R0, R249, 0x4, RZ ;  /* 0x00000004f9007824 */ /* 0x000fe200078e00ff */
[-C--:B------:R-:W-:Y:S01]  /*76a0*/  LEA.HI.X.SX32 R105, R106, R5.reuse, 0x2, P2 ;  /* 0x000000056a697211 */ /* 0x080fe200010f16ff */
[----:B------:R-:W-:Y:S01]  /*76b0*/  STL.64 [R1+0x48], R128 ;  /* 0x0000488001007387 */ /* 0x000fe20000100a00 */
[----:B------:R-:W-:Y:S01]  /*76c0*/  IADD3 R160, P2, R113, R4, RZ ;  /* 0x0000000471a07210 */ /* 0x000fe20007f5e0ff */
[----:B------:R-:W-:Y:S01]  /*76d0*/  IMAD R113, R34, c[0x0][0x190], RZ ;  /* 0x0000640022717a24 */ /* 0x000fe200078e02ff */
[----:B------:R-:W-:Y:S01]  /*76e0*/  ISETP.GE.U32.AND P0, PT, R97, 0x7fffffcc, PT ;  /* 0x7fffffcc6100780c */ /* 0x000fe20003f06070 */
[----:B------:R5:W-:Y:S01]  /*76f0*/  LDGSTS.E [R0+0x30000], [R4.64], !P5 ;  /* 0x3000000004007fae */ /* 0x000be2000e921844 */
[C---:B------:R-:W-:Y:S01]  /*7700*/  IADD3 R98, R173.reuse, -0x19, RZ ;  /* 0xffffffe7ad627810 */ /* 0x040fe20007ffe0ff */
[----:B------:R-:W-:Y:S01]  /*7710*/  IMAD R106, R22, c[0x0][0x190], RZ ;  /* 0x00006400166a7a24 */ /* 0x000fe200078e02ff */
[----:B------:R-:W-:Y:S01]  /*7720*/  IADD3 R97, R173, -0x1d, RZ ;  /* 0xffffffe3ad617810 */ /* 0x000fe20007ffe0ff */
[----:B------:R1:W-:Y:S01]  /*7730*/  LDGSTS.E [R0+0x30800], [R246.64], !P3 ;  /* 0x30800000f6007fae */ /* 0x0003e2000d921844 */
[----:B------:R-:W-:Y:S01]  /*7740*/  LEA.HI.X.SX32 R161, R102, R5, 0x2, P2 ;  /* 0x0000000566a17211 */ /* 0x000fe200010f16ff */
[----:B------:R-:W-:Y:S01]  /*7750*/  IMAD R102, R25, c[0x0][0x190], RZ ;  /* 0x0000640019667a24 */ /* 0x000fe200078e02ff */
[----:B------:R-:W-:Y:S01]  /*7760*/  ISETP.GE.U32.AND P2, PT, R98, 0x7fffffc8, PT ;  /* 0x7fffffc86200780c */ /* 0x000fe20003f46070 */
[----:B------:R1:W-:Y:S01]  /*7770*/  LDGSTS.E [R0+0x31000], [R242.64], !P4 ;  /* 0x31000000f2007fae */ /* 0x0003e2000e121844 */
[----:B------:R-:W-:-:S02]  /*7780*/  ISETP.GE.U32.AND P5, PT, R97, 0x7fffffc4, PT ;  /* 0x7fffffc46100780c */ /* 0x000fc40003fa6070 */
[C---:B------:R-:W-:Y:S01]  /*7790*/  IADD3 R97, R173.reuse, -0x2, RZ ;  /* 0xfffffffead617810 */ /* 0x040fe20007ffe0ff */
[----:B------:R2:W-:Y:S01]  /*77a0*/  LDGSTS.E [R0+0x31800], [R240.64], !P1 ;  /* 0x31800000f0007fae */ /* 0x0005e2000c921844 */
[----:B------:R-:W-:Y:S02]  /*77b0*/  IADD3 R98, R173, -0x6, RZ ;  /* 0xfffffffaad627810 */ /* 0x000fe40007ffe0ff */
[----:B------:R-:W-:Y:S01]  /*77c0*/  ISETP.GE.U32.AND P3, PT, R97, 0x7fffffdf, PT ;  /* 0x7fffffdf6100780c */ /* 0x000fe20003f66070 */
[----:B------:R2:W-:Y:S01]  /*77d0*/  LDGSTS.E [R0+0x32000], [R236.64], !P6 ;  /* 0x32000000ec007fae */ /* 0x0005e2000f121844 */
[----:B------:R-:W-:Y:S02]  /*77e0*/  ISETP.GE.U32.AND P4, PT, R98, 0x7fffffdb, PT ;  /* 0x7fffffdb6200780c */ /* 0x000fe40003f86070 */
[C---:B------:R-:W-:Y:S01]  /*77f0*/  IADD3 R97, R173.reuse, -0xa, RZ ;  /* 0xfffffff6ad617810 */ /* 0x040fe20007ffe0ff */
[----:B------:R3:W-:Y:S01]  /*7800*/  LDGSTS.E [R0+0x32800], [R232.64], !P0 ;  /* 0x32800000e8007fae */ /* 0x0007e2000c121844 */
[----:B------:R-:W-:Y:S01]  /*7810*/  IADD3 R98, R173, -0xe, RZ ;  /* 0xfffffff2ad627810 */ /* 0x000fe20007ffe0ff */
[----:B-1----:R-:W-:Y:S01]  /*7820*/  IMAD R242, R227, c[0x0][0x190], RZ ;  /* 0x00006400e3f27a24 */ /* 0x002fe200078e02ff */
[----:B------:R-:W-:Y:S01]  /*7830*/  ISETP.GE.U32.AND P1, PT, R97, 0x7fffffd7, PT ;  /* 0x7fffffd76100780c */ /* 0x000fe20003f26070 */
[----:B------:R4:W-:Y:S01]  /*7840*/  LDGSTS.E [R0+0x33000], [R2.64], !P2 ;  /* 0x3300000002007fae */ /* 0x0009e2000d121844 */
[----:B------:R-:W-:-:S02]  /*7850*/  ISETP.GE.U32.AND P6, PT, R98, 0x7fffffd3, PT ;  /* 0x7fffffd36200780c */ /* 0x000fc40003fc6070 */
[C---:B------:R-:W-:Y:S01]  /*7860*/  IADD3 R97, R173.reuse, -0x12, RZ ;  /* 0xffffffeead617810 */ /* 0x040fe20007ffe0ff */
[----:B------:R1:W-:Y:S01]  /*7870*/  LDGSTS.E [R0+0x33800], [R144.64], !P5 ;  /* 0x3380000090007fae */ /* 0x0003e2000e921844 */
[----:B------:R-:W-:Y:S01]  /*7880*/  IADD3 R98, R173, -0x16, RZ ;  /* 0xffffffeaad627810 */ /* 0x000fe20007ffe0ff */
[----:B--2---:R-:W-:Y:S01]  /*7890*/  IMAD R236, R215, c[0x0][0x190], RZ ;  /* 0x00006400d7ec7a24 */ /* 0x004fe200078e02ff */
[----:B------:R-:W-:Y:S01]  /*78a0*/  ISETP.GE.U32.AND P0, PT, R97, 0x7fffffcf, PT ;  /* 0x7fffffcf6100780c */ /* 0x000fe20003f06070 */
[----:B------:R-:W-:Y:S01]  /*78b0*/  STL.64 [R1+0x40], R116 ;  /* 0x0000407401007387 */ /* 0x000fe20000100a00 */
[----:B------:R-:W-:Y:S01]  /*78c0*/  ISETP.GE.U32.AND P2, PT, R98, 0x7fffffcb, PT ;  /* 0x7fffffcb6200780c */ /* 0x000fe20003f46070 */
[----:B---3--:R-:W-:Y:S01]  /*78d0*/  IMAD R232, R207, c[0x0][0x190], RZ ;  /* 0x00006400cfe87a24 */ /* 0x008fe200078e02ff */
[----:B------:R-:W-:Y:S01]  /*78e0*/  IADD3 R97, R173, -0x1a, RZ ;  /* 0xffffffe6ad617810 */ /* 0x000fe20007ffe0ff */
[----:B------:R1:W-:Y:S01]  /*78f0*/  STL.64 [R1+0x38], R144 ;  /* 0x0000389001007387 */ /* 0x0003e20000100a00 */
[----:B----4-:R-:W-:-:S02]  /*7900*/  LOP3.LUT R2, R0, 0x20, RZ, 0x3c, !PT ;  /* 0x0000002000027812 */ /* 0x010fc400078e3cff */
[----:B------:R-:W-:Y:S01]  /*7910*/  IADD3 R98, R173, -0x1e, RZ ;  /* 0xffffffe2ad627810 */ /* 0x000fe20007ffe0ff */
[----:B------:R2:W-:Y:S01]  /*7920*/  STL.64 [R1+0x30], R104 ;  /* 0x0000306801007387 */ /* 0x0005e20000100a00 */
[----:B------:R-:W-:Y:S02]  /*7930*/  ISETP.GE.U32.AND P5, PT, R97, 0x7fffffc7, PT ;  /* 0x7fffffc76100780c */ /* 0x000fe40003fa6070 */
[C---:B------:R-:W-:Y:S01]  /*7940*/  IADD3 R97, R173.reuse, -0x3, RZ ;  /* 0xfffffffdad617810 */ /* 0x040fe20007ffe0ff */
[----:B------:R3:W-:Y:S01]  /*7950*/  LDGSTS.E [R2+0x30200], [R228.64], !P3 ;  /* 0x30200000e4027fae */ /* 0x0007e2000d921844 */
[----:B------:R-:W-:Y:S02]  /*7960*/  ISETP.GE.U32.AND P3, PT, R98, 0x7fffffc3, PT ;  /* 0x7fffffc36200780c */ /* 0x000fe40003f66070 */
[----:B------:R-:W-:Y:S01]  /*7970*/  IADD3 R98, R173, -0x7, RZ ;  /* 0xfffffff9ad627810 */ /* 0x000fe20007ffe0ff */
[----:B------:R3:W-:Y:S01]  /*7980*/  LDGSTS.E [R2+0x30a00], [R224.64], !P4 ;  /* 0x30a00000e0027fae */ /* 0x0007e2000e121844 */
[----:B------:R-:W-:Y:S01]  /*7990*/  ISETP.GE.U32.AND P4, PT, R97, 0x7fffffde, PT ;  /* 0x7fffffde6100780c */ /* 0x000fe20003f86070 */
[----:B-1----:R-:W-:Y:S01]  /*79a0*/  IMAD R145, R48, c[0x0][0x190], RZ ;  /* 0x0000640030917a24 */ /* 0x002fe200078e02ff */
[C---:B------:R-:W-:Y:S01]  /*79b0*/  IADD3 R97, R173.reuse, -0xb, RZ ;  /* 0xfffffff5ad617810 */ /* 0x040fe20007ffe0ff */
[----:B------:R1:W-:Y:S01]  /*79c0*/  LDGSTS.E [R2+0x31200], [R220.64], !P1 ;  /* 0x31200000dc027fae */ /* 0x0003e2000c921844 */
[----:B------:R-:W-:Y:S01]  /*79d0*/  ISETP.GE.U32.AND P1, PT, R98, 0x7fffffda, PT ;  /* 0x7fffffda6200780c */ /* 0x000fe20003f26070 */
[----:B------:R-:W-:Y:S01]  /*79e0*/  IMAD R144, R46, c[0x0][0x190], RZ ;  /* 0x000064002e907a24 */ /* 0x000fe200078e02ff */
[----:B------:R-:W-:Y:S01]  /*79f0*/  IADD3 R98, R173, -0xf, RZ ;  /* 0xfffffff1ad627810 */ /* 0x000fe20007ffe0ff */
[----:B------:R4:W-:Y:S01]  /*7a00*/  LDGSTS.E [R2+0x31a00], [R216.64], !P6 ;  /* 0x31a00000d8027fae */ /* 0x0009e2000f121844 */
[----:B------:R-:W-:-:S02]  /*7a10*/  ISETP.GE.U32.AND P6, PT, R97, 0x7fffffd6, PT ;  /* 0x7fffffd66100780c */ /* 0x000fc40003fc6070 */
[C---:B------:R-:W-:Y:S01]  /*7a20*/  IADD3 R97, R173.reuse, -0x13, RZ ;  /* 0xffffffedad617810 */ /* 0x040fe20007ffe0ff */
[----:B------:R2:W-:Y:S01]  /*7a30*/  LDGSTS.E [R2+0x32200], [R212.64], !P0 ;  /* 0x32200000d4027fae */ /* 0x0005e2000c121844 */
[----:B------:R-:W-:Y:S02]  /*7a40*/  ISETP.GE.U32.AND P0, PT, R98, 0x7fffffd2, PT ;  /* 0x7fffffd26200780c */ /* 0x000fe40003f06070 */
[----:B------:R-:W-:Y:S01]  /*7a50*/  IADD3 R98, R173, -0x17, RZ ;  /* 0xffffffe9ad627810 */ /* 0x000fe20007ffe0ff */
[----:B------:R3:W-:Y:S01]  /*7a60*/  LDGSTS.E [R2+0x32a00], [R140.64], !P2 ;  /* 0x32a000008c027fae */ /* 0x0007e2000d121844 */
[----:B------:R-:W-:Y:S01]  /*7a70*/  LOP3.LUT R3, R0, 0x40, RZ, 0x3c, !PT ;  /* 0x0000004000037812 */ /* 0x000fe200078e3cff */
[----:B-1----:R-:W-:Y:S01]  /*7a80*/  IMAD R220, R183, c[0x0][0x190], RZ ;  /* 0x00006400b7dc7a24 */ /* 0x002fe200078e02ff */
[----:B------:R-:W-:Y:S01]  /*7a90*/  ISETP.GE.U32.AND P2, PT, R97, 0x7fffffce, PT ;  /* 0x7fffffce6100780c */ /* 0x000fe20003f46070 */
[----:B------:R1:W-:Y:S01]  /*7aa0*/  LDGSTS.E [R2+0x33200], [R136.64], !P5 ;  /* 0x3320000088027fae */ /* 0x0003e2000e921844 */
[----:B------:R-:W-:Y:S01]  /*7ab0*/  ISETP.GE.U32.AND P5, PT, R98, 0x7fffffca, PT ;  /* 0x7fffffca6200780c */ /* 0x000fe20003fa6070 */
[----:B----4-:R-:W-:Y:S01]  /*7ac0*/  IMAD R216, R175, c[0x0][0x190], RZ ;  /* 0x00006400afd87a24 */ /* 0x010fe200078e02ff */
[C---:B------:R-:W-:Y:S01]  /*7ad0*/  IADD3 R97, R173.reuse, -0x1b, RZ ;  /* 0xffffffe5ad617810 */ /* 0x040fe20007ffe0ff */
[----:B------:R4:W-:Y:S01]  /*7ae0*/  LDGSTS.E [R2+0x33a00], [R104.64], !P3 ;  /* 0x33a0000068027fae */ /* 0x0009e2000d921844 */
[----:B------:R-:W-:Y:S01]  /*7af0*/  IADD3 R98, R173, -0x1f, RZ ;  /* 0xffffffe1ad627810 */ /* 0x000fe20007ffe0ff */
[----:B--2---:R-:W-:Y:S01]  /*7b00*/  IMAD R212, R167, c[0x0][0x190], RZ ;  /* 0x00006400a7d47a24 */ /* 0x004fe200078e02ff */
[----:B------:R-:W-:Y:S01]  /*7b10*/  ISETP.GE.U32.AND P3, PT, R97, 0x7fffffc6, PT ;  /* 0x7fffffc66100780c */ /* 0x000fe20003f66070 */
[----:B------:R2:W-:Y:S01]  /*7b20*/  LDGSTS.E [R3+0x30400], [R208.64], !P4 ;  /* 0x30400000d0037fae */ /* 0x0005e2000e121844 */
[----:B------:R-:W-:Y:S01]  /*7b30*/  ISETP.GE.U32.AND P4, PT, R98, 0x7fffffc2, PT ;  /* 0x7fffffc26200780c */ /* 0x000fe20003f86070 */
[----:B---3--:R-:W-:Y:S01]  /*7b40*/  IMAD R141, R45, c[0x0][0x190], RZ ;  /* 0x000064002d8d7a24 */ /* 0x008fe200078e02ff */
[C---:B------:R-:W-:Y:S01]  /*7b50*/  IADD3 R97, R173.reuse, -0x4, RZ ;  /* 0xfffffffcad617810 */ /* 0x040fe20007ffe0ff */
[----:B------:R3:W-:Y:S01]  /*7b60*/  LDGSTS.E [R3+0x30c00], [R204.64], !P1 ;  /* 0x30c00000cc037fae */ /* 0x0007e2000c921844 */
[----:B------:R-:W-:Y:S01]  /*7b70*/  IADD3 R98, R173, -0x8, RZ ;  /* 0xfffffff8ad627810 */ /* 0x000fe20007ffe0ff */
        /* <DEDUP_REMOVED lines=8> */
[----:B------:R-:W-:Y:S01]  /*7c00*/  IMAD R104, R24, c[0x0][0x190], RZ ;  /* 0x0000640018687a24 */ /* 0x000fe200078e02ff */
[----:B------:R-:W-:Y:S01]  /*7c10*/  ISETP.GE.U32.AND P0, PT, R97, 0x7fffffd5, PT ;  /* 0x7fffffd56100780c */ /* 0x000fe20003f06070 */
[----:B------:R3:W-:Y:S01]  /*7c20*/  LDGSTS.E [R3+0x32400], [R192.64], !P2 ;  /* 0x32400000c0037fae */ /* 0x0007e2000d121844 */
[----:B------:R-:W-:Y:S01]  /*7c30*/  ISETP.GE.U32.AND P2, PT, R98, 0x7fffffd1, PT ;  /* 0x7fffffd16200780c */ /* 0x000fe20003f46070 */
[----:B------:R-:W-:Y:S01]  /*7c40*/  IMAD R136, R15, c[0x0][0x190], RZ ;  /* 0x000064000f887a24 */ /* 0x000fe200078e02ff */
[----:B------:R-:W-:Y:S01]  /*7c50*/  IADD3 R98, R173, -0x18, RZ ;  /* 0xffffffe8ad627810 */ /* 0x000fe20007ffe0ff */
[----:B------:R4:W-:Y:S01]  /*7c60*/  LDGSTS.E [R3+0x32c00], [R132.64], !P5 ;  /* 0x32c0000084037fae */ /* 0x0009e2000e921844 */
[----:B------:R-:W-:Y:S01]  /*7c70*/  LOP3.LUT R2, R0, 0x60, RZ, 0x3c, !PT ;  /* 0x0000006000027812 */ /* 0x000fe200078e3cff */
[----:B------:R-:W-:Y:S01]  /*7c80*/  IMAD R140, R23, c[0x0][0x190], RZ ;  /* 0x00006400178c7a24 */ /* 0x000fe200078e02ff */
[----:B------:R-:W-:Y:S01]  /*7c90*/  IADD3 R97, R173, -0x14, RZ ;  /* 0xffffffecad617810 */ /* 0x000fe20007ffe0ff */
[----:B------:R3:W-:Y:S01]  /*7ca0*/  LDGSTS.E [R3+0x33400], [R128.64], !P3 ;  /* 0x3340000080037fae */ /* 0x0007e2000d921844 */
[----:B------:R-:W-:Y:S01]  /*7cb0*/  ISETP.GE.U32.AND P3, PT, R98, 0x7fffffc9, PT ;  /* 0x7fffffc96200780c */ /* 0x000fe20003f66070 */
[----:B-1----:R-:W-:Y:S01]  /*7cc0*/  IMAD R196, R135, c[0x0][0x190], RZ ;  /* 0x0000640087c47a24 */ /* 0x002fe200078e02ff */
[----:B------:R-:W-:Y:S01]  /*7cd0*/  IADD3 R98, R173, -0x20, RZ ;  /* 0xffffffe0ad627810 */ /* 0x000fe20007ffe0ff */
[----:B------:R1:W-:Y:S01]  /*7ce0*/  LDGSTS.E [R3+0x33c00], [R100.64], !P4 ;  /* 0x33c0000064037fae */ /* 0x0003e2000e121844 */
[----:B------:R-:W-:Y:S01]  /*7cf0*/  ISETP.GE.U32.AND P5, PT, R97, 0x7fffffcd, PT ;  /* 0x7fffffcd6100780c */ /* 0x000fe20003fa6070 */
[----:B--2---:R-:W-:Y:S01]  /*7d00*/  IMAD R208, R159, c[0x0][0x190], RZ ;  /* 0x000064009fd07a24 */ /* 0x004fe200078e02ff */
[----:B------:R-:W-:Y:S01]  /*7d10*/  IADD3 R97, R173, -0x1c, RZ ;  /* 0xffffffe4ad617810 */ /* 0x000fe20007ffe0ff */
[----:B------:R2:W-:Y:S01]  /*7d20*/  LDGSTS.E [R2+0x30600], [R188.64], !P1 ;  /* 0x30600000bc027fae */ /* 0x0005e2000c921844 */
[----:B------:R-:W-:Y:S01]  /*7d30*/  ISETP.GE.U32.AND P1, PT, R98, 0x7fffffc1, PT ;  /* 0x7fffffc16200780c */ /* 0x000fe20003f26070 */
[----:B----4-:R-:W-:Y:S01]  /*7d40*/  IMAD R133, R42, c[0x0][0x190], RZ ;  /* 0x000064002a857a24 */ /* 0x010fe200078e02ff */
[----:B------:R-:W-:Y:S01]  /*7d50*/  ISETP.GE.U32.AND P4, PT, R97, 0x7fffffc5, PT ;  /* 0x7fffffc56100780c */ /* 0x000fe20003f86070 */
[----:B------:R4:W-:Y:S01]  /*7d60*/  LDGSTS.E [R2+0x30e00], [R184.64], !P6 ;  /* 0x30e00000b8027fae */ /* 0x0009e2000f121844 */
[----:B------:R-:W-:Y:S01]  /*7d70*/  ISETP.GE.AND P6, PT, R169, R98, PT ;  /* 0x00000062a900720c */ /* 0x000fe20003fc6270 */
[----:B---3--:R-:W-:Y:S01]  /*7d80*/  IMAD R129, R41, c[0x0][0x190], RZ ;  /* 0x0000640029817a24 */ /* 0x008fe200078e02ff */
[C---:B------:R-:W-:Y:S01]  /*7d90*/  IADD3 R98, R173.reuse, -0x25, RZ ;  /* 0xffffffdbad627810 */ /* 0x040fe20007ffe0ff */
[----:B------:R3:W-:Y:S01]  /*7da0*/  LDGSTS.E [R2+0x31600], [R180.64], !P0 ;  /* 0x31600000b4027fae */ /* 0x0007e2000c121844 */
[----:B------:R-:W-:Y:S01]  /*7db0*/  SEL R252, RZ, 0x4, P6 ;  /* 0x00000004fffc7807 */ /* 0x000fe20003000000 */
[----:B------:R-:W-:Y:S01]  /*7dc0*/  IMAD R128, R40, c[0x0][0x190], RZ ;  /* 0x0000640028807a24 */ /* 0x000fe200078e02ff */
[----:B------:R-:W-:Y:S01]  /*7dd0*/  IADD3 R97, R173, -0x21, RZ ;  /* 0xffffffdfad617810 */ /* 0x000fe20007ffe0ff */
[----:B------:R1:W-:Y:S01]  /*7de0*/  LDGSTS.E [R2+0x31e00], [R176.64], !P2 ;  /* 0x31e00000b0027fae */ /* 0x0003e2000d121844 */
[----:B------:R-:W-:Y:S01]  /*7df0*/  ISETP.GE.U32.AND P2, PT, R98, 0x7fffffbc, PT ;  /* 0x7fffffbc6200780c */ /* 0x000fe20003f46070 */
[----:B------:R-:W-:Y:S01]  /*7e00*/  IMAD.MOV.U32 R98, RZ, RZ, 0x1f ;  /* 0x0000001fff627424 */ /* 0x000fe200078e00ff */
[----:B------:R-:W-:Y:S01]  /*7e10*/  ISETP.GE.U32.AND P0, PT, R97, 0x7fffffc0, PT ;  /* 0x7fffffc06100780c */ /* 0x000fe20003f06070 */
[----:B------:R5:W-:Y:S01]  /*7e20*/  STL.64 [R1+0x28], R100 ;  /* 0x0000286401007387 */ /* 0x000be20000100a00 */
[----:B------:R-:W-:Y:S01]  /*7e30*/  IADD3 R97, R173, -0x29, RZ ;  /* 0xffffffd7ad617810 */ /* 0x000fe20007ffe0ff */
[----:B------:R-:W-:Y:S01]  /*7e40*/  IMAD R132, R7, c[0x0][0x190], RZ ;  /* 0x0000640007847a24 */ /* 0x000fe200078e02ff */
[----:B------:R-:W-:Y:S01]  /*7e50*/  ISETP.GE.AND P6, PT, R169, c[0x0][0x180], PT ;  /* 0x00006000a9007a0c */ /* 0x000fe20003fc6270 */
[----:B------:R-:W-:Y:S01]  /*7e60*/  STL.64 [R1+0x20], R160 ;  /* 0x000020a001007387 */ /* 0x000fe20000100a00 */
[----:B---3--:R-:W-:-:S02]  /*7e70*/  IMAD R180, R103, c[0x0][0x190], RZ ;  /* 0x0000640067b47a24 */ /* 0x008fc400078e02ff */
[----:B----4-:R-:W-:Y:S01]  /*7e80*/  IMAD R184, R111, c[0x0][0x190], RZ ;  /* 0x000064006fb87a24 */ /* 0x010fe200078e02ff */
[----:B------:R3:W-:Y:S01]  /*7e90*/  STL [R1+0xf20], R4 ;  /* 0x000f200401007387 */ /* 0x0007e20000100800 */
[----:B-1----:R-:W-:Y:S02]  /*7ea0*/  IMAD R176, R95, c[0x0][0x190], RZ ;  /* 0x000064005fb07a24 */ /* 0x002fe400078e02ff */
[----:B--2---:R-:W-:Y:S01]  /*7eb0*/  IMAD R188, R119, c[0x0][0x190], RZ ;  /* 0x0000640077bc7a24 */ /* 0x004fe200078e02ff */
[----:B------:R1:W-:Y:S01]  /*7ec0*/  STL [R1+0xf04], R5 ;  /* 0x000f040501007387 */ /* 0x0003e20000100800 */
[----:B-----5:R-:W-:Y:S02]  /*7ed0*/  IMAD R101, R30, c[0x0][0x190], RZ ;  /* 0x000064001e657a24 */ /* 0x020fe400078e02ff */
[----:B------:R-:W-:Y:S01]  /*7ee0*/  IMAD R100, R26, c[0x0][0x190], RZ ;  /* 0x000064001a647a24 */ /* 0x000fe200078e02ff */
[----:B------:R2:W-:Y:S01]  /*7ef0*/  LDGSTS.E [R2+0x32600], [R124.64], !P5 ;  /* 0x326000007c027fae */ /* 0x0005e2000e921844 */
[----:B------:R-:W-:Y:S01]  /*7f00*/  ISETP.GE.U32.AND P5, PT, R97, 0x7fffffb8, PT ;  /* 0x7fffffb86100780c */ /* 0x000fe20003fa6070 */
[----:B---3--:R-:W-:Y:S01]  /*7f10*/  IMAD R4, R93, c[0x0][0x190], RZ ;  /* 0x000064005d047a24 */ /* 0x008fe200078e02ff */
[----:B------:R-:W-:Y:S01]  /*7f20*/  IADD3 R97, R173, -0x2d, RZ ;  /* 0xffffffd3ad617810 */ /* 0x000fe20007ffe0ff */
[----:B------:R3:W-:Y:S01]  /*7f30*/  LDGSTS.E [R2+0x32e00], [R120.64], !P3 ;  /* 0x32e0000078027fae */ /* 0x0007e2000d921844 */
[----:B-1----:R-:W-:-:S03]  /*7f40*/  IADD3 R5, R98, c[0x0][0x180], RZ ;  /* 0x0000600062057a10 */ /* 0x002fc60007ffe0ff */
[----:B------:R1:W-:Y:S01]  /*7f50*/  LDGSTS.E [R2+0x33600], [R116.64], !P4 ;  /* 0x3360000074027fae */ /* 0x0003e2000e121844 */
[----:B------:R-:W-:Y:S02]  /*7f60*/  IADD3 R98, R173, -0x31, RZ ;  /* 0xffffffcfad627810 */ /* 0x000fe40007ffe0ff */
[----:B------:R-:W-:Y:S01]  /*7f70*/  ISETP.GT.AND P3, PT, R5, 0x1f, PT ;  /* 0x0000001f0500780c */ /* 0x000fe20003f64270 */
[----:B------:R4:W-:Y:S01]  /*7f80*/  STL [R1+0xf24], R5 ;  /* 0x000f240501007387 */ /* 0x0009e20000100800 */
[----:B--2---:R-:W-:Y:S01]  /*7f90*/  IMAD R125, R38, c[0x0][0x190], RZ ;  /* 0x00006400267d7a24 */ /* 0x004fe200078e02ff */
[----:B------:R-:W-:Y:S01]  /*7fa0*/  ISETP.GE.U32.AND P4, PT, R97, 0x7fffffb4, PT ;  /* 0x7fffffb46100780c */ /* 0x000fe20003f86070 */
[----:B------:R-:W-:Y:S01]  /*7fb0*/  IMAD R97, R29, c[0x0][0x190], RZ ;  /* 0x000064001d617a24 */ /* 0x000fe200078e02ff */
[----:B------:R-:W-:Y:S01]  /*7fc0*/  STL [R1+0xf28], R252 ;  /* 0x000f28fc01007387 */ /* 0x000fe20000100800 */
[----:B---3--:R-:W-:Y:S01]  /*7fd0*/  IMAD R121, R37, c[0x0][0x190], RZ ;  /* 0x0000640025797a24 */ /* 0x008fe200078e02ff */
[----:B------:R-:W-:Y:S01]  /*7fe0*/  SEL R243, RZ, 0x4, !P3 ;  /* 0x00000004fff37807 */ /* 0x000fe20005800000 */
[----:B------:R-:W-:Y:S01]  /*7ff0*/  IMAD R120, R13, c[0x0][0x190], RZ ;  /* 0x000064000d787a24 */ /* 0x000fe200078e02ff */
[----:B------:R-:W-:Y:S01]  /*8000*/  STL [R1+0x158], R96 ;  /* 0x0001586001007387 */ /* 0x000fe20000100800 */
[----:B-1----:R-:W-:Y:S01]  /*8010*/  IMAD R117, R36, c[0x0][0x190], RZ ;  /* 0x0000640024757a24 */ /* 0x002fe200078e02ff */
[----:B------:R-:W-:Y:S01]  /*8020*/  ISETP.GE.U32.AND P3, PT, R98, 0x7fffffb0, PT ;  /* 0x7fffffb06200780c */ /* 0x000fe20003f66070 */
[----:B------:R-:W-:Y:S01]  /*8030*/  IMAD R98, R28, c[0x0][0x190], RZ ;  /* 0x000064001c627a24 */ /* 0x000fe200078e02ff */
[----:B------:R-:W-:Y:S01]  /*8040*/  STL [R1+0x594], R94 ;  /* 0x0005945e01007387 */ /* 0x000fe20000100800 */
[----:B------:R-:W-:Y:S01]  /*8050*/  IMAD R116, R16, c[0x0][0x190], RZ ;  /* 0x0000640010747a24 */ /* 0x000fe200078e02ff */
[----:B------:R-:W-:Y:S01]  /*8060*/  SEL R243, R243, RZ, !P6 ;  /* 0x000000fff3f37207 */ /* 0x000fe20007000000 */
[----:B------:R-:W-:Y:S01]  /*8070*/  IMAD R124, R10, c[0x0][0x190], RZ ;  /* 0x000064000a7c7a24 */ /* 0x000fe200078e02ff */
[----:B------:R1:W-:Y:S01]  /*8080*/  STL [R1+0x590], R4 ;  /* 0x0005900401007387 */ /* 0x0003e20000100800 */
[----:B----4-:R-:W-:-:S03]  /*8090*/  LOP3.LUT R5, R165, 0x60, RZ, 0xc0, !PT ;  /* 0x00000060a5057812 */ /* 0x010fc600078ec0ff */
[----:B------:R-:W-:Y:S04]  /*80a0*/  STL [R1+0x58c], R92 ;  /* 0x00058c5c01007387 */ /* 0x000fe80000100800 */
        /* <DEDUP_REMOVED lines=52> */
[----:B------:R2:W-:Y:S01]  /*83f0*/  LDGSTS.E [R2+0x33e00], [R160.64], !P1 ;  /* 0x33e00000a0027fae */ /* 0x0005e2000c921844 */
[----:B------:R-:W-:-:S03]  /*8400*/  LEA R16, P1, R96, R244, 0x2 ;  /* 0x000000f460107211 */ /* 0x000fc600078210ff */
[----:B------:R-:W-:Y:S01]  /*8410*/  STL [R1+0x418], R108 ;  /* 0x0004186c01007387 */ /* 0x000fe20000100800 */
[-C--:B------:R-:W-:Y:S02]  /*8420*/  LEA.HI.X.SX32 R17, R96, R245.reuse, 0x2, P1 ;  /* 0x000000f560117211 */ /* 0x080fe400008f16ff */
[CC--:B------:R-:W-:Y:S01]  /*8430*/  LEA R12, P1, R4.reuse, R244.reuse, 0x2 ;  /* 0x000000f4040c7211 */ /* 0x0c0fe200078210ff */
[----:B------:R-:W-:Y:S03]  /*8440*/  STL [R1+0x414], R110 ;  /* 0x0004146e01007387 */ /* 0x000fe60000100800 */
[-C--:B------:R-:W-:Y:S01]  /*8450*/  LEA.HI.X.SX32 R13, R4, R245.reuse, 0x2, P1 ;  /* 0x000000f5040d7211 */ /* 0x080fe200008f16ff */
[----:B------:R-:W-:Y:S01]  /*8460*/  STL [R1+0x410], R112 ;  /* 0x0004107001007387 */ /* 0x000fe20000100800 */
[-C--:B--2---:R-:W-:Y:S01]  /*8470*/  LEA R2, P6, R94, R244.reuse, 0x2 ;  /* 0x000000f45e027211 */ /* 0x084fe200078c10ff */
[----:B-1----:R-:W-:Y:S01]  /*8480*/  IMAD R4, R8, c[0x0][0x190], RZ ;  /* 0x0000640008047a24 */ /* 0x002fe200078e02ff */
[-C--:B------:R-:W-:Y:S01]  /*8490*/  LEA R250, P1, R90, R244.reuse, 0x2 ;  /* 0x000000f45afa7211 */ /* 0x080fe200078210ff */
[----:B------:R-:W-:Y:S01]  /*84a0*/  STL [R1+0x3ec], R114 ;  /* 0x0003ec7201007387 */ /* 0x000fe20000100800 */
[-C--:B------:R-:W-:Y:S01]  /*84b0*/  LEA.HI.X.SX32 R3, R94, R245.reuse, 0x2, P6 ;  /* 0x000000f55e037211 */ /* 0x080fe200030f16ff */
[----:B------:R-:W-:Y:S01]  /*84c0*/  IMAD R160, R63, c[0x0][0x190], RZ ;  /* 0x000064003fa07a24 */ /* 0x000fe200078e02ff */
[----:B------:R-:W-:Y:S01]  /*84d0*/  LEA.HI.X.SX32 R251, R90, R245, 0x2, P1 ;  /* 0x000000f55afb7211 */ /* 0x000fe200008f16ff */
[----:B------:R-:W-:Y:S01]  /*84e0*/  STL [R1+0x3e8], R116 ;  /* 0x0003e87401007387 */ /* 0x000fe20000100800 */
[----:B------:R-:W-:-:S03]  /*84f0*/  LEA R246, P1, R88, R244, 0x2 ;  /* 0x000000f458f67211 */ /* 0x000fc600078210ff */
[----:B------:R-:W-:Y:S01]  /*8500*/  STL [R1+0x3e4], R118 ;  /* 0x0003e47601007387 */ /* 0x000fe20000100800 */
[-C--:B------:R-:W-:Y:S02]  /*8510*/  LEA.HI.X.SX32 R247, R88, R245.reuse, 0x2, P1 ;  /* 0x000000f558f77211 */ /* 0x080fe400008f16ff */
[CC--:B------:R-:W-:Y:S01]  /*8520*/  LEA R8, P1, R85.reuse, R244.reuse, 0x2 ;  /* 0x000000f455087211 */ /* 0x0c0fe200078210ff */
[----:B------:R-:W-:Y:S03]  /*8530*/  STL [R1+0x3dc], R120 ;  /* 0x0003dc7801007387 */ /* 0x000fe60000100800 */
[----:B------:R-:W-:Y:S01]  /*8540*/  LEA.HI.X.SX32 R9, R85, R245, 0x2, P1 ;  /* 0x000000f555097211 */ /* 0x000fe200008f16ff */
[----:B------:R-:W-:Y:S04]  /*8550*/  STL [R1+0x3d8], R122 ;  /* 0x0003d87a01007387 */ /* 0x000fe80000100800 */
[----:B------:R-:W-:Y:S04]  /*8560*/  STL [R1+0x3d4], R124 ;  /* 0x0003d47c01007387 */ /* 0x000fe80000100800 */
[----:B------:R-:W-:Y:S04]  /*8570*/  STL.64 [R1+0x18], R16 ;  /* 0x0000181001007387 */ /* 0x000fe80000100a00 */
[----:B------:R1:W-:Y:S04]  /*8580*/  STL.64 [R1+0x10], R2 ;  /* 0x0000100201007387 */ /* 0x0003e80000100a00 */
[----:B------:R-:W-:Y:S04]  /*8590*/  STL [R1+0x3d0], R126 ;  /* 0x0003d07e01007387 */ /* 0x000fe80000100800 */
[----:B------:R2:W-:Y:S01]  /*85a0*/  STL.64 [R1+0x8], R12 ;  /* 0x0000080c01007387 */ /* 0x0005e20000100a00 */
[----:B-1----:R-:W-:-:S03]  /*85b0*/  LEA R2, P6, R92, R244, 0x2 ;  /* 0x000000f45c027211 */ /* 0x002fc600078c10ff */
[----:B------:R-:W-:Y:S01]  /*85c0*/  STL [R1+0x3cc], R4 ;  /* 0x0003cc0401007387 */ /* 0x000fe20000100800 */
[----:B------:R-:W-:-:S03]  /*85d0*/  LEA.HI.X.SX32 R3, R92, R245, 0x2, P6 ;  /* 0x000000f55c037211 */ /* 0x000fc600030f16ff */
[----:B------:R-:W-:Y:S01]  /*85e0*/  STL.64 [R1+0xf10], R250 ;  /* 0x000f10fa01007387 */ /* 0x000fe20000100a00 */
[CC--:B------:R-:W-:Y:S02]  /*85f0*/  LEA R248, P6, R89.reuse, R244.reuse, 0x2 ;  /* 0x000000f459f87211 */ /* 0x0c0fe400078c10ff */
[-C--:B--2---:R-:W-:Y:S01]  /*8600*/  LEA R12, P1, R82, R244.reuse, 0x2 ;  /* 0x000000f4520c7211 */ /* 0x084fe200078210ff */
[----:B------:R-:W-:Y:S01]  /*8610*/  STL.64 [R1], R2 ;  /* 0x0000000201007387 */ /* 0x000fe20000100a00 */
[-C--:B------:R-:W-:Y:S02]  /*8620*/  LEA.HI.X.SX32 R249, R89, R245.reuse, 0x2, P6 ;  /* 0x000000f559f97211 */ /* 0x080fe400030f16ff */
[-C--:B------:R-:W-:Y:S01]  /*8630*/  LEA R6, P6, R86, R244.reuse, 0x2 ;  /* 0x000000f456067211 */ /* 0x080fe200078c10ff */
[----:B------:R1:W-:Y:S01]  /*8640*/  STL.64 [R1+0xf18], R2 ;  /* 0x000f180201007387 */ /* 0x0003e20000100a00 */
[-C--:B------:R-:W-:Y:S02]  /*8650*/  LEA.HI.X.SX32 R13, R82, R245.reuse, 0x2, P1 ;  /* 0x000000f5520d7211 */ /* 0x080fe400008f16ff */
[----:B------:R-:W-:Y:S01]  /*8660*/  LEA.HI.X.SX32 R7, R86, R245, 0x2, P6 ;  /* 0x000000f556077211 */ /* 0x000fe200030f16ff */
[----:B------:R-:W-:Y:S01]  /*8670*/  STL [R1+0xf2c], R249 ;  /* 0x000f2cf901007387 */ /* 0x000fe20000100800 */
[----:B------:R-:W-:-:S02]  /*8680*/  LEA R10, P6, R84, R244, 0x2 ;  /* 0x000000f4540a7211 */ /* 0x000fc400078c10ff */
[-C--:B------:R-:W-:Y:S01]  /*8690*/  LEA R16, P1, R80, R244.reuse, 0x2 ;  /* 0x000000f450107211 */ /* 0x080fe200078210ff */
[----:B------:R2:W-:Y:S01]  /*86a0*/  STL [R1+0x3c8], R130 ;  /* 0x0003c88201007387 */ /* 0x0005e20000100800 */
[-C--:B------:R-:W-:Y:S02]  /*86b0*/  LEA.HI.X.SX32 R11, R84, R245.reuse, 0x2, P6 ;  /* 0x000000f5540b7211 */ /* 0x080fe400030f16ff */
[-C--:B------:R-:W-:Y:S01]  /*86c0*/  LEA R14, P6, R81, R244.reuse, 0x2 ;  /* 0x000000f4510e7211 */ /* 0x080fe200078c10ff */
[----:B-1----:R-:W-:Y:S01]  /*86d0*/  IMAD R3, R31, c[0x0][0x190], RZ ;  /* 0x000064001f037a24 */ /* 0x002fe200078e02ff */
[-C--:B------:R-:W-:Y:S01]  /*86e0*/  LEA.HI.X.SX32 R17, R80, R245.reuse, 0x2, P1 ;  /* 0x000000f550117211 */ /* 0x080fe200008f16ff */
[----:B------:R-:W-:Y:S01]  /*86f0*/  IMAD R2, R47, c[0x0][0x190], RZ ;  /* 0x000064002f027a24 */ /* 0x000fe200078e02ff */
[----:B------:R-:W-:Y:S01]  /*8700*/  LEA.HI.X.SX32 R15, R81, R245, 0x2, P6 ;  /* 0x000000f5510f7211 */ /* 0x000fe200030f16ff */
[----:B------:R1:W-:Y:S01]  /*8710*/  STL [R1+0x3c4], R132 ;  /* 0x0003c48401007387 */ /* 0x0003e20000100800 */
[----:B------:R-:W-:-:S02]  /*8720*/  LEA R18, P6, R78, R244, 0x2 ;  /* 0x000000f44e127211 */ /* 0x000fc400078c10ff */
[CC--:B------:R-:W-:Y:S01]  /*8730*/  LEA R20, P1, R77.reuse, R244.reuse, 0x2 ;  /* 0x000000f44d147211 */ /* 0x0c0fe200078210ff */
[----:B------:R3:W-:Y:S01]  /*8740*/  STL [R1+0x3c0], R134 ;  /* 0x0003c08601007387 */ /* 0x0007e20000100800 */
[-C--:B------:R-:W-:Y:S02]  /*8750*/  LEA.HI.X.SX32 R19, R78, R245.reuse, 0x2, P6 ;  /* 0x000000f54e137211 */ /* 0x080fe400030f16ff */
[-C--:B------:R-:W-:Y:S01]  /*8760*/  LEA R22, P6, R76, R244.reuse, 0x2 ;  /* 0x000000f44c167211 */ /* 0x080fe200078c10ff */
[----:B------:R4:W-:Y:S01]  /*8770*/  STL [R1+0x3ac], R136 ;  /* 0x0003ac8801007387 */ /* 0x0009e20000100800 */
[-C--:B------:R-:W-:Y:S02]  /*8780*/  LEA.HI.X.SX32 R21, R77, R245.reuse, 0x2, P1 ;  /* 0x000000f54d157211 */ /* 0x080fe400008f16ff */
[----:B------:R-:W-:Y:S01]  /*8790*/  LEA R24, P1, R74, R244, 0x2 ;  /* 0x000000f44a187211 */ /* 0x000fe200078210ff */
[----:B------:R5:W-:Y:S01]  /*87a0*/  STL [R1+0x3a8], R138 ;  /* 0x0003a88a01007387 */ /* 0x000be20000100800 */
[----:B------:R-:W-:-:S02]  /*87b0*/  LEA.HI.X.SX32 R23, R76, R245, 0x2, P6 ;  /* 0x000000f54c177211 */ /* 0x000fc400030f16ff */
        /* <DEDUP_REMOVED lines=27> */
[-C--:B------:R-:W-:Y:S01]  /*8970*/  LEA R44, P1, R61, R244.reuse, 0x2 ;  /* 0x000000f43d2c7211 */ /* 0x080fe200078210ff */
[----:B------:R-:W-:Y:S01]  /*8980*/  IMAD R252, R235, c[0x0][0x190], RZ ;  /* 0x00006400ebfc7a24 */ /* 0x000fe200078e02ff */
[-C--:B------:R-:W-:Y:S01]  /*8990*/  LEA.HI.X.SX32 R43, R62, R245.reuse, 0x2, P6 ;  /* 0x000000f53e2b7211 */ /* 0x080fe200030f16ff */
[----:B------:R-:W0:Y:S01]  /*89a0*/  LDGDEPBAR ;  /* 0x00000000000079af */ /* 0x000e220000000000 */
[-C--:B------:R-:W-:Y:S02]  /*89b0*/  LEA R46, P6, R60, R244.reuse, 0x2 ;  /* 0x000000f43c2e7211 */ /* 0x080fe400078c10ff */
[-C--:B------:R-:W-:Y:S02]  /*89c0*/  LEA.HI.X.SX32 R45, R61, R245.reuse, 0x2, P1 ;  /* 0x000000f53d2d7211 */ /* 0x080fe400008f16ff */
[----:B------:R-:W-:Y:S02]  /*89d0*/  LEA R48, P1, R58, R244, 0x2 ;  /* 0x000000f43a307211 */ /* 0x000fe400078210ff */
[----:B------:R-:W-:-:S02]  /*89e0*/  LEA.HI.X.SX32 R47, R60, R245, 0x2, P6 ;  /* 0x000000f53c2f7211 */ /* 0x000fc400030f16ff */
[CC--:B------:R-:W-:Y:S02]  /*89f0*/  LEA R50, P6, R57.reuse, R244.reuse, 0x2 ;  /* 0x000000f439327211 */ /* 0x0c0fe400078c10ff */
[-C--:B------:R-:W-:Y:S02]  /*8a00*/  LEA.HI.X.SX32 R49, R58, R245.reuse, 0x2, P1 ;  /* 0x000000f53a317211 */ /* 0x080fe400008f16ff */
[-C--:B------:R-:W-:Y:S02]  /*8a10*/  LEA R52, P1, R56, R244.reuse, 0x2 ;  /* 0x000000f438347211 */ /* 0x080fe400078210ff */
[-C--:B------:R-:W-:Y:S02]  /*8a20*/  LEA.HI.X.SX32 R51, R57, R245.reuse, 0x2, P6 ;  /* 0x000000f539337211 */ /* 0x080fe400030f16ff */
[----:B------:R-:W-:Y:S02]  /*8a30*/  LEA R54, P6, R158, R244, 0x2 ;  /* 0x000000f49e367211 */ /* 0x000fe400078c10ff */
[----:B------:R-:W-:-:S02]  /*8a40*/  LEA.HI.X.SX32 R53, R56, R245, 0x2, P1 ;  /* 0x000000f538357211 */ /* 0x000fc400008f16ff */
[-C--:B------:R-:W-:Y:S02]  /*8a50*/  LEA R56, P1, R157, R244.reuse, 0x2 ;  /* 0x000000f49d387211 */ /* 0x080fe400078210ff */
[-C--:B------:R-:W-:Y:S01]  /*8a60*/  LEA.HI.X.SX32 R55, R158, R245.reuse, 0x2, P6 ;  /* 0x000000f59e377211 */ /* 0x080fe200030f16ff */
[----:B------:R-:W-:Y:S01]  /*8a70*/  IMAD R158, R59, c[0x0][0x190], RZ ;  /* 0x000064003b9e7a24 */ /* 0x000fe200078e02ff */
[-C--:B------:R-:W-:Y:S02]  /*8a80*/  LEA R58, P6, R153, R244.reuse, 0x2 ;  /* 0x000000f4993a7211 */ /* 0x080fe400078c10ff */
[-C--:B------:R-:W-:Y:S02]  /*8a90*/  LEA.HI.X.SX32 R57, R157, R245.reuse, 0x2, P1 ;  /* 0x000000f59d397211 */ /* 0x080fe400008f16ff */
[----:B------:R-:W-:Y:S01]  /*8aa0*/  LEA R60, P1, R152, R244, 0x2 ;  /* 0x000000f4983c7211 */ /* 0x000fe200078210ff */
[----:B------:R1:W-:Y:S01]  /*8ab0*/  STL [R1+0x370], R158 ;  /* 0x0003709e01007387 */ /* 0x0003e20000100800 */
[----:B------:R-:W-:-:S02]  /*8ac0*/  LEA.HI.X.SX32 R59, R153, R245, 0x2, P6 ;  /* 0x000000f5993b7211 */ /* 0x000fc400030f16ff */
[-C--:B------:R-:W-:Y:S01]  /*8ad0*/  LEA R62, P6, R149, R244.reuse, 0x2 ;  /* 0x000000f4953e7211 */ /* 0x080fe200078c10ff */
        /* <DEDUP_REMOVED lines=20> */
[CC--:B------:R-:W-:Y:S01]  /*8c20*/  LEA R76, P1, R128.reuse, R244.reuse, 0x2 ;  /* 0x000000f4804c7211 */ /* 0x0c0fe200078210ff */
        /* <DEDUP_REMOVED lines=26> */
[-C--:B------:R-:W-:Y:S02]  /*8dd0*/  LEA R94, P6, R98, R244.reuse, 0x2 ;  /* 0x000000f4625e7211 */ /* 0x080fe400078c10ff */
[-C--:B------:R-:W-:Y:S02]  /*8de0*/  LEA.HI.X.SX32 R93, R97, R245.reuse, 0x2, P1 ;  /* 0x000000f5615d7211 */ /* 0x080fe400008f16ff */
[----:B------:R-:W-:Y:S02]  /*8df0*/  LEA R96, P1, R100, R244, 0x2 ;  /* 0x000000f464607211 */ /* 0x000fe400078210ff */
[----:B------:R-:W-:-:S02]  /*8e00*/  LEA.HI.X.SX32 R95, R98, R245, 0x2, P6 ;  /* 0x000000f5625f7211 */ /* 0x000fc400030f16ff */
[-C--:B------:R-:W-:Y:S02]  /*8e10*/  LEA R98, P6, R102, R244.reuse, 0x2 ;  /* 0x000000f466627211 */ /* 0x080fe400078c10ff */
        /* <DEDUP_REMOVED lines=27> */
[-C--:B------:R-:W-:Y:S02]  /*8fd0*/  LEA R126, P6, R130, R244.reuse, 0x2 ;  /* 0x000000f4827e7211 */ /* 0x080fe400078c10ff */
[----:B------:R-:W-:Y:S01]  /*8fe0*/  LEA.HI.X.SX32 R125, R4, R245, 0x2, P1 ;  /* 0x000000f5047d7211 */ /* 0x000fe200008f16ff */
[----:B------:R-:W-:Y:S01]  /*8ff0*/  IMAD R4, R127, c[0x0][0x190], RZ ;  /* 0x000064007f047a24 */ /* 0x000fe200078e02ff */
[----:B------:R-:W-:-:S02]  /*9000*/  LEA R128, P1, R132, R244, 0x2 ;  /* 0x000000f484807211 */ /* 0x000fc400078210ff */
[-C--:B------:R-:W-:Y:S02]  /*9010*/  LEA.HI.X.SX32 R127, R130, R245.reuse, 0x2, P6 ;  /* 0x000000f5827f7211 */ /* 0x080fe400030f16ff */
[-C--:B--2---:R-:W-:Y:S01]  /*9020*/  LEA R130, P6, R134, R244.reuse, 0x2 ;  /* 0x000000f486827211 */ /* 0x084fe200078c10ff */
[----:B------:R2:W-:Y:S01]  /*9030*/  STL [R1+0x2d8], R4 ;  /* 0x0002d80401007387 */ /* 0x0005e20000100800 */
[-C--:B------:R-:W-:Y:S02]  /*9040*/  LEA.HI.X.SX32 R129, R132, R245.reuse, 0x2, P1 ;  /* 0x000000f584817211 */ /* 0x080fe400008f16ff */
[-C--:B-1----:R-:W-:Y:S01]  /*9050*/  LEA R132, P1, R136, R244.reuse, 0x2 ;  /* 0x000000f488847211 */ /* 0x082fe200078210ff */
[----:B------:R1:W-:Y:S01]  /*9060*/  STL [R1+0x2d4], R194 ;  /* 0x0002d4c201007387 */ /* 0x0003e20000100800 */
[-C--:B------:R-:W-:Y:S02]  /*9070*/  LEA.HI.X.SX32 R131, R134, R245.reuse, 0x2, P6 ;  /* 0x000000f586837211 */ /* 0x080fe400030f16ff */
[----:B---3--:R-:W-:Y:S01]  /*9080*/  LEA R134, P6, R138, R244, 0x2 ;  /* 0x000000f48a867211 */ /* 0x008fe200078c10ff */
[----:B------:R3:W-:Y:S01]  /*9090*/  STL [R1+0x28c], R196 ;  /* 0x00028cc401007387 */ /* 0x0007e20000100800 */
[----:B------:R-:W-:-:S02]  /*90a0*/  LEA.HI.X.SX32 R133, R136, R245, 0x2, P1 ;  /* 0x000000f588857211 */ /* 0x000fc400008f16ff */
[-C--:B----4-:R-:W-:Y:S01]  /*90b0*/  LEA R136, P1, R140, R244.reuse, 0x2 ;  /* 0x000000f48c887211 */ /* 0x090fe200078210ff */
[----:B------:R4:W-:Y:S01]  /*90c0*/  STL [R1+0x288], R198 ;  /* 0x000288c601007387 */ /* 0x0009e20000100800 */
[-C--:B------:R-:W-:Y:S02]  /*90d0*/  LEA.HI.X.SX32 R135, R138, R245.reuse, 0x2, P6 ;  /* 0x000000f58a877211 */ /* 0x080fe400030f16ff */
[-C--:B-----5:R-:W-:Y:S02]  /*90e0*/  LEA R138, P6, R142, R244.reuse, 0x2 ;  /* 0x000000f48e8a7211 */ /* 0x0a0fe400078c10ff */
        /* <DEDUP_REMOVED lines=15> */
[-C--:B------:R-:W-:Y:S01]  /*91e0*/  LEA.HI.X.SX32 R149, R2, R245.reuse, 0x2, P1 ;  /* 0x000000f502957211 */ /* 0x080fe200008f16ff */
[----:B------:R-:W-:Y:S01]  /*91f0*/  IMAD R2, R151, c[0x0][0x190], RZ ;  /* 0x0000640097027a24 */ /* 0x000fe200078e02ff */
[----:B------:R-:W-:Y:S02]  /*9200*/  LEA R152, P1, R156, R244, 0x2 ;  /* 0x000000f49c987211 */ /* 0x000fe400078210ff */
        /* <DEDUP_REMOVED lines=48> */
[-C--:B------:R-:W-:Y:S01]  /*9510*/  LEA.HI.X.SX32 R189, R4, R245.reuse, 0x2, P1 ;  /* 0x000000f504bd7211 */ /* 0x080fe200008f16ff */
[----:B--2---:R-:W-:Y:S01]  /*9520*/  IMAD R4, R191, c[0x0][0x190], RZ ;  /* 0x00006400bf047a24 */ /* 0x004fe200078e02ff */
[-C--:B------:R-:W-:Y:S02]  /*9530*/  LEA R192, P1, R196, R244.reuse, 0x2 ;  /* 0x000000f4c4c07211 */ /* 0x080fe400078210ff */
[-C--:B------:R-:W-:Y:S02]  /*9540*/  LEA.HI.X.SX32 R191, R194, R245.reuse, 0x2, P6 ;  /* 0x000000f5c2bf7211 */ /* 0x080fe400030f16ff */
[----:B-1----:R-:W-:Y:S01]  /*9550*/  LEA R194, P6, R198, R244, 0x2 ;  /* 0x000000f4c6c27211 */ /* 0x002fe200078c10ff */
[----:B------:R1:W-:Y:S01]  /*9560*/  STL [R1+0x190], R4 ;  /* 0x0001900401007387 */ /* 0x0003e20000100800 */
[----:B------:R-:W-:-:S02]  /*9570*/  LEA.HI.X.SX32 R193, R196, R245, 0x2, P1 ;  /* 0x000000f5c4c17211 */ /* 0x000fc400008f16ff */
[CC--:B---3--:R-:W-:Y:S01]  /*9580*/  LEA R196, P1, R3.reuse, R244.reuse, 0x2 ;  /* 0x000000f403c47211 */ /* 0x0c8fe200078210ff */
[----:B------:R2:W-:Y:S01]  /*9590*/  STL [R1+0x16c], R226 ;  /* 0x00016ce201007387 */ /* 0x0005e20000100800 */
[-C--:B------:R-:W-:Y:S02]  /*95a0*/  LEA.HI.X.SX32 R195, R198, R245.reuse, 0x2, P6 ;  /* 0x000000f5c6c37211 */ /* 0x080fe400030f16ff */
[-C--:B----4-:R-:W-:Y:S02]  /*95b0*/  LEA R198, P6, R202, R244.reuse, 0x2 ;  /* 0x000000f4cac67211 */ /* 0x090fe400078c10ff */
[-C--:B------:R-:W-:Y:S01]  /*95c0*/  LEA.HI.X.SX32 R197, R3, R245.reuse, 0x2, P1 ;  /* 0x000000f503c57211 */ /* 0x080fe200008f16ff */
[----:B-----5:R-:W-:Y:S01]  /*95d0*/  IMAD R3, R199, c[0x0][0x190], RZ ;  /* 0x00006400c7037a24 */ /* 0x020fe200078e02ff */
[----:B------:R-:W-:Y:S02]  /*95e0*/  LEA R200, P1, R2, R244, 0x2 ;  /* 0x000000f402c87211 */ /* 0x000fe400078210ff */
[----:B------:R-:W-:-:S02]  /*95f0*/  LEA.HI.X.SX32 R199, R202, R245, 0x2, P6 ;  /* 0x000000f5cac77211 */ /* 0x000fc400030f16ff */
[-C--:B------:R-:W-:Y:S01]  /*9600*/  LEA R202, P6, R206, R244.reuse, 0x2 ;  /* 0x000000f4ceca7211 */ /* 0x080fe200078c10ff */
[----:B------:R-:W-:Y:S01]  /*9610*/  STL [R1+0x168], R3 ;  /* 0x0001680301007387 */ /* 0x000fe20000100800 */
        /* <DEDUP_REMOVED lines=11> */
[----:B------:R-:W-:Y:S01]  /*96d0*/  STL [R1+0x154], R234 ;  /* 0x000154ea01007387 */ /* 0x000fe20000100800 */
        /* <DEDUP_REMOVED lines=14> */
[-C--:B------:R-:W-:Y:S01]  /*97c0*/  LEA.HI.X.SX32 R221, R4, R245.reuse, 0x2, P1 ;  /* 0x000000f504dd7211 */ /* 0x080fe200008f16ff */
[----:B-1----:R-:W-:Y:S01]  /*97d0*/  IMAD R4, R223, c[0x0][0x190], RZ ;  /* 0x00006400df047a24 */ /* 0x002fe200078e02ff */
[----:B------:R-:W-:Y:S02]  /*97e0*/  LEA.HI.X.SX32 R223, R226, R245, 0x2, P6 ;  /* 0x000000f5e2df7211 */ /* 0x000fe400030f16ff */
[----:B------:R-:W-:-:S02]  /*97f0*/  LEA R224, P1, R3, R244, 0x2 ;  /* 0x000000f403e07211 */ /* 0x000fc400078210ff */
[CC--:B--2---:R-:W-:Y:S01]  /*9800*/  LEA R226, P6, R2.reuse, R244.reuse, 0x2 ;  /* 0x000000f402e27211 */ /* 0x0c4fe200078c10ff */
[----:B------:R1:W-:Y:S01]  /*9810*/  STL [R1+0x148], R4 ;  /* 0x0001480401007387 */ /* 0x0003e20000100800 */
[-C--:B------:R-:W-:Y:S02]  /*9820*/  LEA.HI.X.SX32 R225, R3, R245.reuse, 0x2, P1 ;  /* 0x000000f503e17211 */ /* 0x080fe400008f16ff */
[----:B------:R-:W-:Y:S01]  /*9830*/  LEA.HI.X.SX32 R227, R2, R245, 0x2, P6 ;  /* 0x000000f502e37211 */ /* 0x000fe200030f16ff */
[----:B------:R-:W2:Y:S01]  /*9840*/  LDL.64 R250, [R1+0x8] ;  /* 0x0000080001fa7983 */ /* 0x000ea20000100a00 */
[----:B------:R-:W-:-:S03]  /*9850*/  LEA R228, P1, R232, R244, 0x2 ;  /* 0x000000f4e8e47211 */ /* 0x000fc600078210ff */
[----:B---3--:R-:W3:Y:S01]  /*9860*/  LDL.64 R2, [R1+0x18] ;  /* 0x0000180001027983 */ /* 0x008ee20000100a00 */
[-C--:B------:R-:W-:Y:S02]  /*9870*/  LEA.HI.X.SX32 R229, R232, R245.reuse, 0x2, P1 ;  /* 0x000000f5e8e57211 */ /* 0x080fe400008f16ff */
[-C--:B----4-:R-:W-:Y:S02]  /*9880*/  LEA R232, P1, R236, R244.reuse, 0x2 ;  /* 0x000000f4ece87211 */ /* 0x090fe400078210ff */
[-C--:B------:R-:W-:Y:S01]  /*9890*/  LEA R230, P6, R234, R244.reuse, 0x2 ;  /* 0x000000f4eae67211 */ /* 0x080fe200078c10ff */
[----:B------:R-:W-:Y:S01]  /*98a0*/  IMAD R249, R231, c[0x0][0x190], RZ ;  /* 0x00006400e7f97a24 */ /* 0x000fe200078e02ff */
[-C--:B------:R-:W-:Y:S02]  /*98b0*/  LEA.HI.X.SX32 R233, R236, R245.reuse, 0x2, P1 ;  /* 0x000000f5ece97211 */ /* 0x080fe400008f16ff */
[----:B-----5:R-:W-:Y:S02]  /*98c0*/  LEA R236, P1, R4, R244, 0x2 ;  /* 0x000000f404ec7211 */ /* 0x020fe400078210ff */
[----:B------:R-:W-:-:S02]  /*98d0*/  LEA.HI.X.SX32 R231, R234, R245, 0x2, P6 ;  /* 0x000000f5eae77211 */ /* 0x000fc400030f16ff */
[-C--:B------:R-:W-:Y:S02]  /*98e0*/  LEA R234, P6, R238, R244.reuse, 0x2 ;  /* 0x000000f4eeea7211 */ /* 0x080fe400078c10ff */
[-C--:B------:R-:W-:Y:S02]  /*98f0*/  LEA.HI.X.SX32 R237, R4, R245.reuse, 0x2, P1 ;  /* 0x000000f504ed7211 */ /* 0x080fe400008f16ff */
[CC--:B------:R-:W-:Y:S02]  /*9900*/  LEA R240, P1, R249.reuse, R244.reuse, 0x2 ;  /* 0x000000f4f9f07211 */ /* 0x0c0fe400078210ff */
[-C--:B------:R-:W-:Y:S02]  /*9910*/  LEA.HI.X.SX32 R235, R238, R245.reuse, 0x2, P6 ;  /* 0x000000f5eeeb7211 */ /* 0x080fe400030f16ff */
[C---:B------:R-:W-:Y:S02]  /*9920*/  LEA R238, P6, R242.reuse, R244, 0x2 ;  /* 0x000000f4f2ee7211 */ /* 0x040fe400078c10ff */
[-C--:B------:R-:W-:Y:S01]  /*9930*/  LEA.HI.X.SX32 R241, R249, R245.reuse, 0x2, P1 ;  /* 0x000000f5f9f17211 */ /* 0x080fe200008f16ff */
[----:B-1----:R-:W-:Y:S01]  /*9940*/  IMAD R4, R239, c[0x0][0x190], RZ ;  /* 0x00006400ef047a24 */ /* 0x002fe200078e02ff */
[----:B------:R-:W-:Y:S01]  /*9950*/  ISETP.NE.U32.AND P1, PT, R243, RZ, PT ;  /* 0x000000fff300720c */ /* 0x000fe20003f25070 */
[----:B------:R1:W-:Y:S01]  /*9960*/  STL [R1+0x144], R242 ;  /* 0x000144f201007387 */ /* 0x0003e20000100800 */
[----:B------:R-:W-:-:S02]  /*9970*/  LEA.HI.X.SX32 R239, R242, R245, 0x2, P6 ;  /* 0x000000f5f2ef7211 */ /* 0x000fc400030f16ff */
[----:B------:R-:W-:Y:S01]  /*9980*/  SHF.R.U32.HI R5, RZ, 0x1, R5 ;  /* 0x00000001ff057819 */ /* 0x000fe20000011605 */
[----:B------:R4:W-:Y:S01]  /*9990*/  STL [R1+0x140], R249 ;  /* 0x000140f901007387 */ /* 0x0009e20000100800 */
[----:B-1----:R-:W-:-:S03]  /*99a0*/  LEA R242, P6, R252, R244, 0x2 ;  /* 0x000000f4fcf27211 */ /* 0x002fc600078c10ff */
[----:B------:R1:W-:Y:S01]  /*99b0*/  STL [R1+0x13c], R252 ;  /* 0x00013cfc01007387 */ /* 0x0003e20000100800 */
[----:B------:R-:W-:Y:S02]  /*99c0*/  LOP3.LUT R0, R0, R5, RZ, 0x3c, !PT ;  /* 0x0000000500007212 */ /* 0x000fe400078e3cff */
[----:B------:R-:W-:Y:S01]  /*99d0*/  LEA.HI.X.SX32 R243, R252, R245, 0x2, P6 ;  /* 0x000000f5fcf37211 */ /* 0x000fe200030f16ff */
[----:B----4-:R-:W4:Y:S01]  /*99e0*/  LDL.LU R249, [R1+0xf2c] ;  /* 0x000f2c0001f97983 */ /* 0x010f220000300800 */
[----:B------:R-:W-:-:S03]  /*99f0*/  LEA R244, P6, R4, R244, 0x2 ;  /* 0x000000f404f47211 */ /* 0x000fc600078c10ff */
[----:B------:R5:W-:Y:S01]  /*9a00*/  STL [R1+0x138], R4 ;  /* 0x0001380401007387 */ /* 0x000be20000100800 */
[----:B------:R-:W-:-:S03]  /*9a10*/  LEA.HI.X.SX32 R245, R4, R245, 0x2, P6 ;  /* 0x000000f504f57211 */ /* 0x000fc600030f16ff */
[----:B-1----:R-:W4:Y:S04]  /*9a20*/  LDL.LU R252, [R1+0xf28] ;  /* 0x000f280001fc7983 */ /* 0x002f280000300800 */
[----:B------:R-:W4:Y:S04]  /*9a30*/  LDL.LU R5, [R1+0xf24] ;  /* 0x000f240001057983 */ /* 0x000f280000300800 */
[----:B-----5:R-:W5:Y:S04]  /*9a40*/  LDL.LU R4, [R1+0xf20] ;  /* 0x000f200001047983 */ /* 0x020f680000300800 */
[----:B---3--:R1:W-:Y:S04]  /*9a50*/  LDGSTS.E [R0], [R2.64], P1 ;  /* 0x0000000002007fae */ /* 0x0083e80008921844 */
[----:B--2---:R2:W-:Y:S04]  /*9a60*/  LDGSTS.E [R0+0x400], [R250.64], P1 ;  /* 0x00400000fa007fae */ /* 0x0045e80008921844 */
[----:B-1----:R-:W3:Y:S04]  /*9a70*/  LDL.LU.64 R2, [R1+0xf18] ;  /* 0x000f180001027983 */ /* 0x002ee80000300a00 */
[----:B--2---:R-:W2:Y:S04]  /*9a80*/  LDL.LU.64 R250, [R1+0xf10] ;  /* 0x000f100001fa7983 */ /* 0x004ea80000300a00 */
[----:B--2---:R1:W-:Y:S04]  /*9a90*/  LDGSTS.E [R0+0x800], [R250.64], P1 ;  /* 0x00800000fa007fae */ /* 0x0043e80008921844 */
[----:B------:R-:W-:Y:S04]  /*9aa0*/  STL.64 [R1+0xe90], R250 ;  /* 0x000e90fa01007387 */ /* 0x000fe80000100a00 */
[----:B------:R2:W-:Y:S04]  /*9ab0*/  LDGSTS.E [R0+0xc00], [R246.64], P1 ;  /* 0x00c00000f6007fae */ /* 0x0005e80008921844 */
[----:B------:R2:W-:Y:S04]  /*9ac0*/  STL.64 [R1+0xe98], R246 ;  /* 0x000e98f601007387 */ /* 0x0005e80000100a00 */
[----:B------:R1:W-:Y:S04]  /*9ad0*/  LDGSTS.E [R0+0x1000], [R8.64], P1 ;  /* 0x0100000008007fae */ /* 0x0003e80008921844 */
[----:B------:R1:W-:Y:S04]  /*9ae0*/  LDGSTS.E [R0+0x1400], [R12.64], P1 ;  /* 0x014000000c007fae */ /* 0x0003e80008921844 */
[----:B--2---:R-:W2:Y:S04]  /*9af0*/  LDL.LU.64 R246, [R1+0x10] ;  /* 0x0000100001f67983 */ /* 0x004ea80000300a00 */
[----:B------:R1:W-:Y:S04]  /*9b00*/  LDGSTS.E [R0+0x1800], [R16.64], P1 ;  /* 0x0180000010007fae */ /* 0x0003e80008921844 */
        /* <DEDUP_REMOVED lines=45> */
[----:B------:R-:W-:Y:S04]  /*9de0*/  STL.64 [R1+0xea0], R8 ;  /* 0x000ea00801007387 */ /* 0x000fe80000100a00 */
[----:B------:R1:W-:Y:S04]  /*9df0*/  LDGSTS.E [R0+0xd000], [R200.64], P1 ;  /* 0x0d000000c8007fae */ /* 0x0003e80008921844 */
[----:B------:R-:W-:Y:S04]  /*9e00*/  STL [R1+0xeb8], R12 ;  /* 0x000eb80c01007387 */ /* 0x000fe80000100800 */
[----:B------:R1:W-:Y:S04]  /*9e10*/  LDGSTS.E [R0+0xd400], [R204.64], P1 ;  /* 0x0d400000cc007fae */ /* 0x0003e80008921844 */
[----:B------:R-:W-:Y:S04]  /*9e20*/  STL [R1+0xea8], R13 ;  /* 0x000ea80d01007387 */ /* 0x000fe80000100800 */
[----:B------:R1:W-:Y:S01]  /*9e30*/  LDGSTS.E [R0+0xd800], [R208.64], P1 ;  /* 0x0d800000d0007fae */ /* 0x0003e20008921844 */
[----:B----4-:R-:W-:-:S03]  /*9e40*/  ISETP.GT.AND P6, PT, R5, 0x3f, PT ;  /* 0x0000003f0500780c */ /* 0x010fc60003fc4270 */
[----:B------:R-:W-:Y:S04]  /*9e50*/  STL.64 [R1+0xeb0], R16 ;  /* 0x000eb01001007387 */ /* 0x000fe80000100a00 */
[----:B------:R4:W-:Y:S01]  /*9e60*/  LDGSTS.E [R0+0xdc00], [R212.64], P1 ;  /* 0x0dc00000d4007fae */ /* 0x0009e20008921844 */
[----:B------:R-:W-:-:S03]  /*9e70*/  LOP3.LUT R5, R0, 0x40, RZ, 0x3c, !PT ;  /* 0x0000004000057812 */ /* 0x000fc600078e3cff */
[----:B------:R-:W-:Y:S04]  /*9e80*/  STL.64 [R1+0xec0], R20 ;  /* 0x000ec01401007387 */ /* 0x000fe80000100a00 */
[----:B------:R1:W-:Y:S04]  /*9e90*/  LDGSTS.E [R0+0xe000], [R216.64], P1 ;  /* 0x0e000000d8007fae */ /* 0x0003e80008921844 */
[----:B------:R-:W-:Y:S04]  /*9ea0*/  STL [R1+0xec8], R25 ;  /* 0x000ec81901007387 */ /* 0x000fe80000100800 */
[----:B------:R1:W-:Y:S04]  /*9eb0*/  LDGSTS.E [R0+0xe400], [R220.64], P1 ;  /* 0x0e400000dc007fae */ /* 0x0003e80008921844 */
[----:B------:R1:W-:Y:S04]  /*9ec0*/  STL [R1+0xee0], R24 ;  /* 0x000ee01801007387 */ /* 0x0003e80000100800 */
[----:B------:R1:W-:Y:S04]  /*9ed0*/  LDGSTS.E [R0+0xe800], [R224.64], P1 ;  /* 0x0e800000e0007fae */ /* 0x0003e80008921844 */
[----:B------:R-:W-:Y:S04]  /*9ee0*/  STL.64 [R1+0xed0], R28 ;  /* 0x000ed01c01007387 */ /* 0x000fe80000100a00 */
[----:B------:R1:W-:Y:S04]  /*9ef0*/  LDGSTS.E [R0+0xec00], [R228.64], P1 ;  /* 0x0ec00000e4007fae */ /* 0x0003e80008921844 */
[----:B------:R-:W-:Y:S04]  /*9f00*/  STL.64 [R1+0xed8], R32 ;  /* 0x000ed82001007387 */ /* 0x000fe80000100a00 */
[----:B------:R1:W-:Y:S04]  /*9f10*/  LDGSTS.E [R0+0xf000], [R232.64], P1 ;  /* 0x0f000000e8007fae */ /* 0x0003e80008921844 */
[----:B------:R-:W-:Y:S04]  /*9f20*/  STL [R1+0xee4], R37 ;  /* 0x000ee42501007387 */ /* 0x000fe80000100800 */
[----:B------:R1:W-:Y:S04]  /*9f30*/  LDGSTS.E [R0+0xf400], [R236.64], P1 ;  /* 0x0f400000ec007fae */ /* 0x0003e80008921844 */
[----:B------:R-:W-:Y:S04]  /*9f40*/  STL [R1+0xf00], R36 ;  /* 0x000f002401007387 */ /* 0x000fe80000100800 */
[----:B------:R1:W-:Y:S04]  /*9f50*/  LDGSTS.E [R0+0xf800], [R240.64], P1 ;  /* 0x0f800000f0007fae */ /* 0x0003e80008921844 */
[----:B------:R1:W-:Y:S04]  /*9f60*/  STL.64 [R1+0xee8], R40 ;  /* 0x000ee82801007387 */ /* 0x0003e80000100a00 */
[----:B------:R1:W-:Y:S04]  /*9f70*/  LDGSTS.E [R0+0xfc00], [R244.64], P1 ;  /* 0x0fc00000f4007fae */ /* 0x0003e80008921844 */
[----:B------:R1:W-:Y:S04]  /*9f80*/  STL.64 [R1+0xef0], R44 ;  /* 0x000ef02c01007387 */ /* 0x0003e80000100a00 */
[----:B------:R-:W-:Y:S04]  /*9f90*/  STL.64 [R1+0xef8], R48 ;  /* 0x000ef83001007387 */ /* 0x000fe80000100a00 */
[----:B--2---:R2:W-:Y:S04]  /*9fa0*/  LDGSTS.E [R5+0x200], [R246.64], P1 ;  /* 0x00200000f6057fae */ /* 0x0045e80008921844 */
[----:B---3--:R3:W-:Y:S04]  /*9fb0*/  LDGSTS.E [R5+0x600], [R2.64], P1 ;  /* 0x0060000002057fae */ /* 0x0087e80008921844 */
[----:B------:R2:W-:Y:S04]  /*9fc0*/  LDGSTS.E [R5+0xa00], [R248.64], P1 ;  /* 0x00a00000f8057fae */ /* 0x0005e80008921844 */
[----:B------:R2:W-:Y:S04]  /*9fd0*/  LDGSTS.E [R5+0xe00], [R6.64], P1 ;  /* 0x00e0000006057fae */ /* 0x0005e80008921844 */
[----:B---3--:R-:W3:Y:S04]  /*9fe0*/  LDL.LU.64 R2, [R1+0xf08] ;  /* 0x000f080001027983 */ /* 0x008ee80000300a00 */
        /* <DEDUP_REMOVED lines=56> */
[----:B-1----:R-:W4:Y:S04]  /*a370*/  LDL.LU.64 R24, [R1+0xf8] ;  /* 0x0000f80001187983 */ /* 0x002f280000300a00 */
[----:B------:R2:W-:Y:S04]  /*a380*/  LDGSTS.E [R5+0xf200], [R234.64], P1 ;  /* 0x0f200000ea057fae */ /* 0x0005e80008921844 */
[----:B------:R-:W5:Y:S04]  /*a390*/  LDL.LU.64 R40, [R1+0xd8] ;  /* 0x0000d80001287983 */ /* 0x000f680000300a00 */
[----:B------:R2:W-:Y:S04]  /*a3a0*/  LDGSTS.E [R5+0xf600], [R238.64], P1 ;  /* 0x0f600000ee057fae */ /* 0x0005e80008921844 */
[----:B------:R-:W5:Y:S04]  /*a3b0*/  LDL.LU.64 R20, [R1+0xb8] ;  /* 0x0000b80001147983 */ /* 0x000f680000300a00 */
[----:B------:R2:W-:Y:S04]  /*a3c0*/  LDGSTS.E [R5+0xfa00], [R242.64], P1 ;  /* 0x0fa00000f2057fae */ /* 0x0005e80008921844 */
[----:B------:R-:W5:Y:S04]  /*a3d0*/  LDL.LU.64 R8, [R1+0x98] ;  /* 0x0000980001087983 */ /* 0x000f680000300a00 */
[----:B---3--:R2:W-:Y:S01]  /*a3e0*/  LDGSTS.E [R5+0xfe00], [R2.64], P1 ;  /* 0x0fe0000002057fae */ /* 0x0085e20008921844 */
[----:B------:R-:W-:-:S03]  /*a3f0*/  IMAD.MOV.U32 R251, RZ, RZ, c[0x0][0x180] ;  /* 0x00006000fffb7624 */ /* 0x000fc600078e00ff */
[----:B------:R-:W0:Y:S04]  /*a400*/  LDGDEPBAR ;  /* 0x00000000000079af */ /* 0x000e280000000000 */
[----:B--2---:R-:W2:Y:S01]  /*a410*/  LDL.LU R5, [R1+0xf04] ;  /* 0x000f040001057983 */ /* 0x004ea20000300800 */
[----:B------:R-:W-:Y:S01]  /*a420*/  IADD3 R250, R251, -0x35, RZ ;  /* 0xffffffcbfbfa7810 */ /* 0x000fe20007ffe0ff */
[----:B------:R-:W-:Y:S01]  /*a430*/  IMAD.MOV.U32 R13, RZ, RZ, c[0x0][0x188] ;  /* 0x00006200ff0d7624 */ /* 0x000fe200078e00ff */
[----:B------:R-:W-:Y:S01]  /*a440*/  SEL R252, R252, RZ, P6 ;  /* 0x000000fffcfc7207 */ /* 0x000fe20003000000 */
[----:B------:R-:W3:Y:S04]  /*a450*/  LDL.LU.64 R36, [R1+0x78] ;  /* 0x0000780001247983 */ /* 0x000ee80000300a00 */
[----:B------:R-:W-:Y:S01]  /*a460*/  BAR.SYNC.DEFER_BLOCKING 0x0 ;  /* 0x0000000000007b1d */ /* 0x000fe20000010000 */
[----:B------:R-:W-:-:S02]  /*a470*/  ISETP.GE.U32.AND P1, PT, R250, 0x7fffffac, PT ;  /* 0x7fffffacfa00780c */ /* 0x000fc40003f26070 */
[----:B------:R-:W-:-:S03]  /*a480*/  IADD3 R250, R251, -0x39, RZ ;  /* 0xffffffc7fbfa7810 */ /* 0x000fc60007ffe0ff */
[----:B------:R-:W1:Y:S01]  /*a490*/  S2R R251, SR_TID.X ;  /* 0x0000000000fb7919 */ /* 0x000e620000002100 */
[----:B------:R-:W-:Y:S01]  /*a4a0*/  IMAD.SHL.U32 R17, R13, 0x20, RZ ;  /* 0x000000200d117824 */ /* 0x000fe200078e00ff */
[----:B------:R-:W-:Y:S02]  /*a4b0*/  ISETP.GE.U32.AND P6, PT, R250, 0x7fffffa8, PT ;  /* 0x7fffffa8fa00780c */ /* 0x000fe40003fc6070 */
[----:B------:R-:W3:Y:S04]  /*a4c0*/  LDL.LU.64 R32, [R1+0x58] ;  /* 0x0000580001207983 */ /* 0x000ee80000300a00 */
[----:B------:R-:W3:Y:S01]  /*a4d0*/  LDL.LU.64 R28, [R1+0x38] ;  /* 0x00003800011c7983 */ /* 0x000ee20000300a00 */
[----:B-1----:R-:W-:-:S05]  /*a4e0*/  LOP3.LUT R251, R251, 0x7f, RZ, 0xc0, !PT ;  /* 0x0000007ffbfb7812 */ /* 0x002fca00078ec0ff */
[----:B------:R-:W-:Y:S02]  /*a4f0*/  IMAD.SHL.U32 R250, R251, 0x4, RZ ;  /* 0x00000004fbfa7824 */ /* 0x000fe400078e00ff */
[----:B----4-:R-:W-:-:S05]  /*a500*/  IMAD.WIDE R24, R17, 0x4, R24 ;  /* 0x0000000411187825 */ /* 0x010fca00078e0218 */
[----:B------:R1:W-:Y:S01]  /*a510*/  STL.64 [R1+0xf8], R24 ;  /* 0x0000f81801007387 */ /* 0x0003e20000100a00 */
[----:B-----5:R-:W-:-:S04]  /*a520*/  IMAD.WIDE R40, R17, 0x4, R40 ;  /* 0x0000000411287825 */ /* 0x020fc800078e0228 */
[----:B------:R-:W-:-:S04]  /*a530*/  IMAD.WIDE R44, R17, 0x4, R20 ;  /* 0x00000004112c7825 */ /* 0x000fc800078e0214 */
[----:B------:R-:W-:-:S04]  /*a540*/  IMAD.WIDE R8, R17, 0x4, R8 ;  /* 0x0000000411087825 */ /* 0x000fc800078e0208 */
[----:B--2---:R-:W-:-:S05]  /*a550*/  IMAD.WIDE R4, R17, 0x4, R4 ;  /* 0x0000000411047825 */ /* 0x004fca00078e0204 */
[----:B------:R-:W-:Y:S01]  /*a560*/  @!PT LDS RZ, [RZ] ;  /* 0x00000000fffff984 */ /* 0x000fe20000000800 */
[----:B------:R-:W-:Y:S01]  /*a570*/  @!PT LDS RZ, [RZ] ;  /* 0x00000000fffff984 */ /* 0x000fe20000000800 */
[----:B------:R-:W-:Y:S01]  /*a580*/  @!PT LDS RZ, [RZ] ;  /* 0x00000000fffff984 */ /* 0x000fe20000000800 */
[----:B------:R3:W-:Y:S04]  /*a590*/  LDGSTS.E [R250+0x34000], [R4.64], !P0 ;  /* 0x3400000004fa7fae */ /* 0x0007e8000c121844 */
[----:B------:R-:W-:Y:S04]  /*a5a0*/  STL.64 [R1+0xe80], R4 ;  /* 0x000e800401007387 */ /* 0x000fe80000100a00 */
[----:B------:R1:W-:Y:S04]  /*a5b0*/  LDGSTS.E [R250+0x34800], [R24.64], !P2 ;  /* 0x3480000018fa7fae */ /* 0x0003e8000d121844 */
[----:B------:R4:W-:Y:S04]  /*a5c0*/  LDGSTS.E [R250+0x35000], [R40.64], !P5 ;  /* 0x3500000028fa7fae */ /* 0x0009e8000e921844 */
[----:B------:R5:W-:Y:S04]  /*a5d0*/  LDGSTS.E [R250+0x35800], [R44.64], !P4 ;  /* 0x358000002cfa7fae */ /* 0x000be8000e121844 */
[----:B-1----:R-:W2:Y:S04]  /*a5e0*/  LDL.LU.64 R24, [R1+0x110] ;  /* 0x0001100001187983 */ /* 0x002ea80000300a00 */
[----:B------:R4:W-:Y:S04]  /*a5f0*/  STL.64 [R1+0xd8], R40 ;  /* 0x0000d82801007387 */ /* 0x0009e80000100a00 */
[----:B------:R-:W2:Y:S04]  /*a600*/  LDL.LU.64 R20, [R1+0xf0] ;  /* 0x0000f00001147983 */ /* 0x000ea80000300a00 */
[----:B------:R-:W-:Y:S04]  /*a610*/  STL.64 [R1+0xb8], R44 ;  /* 0x0000b82c01007387 */ /* 0x000fe80000100a00 */
[----:B----4-:R-:W4:Y:S04]  /*a620*/  LDL.LU.64 R40, [R1+0xd0] ;  /* 0x0000d00001287983 */ /* 0x010f280000300a00 */
[----:B------:R1:W-:Y:S04]  /*a630*/  STL.64 [R1+0x98], R8 ;  /* 0x0000980801007387 */ /* 0x0003e80000100a00 */
[----:B------:R1:W-:Y:S04]  /*a640*/  LDGSTS.E [R250+0x36000], [R8.64], !P3 ;  /* 0x3600000008fa7fae */ /* 0x0003e8000d921844 */
[----:B-1----:R-:W4:Y:S01]  /*a650*/  LDL.LU.64 R8, [R1+0xb0] ;  /* 0x0000b00001087983 */ /* 0x002f220000300a00 */
[----:B------:R-:W-:-:S05]  /*a660*/  IMAD.MOV.U32 R12, RZ, RZ, c[0x0][0x180] ;  /* 0x00006000ff0c7624 */ /* 0x000fca00078e00ff */
[----:B------:R-:W-:Y:S01]  /*a670*/  IADD3 R16, R12, -0x3d, RZ ;  /* 0xffffffc30c107810 */ /* 0x000fe20007ffe0ff */
[----:B---3--:R-:W-:-:S03]  /*a680*/  IMAD.WIDE R48, R17, 0x4, R36 ;  /* 0x0000000411307825 */ /* 0x008fc600078e0224 */
[----:B------:R-:W-:Y:S01]  /*a690*/  ISETP.GE.U32.AND P0, PT, R16, 0x7fffffa4, PT ;  /* 0x7fffffa41000780c */ /* 0x000fe20003f06070 */
[C---:B-----5:R-:W-:Y:S01]  /*a6a0*/  IMAD.WIDE R44, R17.reuse, 0x4, R32 ;  /* 0x00000004112c7825 */ /* 0x060fe200078e0220 */
[----:B------:R-:W-:Y:S03]  /*a6b0*/  STL.64 [R1+0x78], R48 ;  /* 0x0000783001007387 */ /* 0x000fe60000100a00 */
[----:B------:R-:W-:Y:S01]  /*a6c0*/  IMAD.WIDE R28, R17, 0x4, R28 ;  /* 0x00000004111c7825 */ /* 0x000fe200078e021c */
[----:B------:R-:W3:Y:S04]  /*a6d0*/  LDL.LU.64 R36, [R1+0x90] ;  /* 0x0000900001247983 */ /* 0x000ee80000300a00 */
[----:B------:R2:W-:Y:S04]  /*a6e0*/  LDGSTS.E [R250+0x36800], [R48.64], !P1 ;  /* 0x3680000030fa7fae */ /* 0x0005e8000c921844 */
[----:B------:R-:W5:Y:S04]  /*a6f0*/  LDL.LU.64 R32, [R1+0x70] ;  /* 0x0000700001207983 */ /* 0x000f680000300a00 */
[----:B------:R-:W-:Y:S04]  /*a700*/  STL.64 [R1+0x58], R44 ;  /* 0x0000582c01007387 */ /* 0x000fe80000100a00 */
[----:B------:R1:W-:Y:S01]  /*a710*/  LDGSTS.E [R250+0x37000], [R44.64], !P6 ;  /* 0x370000002cfa7fae */ /* 0x0003e2000f121844 */
[----:B------:R-:W-:-:S03]  /*a720*/  IADD3 R13, R12, -0x22, RZ ;  /* 0xffffffde0c0d7810 */ /* 0x000fc60007ffe0ff */
[----:B------:R1:W-:Y:S04]  /*a730*/  STL.64 [R1+0x38], R28 ;  /* 0x0000381c01007387 */ /* 0x0003e80000100a00 */
[----:B------:R1:W-:Y:S01]  /*a740*/  LDGSTS.E [R250+0x37800], [R28.64], !P0 ;  /* 0x378000001cfa7fae */ /* 0x0003e2000c121844 */
[----:B------:R-:W-:Y:S01]  /*a750*/  ISETP.GE.U32.AND P2, PT, R13, 0x7fffffbf, PT ;  /* 0x7fffffbf0d00780c */ /* 0x000fe20003f46070 */
[----:B------:R-:W-:Y:S01]  /*a760*/  IMAD.SHL.U32 R251, R251, 0x4, RZ ;  /* 0x00000004fbfb7824 */ /* 0x000fe200078e00ff */
[----:B------:R-:W-:Y:S01]  /*a770*/  IADD3 R4, R12, -0x26, RZ ;  /* 0xffffffda0c047810 */ /* 0x000fe20007ffe0ff */
[----:B-1----:R-:W5:Y:S03]  /*a780*/  LDL.LU.64 R28, [R1+0x50] ;  /* 0x00005000011c7983 */ /* 0x002f660000300a00 */
[----:B------:R-:W-:-:S02]  /*a790*/  ISETP.GE.U32.AND P5, PT, R4, 0x7fffffbb, PT ;  /* 0x7fffffbb0400780c */ /* 0x000fc40003fa6070 */
[----:B------:R-:W-:Y:S01]  /*a7a0*/  LOP3.LUT R13, R251, 0x20, RZ, 0x3c, !PT ;  /* 0x00000020fb0d7812 */ /* 0x000fe200078e3cff */
[----:B--2---:R-:W-:-:S05]  /*a7b0*/  IMAD.WIDE R48, R17, 0x4, R24 ;  /* 0x0000000411307825 */ /* 0x004fca00078e0218 */
[----:B------:R1:W-:Y:S01]  /*a7c0*/  STL.64 [R1+0x110], R48 ;  /* 0x0001103001007387 */ /* 0x0003e20000100a00 */
[----:B------:R-:W-:-:S03]  /*a7d0*/  IMAD.WIDE R44, R17, 0x4, R20 ;  /* 0x00000004112c7825 */ /* 0x000fc600078e0214 */
[----:B------:R-:W2:Y:S04]  /*a7e0*/  LDL.LU.64 R24, [R1+0x30] ;  /* 0x0000300001187983 */ /* 0x000ea80000300a00 */
[----:B------:R-:W2:Y:S01]  /*a7f0*/  LDL.LU.64 R20, [R1+0x108] ;  /* 0x0001080001147983 */ /* 0x000ea20000300a00 */
[----:B----4-:R-:W-:-:S03]  /*a800*/  IMAD.WIDE R40, R17, 0x4, R40 ;  /* 0x0000000411287825 */ /* 0x010fc600078e0228 */
[----:B------:R1:W-:Y:S04]  /*a810*/  LDGSTS.E [R13+0x34200], [R48.64], !P2 ;  /* 0x34200000300d7fae */ /* 0x0003e8000d121844 */
[----:B------:R4:W-:Y:S04]  /*a820*/  STL.64 [R1+0xf0], R44 ;  /* 0x0000f02c01007387 */ /* 0x0009e80000100a00 */
[----:B------:R3:W-:Y:S04]  /*a830*/  STL.64 [R1+0xd0], R40 ;  /* 0x0000d02801007387 */ /* 0x0007e80000100a00 */
[----:B------:R4:W-:Y:S01]  /*a840*/  LDGSTS.E [R13+0x34a00], [R44.64], !P5 ;  /* 0x34a000002c0d7fae */ /* 0x0009e2000e921844 */
[----:B-1----:R-:W-:-:S03]  /*a850*/  IMAD.WIDE R48, R17, 0x4, R8 ;  /* 0x0000000411307825 */ /* 0x002fc600078e0208 */
[----:B------:R-:W2:Y:S04]  /*a860*/  LDL.LU.64 R8, [R1+0xe8] ;  /* 0x0000e80001087983 */ /* 0x000ea80000300a00 */
[----:B------:R-:W-:Y:S04]  /*a870*/  STL.64 [R1+0xb0], R48 ;  /* 0x0000b03001007387 */ /* 0x000fe80000100a00 */
[----:B----4-:R-:W4:Y:S01]  /*a880*/  LDL.LU.64 R44, [R1+0xc8] ;  /* 0x0000c800012c7983 */ /* 0x010f220000300a00 */
[C---:B------:R-:W-:Y:S02]  /*a890*/  IADD3 R4, R12.reuse, -0x2e, RZ ;  /* 0xffffffd20c047810 */ /* 0x040fe40007ffe0ff */
[----:B------:R-:W-:-:S02]  /*a8a0*/  IADD3 R5, R12, -0x2a, RZ ;  /* 0xffffffd60c057810 */ /* 0x000fc40007ffe0ff */
[----:B------:R-:W-:Y:S02]  /*a8b0*/  ISETP.GE.U32.AND P3, PT, R4, 0x7fffffb3, PT ;  /* 0x7fffffb30400780c */ /* 0x000fe40003f66070 */
[C---:B------:R-:W-:Y:S02]  /*a8c0*/  IADD3 R4, R12.reuse, -0x32, RZ ;  /* 0xffffffce0c047810 */ /* 0x040fe40007ffe0ff */
[----:B------:R-:W-:Y:S02]  /*a8d0*/  ISETP.GE.U32.AND P4, PT, R5, 0x7fffffb7, PT ;  /* 0x7fffffb70500780c */ /* 0x000fe40003f86070 */
[----:B------:R-:W-:Y:S02]  /*a8e0*/  IADD3 R5, R12, -0x36, RZ ;  /* 0xffffffca0c057810 */ /* 0x000fe40007ffe0ff */
[----:B------:R-:W-:Y:S02]  /*a8f0*/  ISETP.GE.U32.AND P1, PT, R4, 0x7fffffaf, PT ;  /* 0x7fffffaf0400780c */ /* 0x000fe40003f26070 */
[----:B------:R-:W-:-:S02]  /*a900*/  IADD3 R4, R12, -0x3a, RZ ;  /* 0xffffffc60c047810 */ /* 0x000fc40007ffe0ff */
[----:B------:R-:W-:Y:S02]  /*a910*/  ISETP.GE.U32.AND P6, PT, R5, 0x7fffffab, PT ;  /* 0x7fffffab0500780c */ /* 0x000fe40003fc6070 */
[----:B------:R-:W-:Y:S02]  /*a920*/  ISETP.GE.U32.AND P0, PT, R4, 0x7fffffa7, PT ;  /* 0x7fffffa70400780c */ /* 0x000fe40003f06070 */
[C---:B------:R-:W-:Y:S01]  /*a930*/  IADD3 R4, R12.reuse, -0x3e, RZ ;  /* 0xffffffc20c047810 */ /* 0x040fe20007ffe0ff */
[C---:B---3--:R-:W-:Y:S01]  /*a940*/  IMAD.WIDE R36, R17.reuse, 0x4, R36 ;  /* 0x0000000411247825 */ /* 0x048fe200078e0224 */
[----:B------:R-:W-:Y:S01]  /*a950*/  IADD3 R5, R12, -0x23, RZ ;  /* 0xffffffdd0c057810 */ /* 0x000fe20007ffe0ff */
[----:B------:R1:W-:Y:S01]  /*a960*/  LDGSTS.E [R13+0x35200], [R40.64], !P4 ;  /* 0x35200000280d7fae */ /* 0x0003e2000e121844 */
[----:B------:R-:W-:Y:S01]  /*a970*/  ISETP.GE.U32.AND P2, PT, R4, 0x7fffffa3, PT ;  /* 0x7fffffa30400780c */ /* 0x000fe20003f46070 */
[----:B-----5:R-:W-:Y:S01]  /*a980*/  IMAD.WIDE R32, R17, 0x4, R32 ;  /* 0x0000000411207825 */ /* 0x020fe200078e0220 */
[----:B------:R-:W-:Y:S01]  /*a990*/  ISETP.GE.U32.AND P5, PT, R5, 0x7fffffbe, PT ;  /* 0x7fffffbe0500780c */ /* 0x000fe20003fa6070 */
[----:B------:R2:W-:Y:S01]  /*a9a0*/  LDGSTS.E [R13+0x35a00], [R48.64], !P3 ;  /* 0x35a00000300d7fae */ /* 0x0005e2000d921844 */
[----:B------:R-:W-:-:S03]  /*a9b0*/  IADD3 R4, R12, -0x27, RZ ;  /* 0xffffffd90c047810 */ /* 0x000fc60007ffe0ff */
[----:B------:R3:W-:Y:S04]  /*a9c0*/  LDGSTS.E [R13+0x36200], [R36.64], !P1 ;  /* 0x36200000240d7fae */ /* 0x0007e8000c921844 */
[----:B-1----:R-:W5:Y:S04]  /*a9d0*/  LDL.LU.64 R40, [R1+0xa8] ;  /* 0x0000a80001287983 */ /* 0x002f680000300a00 */
[----:B------:R3:W-:Y:S01]  /*a9e0*/  STL.64 [R1+0x90], R36 ;  /* 0x0000902401007387 */ /* 0x0007e20000100a00 */
[----:B------:R-:W-:-:S03]  /*a9f0*/  ISETP.GE.U32.AND P4, PT, R4, 0x7fffffba, PT ;  /* 0x7fffffba0400780c */ /* 0x000fc60003f86070 */
[----:B------:R1:W-:Y:S01]  /*aa00*/  STL.64 [R1+0x70], R32 ;  /* 0x0000702001007387 */ /* 0x0003e20000100a00 */
[----:B------:R-:W-:-:S03]  /*aa10*/  LOP3.LUT R251, R250, 0x40, RZ, 0x3c, !PT ;  /* 0x00000040fafb7812 */ /* 0x000fc600078e3cff */
[----:B------:R1:W-:Y:S01]  /*aa20*/  LDGSTS.E [R13+0x36a00], [R32.64], !P6 ;  /* 0x36a00000200d7fae */ /* 0x0003e2000f121844 */
[----:B---3--:R-:W-:Y:S01]  /*aa30*/  IMAD.WIDE R36, R17, 0x4, R28 ;  /* 0x0000000411247825 */ /* 0x008fe200078e021c */
[----:B------:R-:W-:-:S04]  /*aa40*/  IADD3 R4, R12, -0x2b, RZ ;  /* 0xffffffd50c047810 */ /* 0x000fc80007ffe0ff */
[----:B------:R3:W-:Y:S04]  /*aa50*/  LDGSTS.E [R13+0x37200], [R36.64], !P0 ;  /* 0x37200000240d7fae */ /* 0x0007e8000c121844 */
[----:B-1----:R-:W5:Y:S04]  /*aa60*/  LDL.LU.64 R32, [R1+0x88] ;  /* 0x0000880001207983 */ /* 0x002f680000300a00 */
[----:B------:R3:W-:Y:S04]  /*aa70*/  STL.64 [R1+0x50], R36 ;  /* 0x0000502401007387 */ /* 0x0007e80000100a00 */
[----:B------:R-:W5:Y:S01]  /*aa80*/  LDL.LU.64 R28, [R1+0x68] ;  /* 0x00006800011c7983 */ /* 0x000f620000300a00 */
[----:B------:R-:W-:-:S02]  /*aa90*/  ISETP.GE.U32.AND P3, PT, R4, 0x7fffffb6, PT ;  /* 0x7fffffb60400780c */ /* 0x000fc40003f66070 */
[----:B------:R-:W-:-:S04]  /*aaa0*/  IADD3 R4, R12, -0x33, RZ ;  /* 0xffffffcd0c047810 */ /* 0x000fc80007ffe0ff */
[----:B------:R-:W-:Y:S02]  /*aab0*/  ISETP.GE.U32.AND P6, PT, R4, 0x7fffffae, PT ;  /* 0x7fffffae0400780c */ /* 0x000fe40003fc6070 */
[C---:B------:R-:W-:Y:S02]  /*aac0*/  IADD3 R4, R12.reuse, -0x37, RZ ;  /* 0xffffffc90c047810 */ /* 0x040fe40007ffe0ff */
[----:B------:R-:W-:Y:S02]  /*aad0*/  IADD3 R5, R12, -0x2f, RZ ;  /* 0xffffffd10c057810 */ /* 0x000fe40007ffe0ff */
[----:B------:R-:W-:Y:S02]  /*aae0*/  ISETP.GE.U32.AND P0, PT, R4, 0x7fffffaa, PT ;  /* 0x7fffffaa0400780c */ /* 0x000fe40003f06070 */
[----:B------:R-:W-:Y:S02]  /*aaf0*/  IADD3 R4, R12, -0x3f, RZ ;  /* 0xffffffc10c047810 */ /* 0x000fe40007ffe0ff */
[----:B------:R-:W-:-:S02]  /*ab00*/  ISETP.GE.U32.AND P1, PT, R5, 0x7fffffb2, PT ;  /* 0x7fffffb20500780c */ /* 0x000fc40003f26070 */
[----:B------:R-:W-:Y:S01]  /*ab10*/  IADD3 R5, R12, -0x3b, RZ ;  /* 0xffffffc50c057810 */ /* 0x000fe20007ffe0ff */
[C---:B--2---:R-:W-:Y:S02]  /*ab20*/  IMAD.WIDE R48, R17.reuse, 0x4, R24 ;  /* 0x0000000411307825 */ /* 0x044fe400078e0218 */
[----:B------:R-:W2:Y:S02]  /*ab30*/  LDL.LU.64 R24, [R1+0x48] ;  /* 0x0000480001187983 */ /* 0x000ea40000300a00 */
[C---:B------:R-:W-:Y:S02]  /*ab40*/  IMAD.WIDE R20, R17.reuse, 0x4, R20 ;  /* 0x0000000411147825 */ /* 0x040fe400078e0214 */
[----:B------:R-:W-:Y:S04]  /*ab50*/  STL.64 [R1+0x30], R48 ;  /* 0x0000303001007387 */ /* 0x000fe80000100a00 */
[----:B---3--:R-:W3:Y:S04]  /*ab60*/  LDL.LU R36, [R1+0xf00] ;  /* 0x000f000001247983 */ /* 0x008ee80000300800 */
[----:B------:R1:W-:Y:S04]  /*ab70*/  LDGSTS.E [R13+0x37a00], [R48.64], !P2 ;  /* 0x37a00000300d7fae */ /* 0x0003e8000d121844 */
[----:B------:R1:W-:Y:S04]  /*ab80*/  STL.64 [R1+0x108], R20 ;  /* 0x0001081401007387 */ /* 0x0003e80000100a00 */
[----:B------:R1:W-:Y:S04]  /*ab90*/  LDGSTS.E [R251+0x34400], [R20.64], !P5 ;  /* 0x3440000014fb7fae */ /* 0x0003e8000e921844 */
[----:B-1----:R-:W3:Y:S01]  /*aba0*/  LDL.LU.64 R20, [R1+0x28] ;  /* 0x0000280001147983 */ /* 0x002ee20000300a00 */
[----:B------:R-:W-:Y:S01]  /*abb0*/  ISETP.GE.U32.AND P5, PT, R4, 0x7fffffa2, PT ;  /* 0x7fffffa20400780c */ /* 0x000fe20003fa6070 */
[C---:B------:R-:W-:Y:S01]  /*abc0*/  IMAD.WIDE R48, R17.reuse, 0x4, R8 ;  /* 0x0000000411307825 */ /* 0x040fe200078e0208 */
[----:B------:R-:W-:Y:S01]  /*abd0*/  IADD3 R4, R12, -0x24, RZ ;  /* 0xffffffdc0c047810 */ /* 0x000fe20007ffe0ff */
[----:B------:R-:W3:Y:S02]  /*abe0*/  LDL.LU.64 R8, [R1+0x100] ;  /* 0x0001000001087983 */ /* 0x000ee40000300a00 */
[----:B----4-:R-:W-:Y:S01]  /*abf0*/  IMAD.WIDE R44, R17, 0x4, R44 ;  /* 0x00000004112c7825 */ /* 0x010fe200078e022c */
[----:B------:R-:W-:Y:S01]  /*ac00*/  ISETP.GE.U32.AND P2, PT, R5, 0x7fffffa6, PT ;  /* 0x7fffffa60500780c */ /* 0x000fe20003f46070 */
[----:B------:R-:W-:Y:S04]  /*ac10*/  STL.64 [R1+0xe8], R48 ;  /* 0x0000e83001007387 */ /* 0x000fe80000100a00 */
[----:B------:R1:W-:Y:S01]  /*ac20*/  LDGSTS.E [R251+0x34c00], [R48.64], !P4 ;  /* 0x34c0000030fb7fae */ /* 0x0003e2000e121844 */
[----:B------:R-:W-:-:S03]  /*ac30*/  ISETP.GE.U32.AND P4, PT, R4, 0x7fffffbd, PT ;  /* 0x7fffffbd0400780c */ /* 0x000fc60003f86070 */
[----:B------:R4:W-:Y:S04]  /*ac40*/  STL.64 [R1+0xc8], R44 ;  /* 0x0000c82c01007387 */ /* 0x0009e80000100a00 */
[----:B------:R-:W3:Y:S04]  /*ac50*/  LDL.LU.64 R4, [R1+0xe0] ;  /* 0x0000e00001047983 */ /* 0x000ee80000300a00 */
[----:B------:R4:W-:Y:S01]  /*ac60*/  LDGSTS.E [R251+0x35400], [R44.64], !P3 ;  /* 0x354000002cfb7fae */ /* 0x0009e2000d921844 */
[----:B------:R-:W-:Y:S01]  /*ac70*/  IADD3 R13, R12, -0x2c, RZ ;  /* 0xffffffd40c0d7810 */ /* 0x000fe20007ffe0ff */
[----:B-----5:R-:W-:-:S05]  /*ac80*/  IMAD.WIDE R40, R17, 0x4, R40 ;  /* 0x0000000411287825 */ /* 0x020fca00078e0228 */
[----:B------:R5:W-:Y:S04]  /*ac90*/  STL.64 [R1+0xa8], R40 ;  /* 0x0000a82801007387 */ /* 0x000be80000100a00 */
[----:B------:R5:W-:Y:S04]  /*aca0*/  LDGSTS.E [R251+0x35c00], [R40.64], !P1 ;  /* 0x35c0000028fb7fae */ /* 0x000be8000c921844 */
[----:B----4-:R-:W4:Y:S01]  /*acb0*/  LDL.LU.64 R44, [R1+0xc0] ;  /* 0x0000c000012c7983 */ /* 0x010f220000300a00 */
[----:B-1----:R-:W-:-:S05]  /*acc0*/  IMAD.WIDE R48, R17, 0x4, R32 ;  /* 0x0000000411307825 */ /* 0x002fca00078e0220 */
[----:B------:R3:W-:Y:S01]  /*acd0*/  STL.64 [R1+0x88], R48 ;  /* 0x0000883001007387 */ /* 0x0007e20000100a00 */
[----:B------:R-:W-:-:S03]  /*ace0*/  IMAD.WIDE R32, R17, 0x4, R28 ;  /* 0x0000000411207825 */ /* 0x000fc600078e021c */
[----:B------:R3:W-:Y:S04]  /*acf0*/  LDGSTS.E [R251+0x36400], [R48.64], !P6 ;  /* 0x3640000030fb7fae */ /* 0x0007e8000f121844 */
[----:B------:R1:W-:Y:S04]  /*ad00*/  LDGSTS.E [R251+0x36c00], [R32.64], !P0 ;  /* 0x36c0000020fb7fae */ /* 0x0003e8000c121844 */
[----:B-----5:R-:W5:Y:S01]  /*ad10*/  LDL.LU.64 R40, [R1+0xa0] ;  /* 0x0000a00001287983 */ /* 0x020f620000300a00 */
[----:B------:R-:W-:Y:S02]  /*ad20*/  ISETP.GE.U32.AND P1, PT, R13, 0x7fffffb5, PT ;  /* 0x7fffffb50d00780c */ /* 0x000fe40003f26070 */
[----:B------:R-:W-:-:S02]  /*ad30*/  IADD3 R13, R12, -0x30, RZ ;  /* 0xffffffd00c0d7810 */ /* 0x000fc40007ffe0ff */
[C---:B------:R-:W-:Y:S02]  /*ad40*/  IADD3 R16, R12.reuse, -0x28, RZ ;  /* 0xffffffd80c107810 */ /* 0x040fe40007ffe0ff */
[----:B------:R-:W-:Y:S02]  /*ad50*/  ISETP.GE.U32.AND P6, PT, R13, 0x7fffffb1, PT ;  /* 0x7fffffb10d00780c */ /* 0x000fe40003fc6070 */
[----:B------:R-:W-:Y:S02]  /*ad60*/  IADD3 R13, R12, -0x38, RZ ;  /* 0xffffffc80c0d7810 */ /* 0x000fe40007ffe0ff */
[----:B------:R-:W-:Y:S02]  /*ad70*/  ISETP.GE.U32.AND P3, PT, R16, 0x7fffffb9, PT ;  /* 0x7fffffb91000780c */ /* 0x000fe40003f66070 */
[----:B------:R-:W-:-:S04]  /*ad80*/  IADD3 R16, R12, -0x34, RZ ;  /* 0xffffffcc0c107810 */ /* 0x000fc80007ffe0ff */
[----:B------:R-:W-:Y:S02]  /*ad90*/  ISETP.GE.U32.AND P0, PT, R16, 0x7fffffad, PT ;  /* 0x7fffffad1000780c */ /* 0x000fe40003f06070 */
[----:B------:R-:W-:Y:S01]  /*ada0*/  IADD3 R16, R12, -0x3c, RZ ;  /* 0xffffffc40c107810 */ /* 0x000fe20007ffe0ff */
[C---:B--2---:R-:W-:Y:S02]  /*adb0*/  IMAD.WIDE R28, R17.reuse, 0x4, R24 ;  /* 0x00000004111c7825 */ /* 0x044fe400078e0218 */
[----:B------:R-:W2:Y:S04]  /*adc0*/  LDL.LU.64 R24, [R1+0x80] ;  /* 0x0000800001187983 */ /* 0x000ea80000300a00 */
[----:B------:R1:W-:Y:S04]  /*add0*/  LDGSTS.E [R251+0x37400], [R28.64], !P2 ;  /* 0x374000001cfb7fae */ /* 0x0003e8000d121844 */
[----:B------:R-:W-:Y:S04]  /*ade0*/  STL.64 [R1+0x68], R32 ;  /* 0x0000682001007387 */ /* 0x000fe80000100a00 */
[----:B------:R1:W-:Y:S01]  /*adf0*/  STL.64 [R1+0x48], R28 ;  /* 0x0000481c01007387 */ /* 0x0003e20000100a00 */
[----:B---3--:R-:W-:-:S03]  /*ae00*/  IMAD.WIDE R48, R17, 0x4, R20 ;  /* 0x0000000411307825 */ /* 0x008fc600078e0214 */
[----:B-1----:R-:W3:Y:S04]  /*ae10*/  LDL.LU.64 R28, [R1+0x60] ;  /* 0x00006000011c7983 */ /* 0x002ee80000300a00 */
[----:B------:R1:W-:Y:S04]  /*ae20*/  LDGSTS.E [R251+0x37c00], [R48.64], !P5 ;  /* 0x37c0000030fb7fae */ /* 0x0003e8000e921844 */
[----:B------:R-:W3:Y:S04]  /*ae30*/  LDL.LU.64 R20, [R1+0x40] ;  /* 0x0000400001147983 */ /* 0x000ee80000300a00 */
[----:B-1----:R-:W1:Y:S04]  /*ae40*/  S2R R251, SR_TID.X ;  /* 0x0000000000fb7919 */ /* 0x002e680000002100 */
[----:B------:R1:W-:Y:S04]  /*ae50*/  STL.64 [R1+0x28], R48 ;  /* 0x0000283001007387 */ /* 0x0003e80000100a00 */
[----:B------:R-:W3:Y:S01]  /*ae60*/  LDL.LU.64 R32, [R1+0x20] ;  /* 0x0000200001207983 */ /* 0x000ee20000300a00 */
[----:B------:R-:W-:Y:S01]  /*ae70*/  IMAD.WIDE R8, R17, 0x4, R8 ;  /* 0x0000000411087825 */ /* 0x000fe200078e0208 */
[----:B------:R-:W-:-:S02]  /*ae80*/  ISETP.GE.U32.AND P2, PT, R13, 0x7fffffa9, PT ;  /* 0x7fffffa90d00780c */ /* 0x000fc40003f46070 */
[----:B------:R-:W-:Y:S01]  /*ae90*/  LOP3.LUT R13, R250, 0x60, RZ, 0x3c, !PT ;  /* 0x00000060fa0d7812 */ /* 0x000fe200078e3cff */
[----:B------:R-:W-:Y:S01]  /*aea0*/  IMAD.WIDE R4, R17, 0x4, R4 ;  /* 0x0000000411047825 */ /* 0x000fe200078e0204 */
[----:B------:R4:W-:Y:S04]  /*aeb0*/  STL.64 [R1+0x100], R8 ;  /* 0x0001000801007387 */ /* 0x0009e80000100a00 */
[----:B-1----:R-:W3:Y:S01]  /*aec0*/  LDL.LU.64 R48, [R1+0xef8] ;  /* 0x000ef80001307983 */ /* 0x002ee20000300a00 */
[----:B------:R-:W-:-:S03]  /*aed0*/  ISETP.GE.U32.AND P5, PT, R16, 0x7fffffa5, PT ;  /* 0x7fffffa51000780c */ /* 0x000fc60003fa6070 */
[----:B------:R4:W-:Y:S04]  /*aee0*/  LDGSTS.E [R13+0x34600], [R8.64], !P4 ;  /* 0x34600000080d7fae */ /* 0x0009e8000e121844 */
[----:B------:R1:W-:Y:S01]  /*aef0*/  STL.64 [R1+0xe0], R4 ;  /* 0x0000e00401007387 */ /* 0x0003e20000100a00 */
[----:B------:R-:W-:Y:S02]  /*af00*/  LOP3.LUT R16, R251, 0x1f, RZ, 0xc0, !PT ;  /* 0x0000001ffb107812 */ /* 0x000fe400078ec0ff */
[----:B------:R-:W-:Y:S01]  /*af10*/  IADD3 R37, R12, -0x40, RZ ;  /* 0xffffffc00c257810 */ /* 0x000fe20007ffe0ff */
[----:B------:R1:W-:Y:S04]  /*af20*/  LDGSTS.E [R13+0x34e00], [R4.64], !P3 ;  /* 0x34e00000040d7fae */ /* 0x0003e8000d921844 */
[----:B----4-:R-:W4:Y:S04]  /*af30*/  LDL.LU.64 R8, [R1+0x18] ;  /* 0x0000180001087983 */ /* 0x010f280000300a00 */
[----:B------:R-:W4:Y:S01]  /*af40*/  LDL.LU.64 R250, [R1+0x8] ;  /* 0x0000080001fa7983 */ /* 0x000f220000300a00 */
[----:B------:R-:W-:Y:S01]  /*af50*/  IMAD.WIDE R44, R17, 0x4, R44 ;  /* 0x00000004112c7825 */ /* 0x000fe200078e022c */
[----:B------:R-:W-:-:S02]  /*af60*/  ISETP.GE.AND P3, PT, R16, R37, PT ;  /* 0x000000251000720c */ /* 0x000fc40003f66270 */
[----:B------:R-:W-:Y:S01]  /*af70*/  IADD3 R16, R12, -0x41, RZ ;  /* 0xffffffbf0c107810 */ /* 0x000fe20007ffe0ff */
[----:B-1----:R-:W4:Y:S01]  /*af80*/  LDL.LU.64 R4, [R1] ;  /* 0x0000000001047983 */ /* 0x002f220000300a00 */
[----:B------:R-:W-:-:S03]  /*af90*/  ISETP.GE.U32.AND P4, PT, R37, 0x7fffffa1, PT ;  /* 0x7fffffa12500780c */ /* 0x000fc60003f86070 */
[----:B------:R1:W-:Y:S01]  /*afa0*/  LDGSTS.E [R13+0x35600], [R44.64], !P1 ;  /* 0x356000002c0d7fae */ /* 0x0003e2000c921844 */
[----:B------:R-:W-:Y:S02]  /*afb0*/  ISETP.GE.U32.AND P1, PT, R16, 0x7fffffa0, PT ;  /* 0x7fffffa01000780c */ /* 0x000fe40003f26070 */
[C---:B------:R-:W-:Y:S01]  /*afc0*/  IADD3 R16, R12.reuse, -0x45, RZ ;  /* 0xffffffbb0c107810 */ /* 0x040fe20007ffe0ff */
[----:B------:R1:W-:Y:S01]  /*afd0*/  STL.64 [R1+0xc0], R44 ;  /* 0x0000c02c01007387 */ /* 0x0003e20000100a00 */
[----:B------:R-:W-:-:S03]  /*afe0*/  IADD3 R37, R12, -0x42, RZ ;  /* 0xffffffbe0c257810 */ /* 0x000fc60007ffe0ff */
[----:B-1----:R-:W4:Y:S01]  /*aff0*/  LDL.LU.64 R44, [R1+0xef0] ;  /* 0x000ef000012c7983 */ /* 0x002f220000300a00 */
[----:B-----5:R-:W-:-:S05]  /*b000*/  IMAD.WIDE R40, R17, 0x4, R40 ;  /* 0x0000000411287825 */ /* 0x020fca00078e0228 */
[----:B------:R1:W-:Y:S01]  /*b010*/  LDGSTS.E [R13+0x35e00], [R40.64], !P6 ;  /* 0x35e00000280d7fae */ /* 0x0003e2000f121844 */
[----:B------:R-:W-:-:S03]  /*b020*/  ISETP.GE.U32.AND P6, PT, R37, 0x7fffff9f, PT ;  /* 0x7fffff9f2500780c */ /* 0x000fc60003fc6070 */
[----:B------:R1:W-:Y:S01]  /*b030*/  STL.64 [R1+0xa0], R40 ;  /* 0x0000a02801007387 */ /* 0x0003e20000100a00 */
[----:B--2---:R-:W-:-:S05]  /*b040*/  IMAD.WIDE R24, R17, 0x4, R24 ;  /* 0x0000000411187825 */ /* 0x004fca00078e0218 */
[----:B------:R2:W-:Y:S01]  /*b050*/  LDGSTS.E [R13+0x36600], [R24.64], !P0 ;  /* 0x36600000180d7fae */ /* 0x0005e2000c121844 */
[----:B------:R-:W-:-:S03]  /*b060*/  ISETP.GE.U32.AND P0, PT, R16, 0x7fffff9c, PT ;  /* 0x7fffff9c1000780c */ /* 0x000fc60003f06070 */
[----:B------:R2:W-:Y:S04]  /*b070*/  STL.64 [R1+0x80], R24 ;  /* 0x0000801801007387 */ /* 0x0005e80000100a00 */
[----:B-1----:R-:W5:Y:S04]  /*b080*/  LDL.LU.64 R40, [R1+0xee8] ;  /* 0x000ee80001287983 */ /* 0x002f680000300a00 */
[----:B------:R-:W5:Y:S01]  /*b090*/  LDL.LU R37, [R1+0xee4] ;  /* 0x000ee40001257983 */ /* 0x000f620000300800 */
[----:B--2---:R-:W-:-:S03]  /*b0a0*/  IADD3 R25, R12, -0x49, RZ ;  /* 0xffffffb70c197810 */ /* 0x004fc60007ffe0ff */
[----:B------:R-:W2:Y:S01]  /*b0b0*/  LDL.LU R24, [R1+0xee0] ;  /* 0x000ee00001187983 */ /* 0x000ea20000300800 */
[----:B---3--:R-:W-:-:S05]  /*b0c0*/  IMAD.WIDE R28, R17, 0x4, R28 ;  /* 0x00000004111c7825 */ /* 0x008fca00078e021c */
[----:B------:R1:W-:Y:S01]  /*b0d0*/  LDGSTS.E [R13+0x36e00], [R28.64], !P2 ;  /* 0x36e000001c0d7fae */ /* 0x0003e2000d121844 */
[----:B------:R-:W-:-:S05]  /*b0e0*/  IMAD.WIDE R20, R17, 0x4, R20 ;  /* 0x0000000411147825 */ /* 0x000fca00078e0214 */
[----:B------:R3:W-:Y:S01]  /*b0f0*/  LDGSTS.E [R13+0x37600], [R20.64], !P5 ;  /* 0x37600000140d7fae */ /* 0x0007e2000e921844 */
[----:B------:R-:W-:-:S05]  /*b100*/  IMAD.WIDE R16, R17, 0x4, R32 ;  /* 0x0000000411107825 */ /* 0x000fca00078e0220 */
[----:B------:R1:W-:Y:S01]  /*b110*/  LDGSTS.E [R13+0x37e00], [R16.64], !P4 ;  /* 0x37e00000100d7fae */ /* 0x0003e2000e121844 */
[----:B------:R-:W-:Y:S01]  /*b120*/  ISETP.NE.U32.AND P4, PT, R252, RZ, PT ;  /* 0x000000fffc00720c */ /* 0x000fe20003f85070 */
[----:B------:R-:W-:Y:S01]  /*b130*/  IMAD.MOV.U32 R252, RZ, RZ, c[0x0][0x18c] ;  /* 0x00006300fffc7624 */ /* 0x000fe200078e00ff */
[----:B------:R-:W-:Y:S01]  /*b140*/  IADD3 R12, R12, -0x4d, RZ ;  /* 0xffffffb30c0c7810 */ /* 0x000fe20007ffe0ff */
[----:B------:R1:W-:Y:S01]  /*b150*/  STL.64 [R1+0x60], R28 ;  /* 0x0000601c01007387 */ /* 0x0003e20000100a00 */
[----:B------:R-:W-:Y:S01]  /*b160*/  ISETP.GE.U32.AND P2, PT, R25, 0x7fffff98, PT ;  /* 0x7fffff981900780c */ /* 0x000fe20003f46070 */
[----:B------:R-:W-:Y:S02]  /*b170*/  IMAD.SHL.U32 R252, R252, 0x20, RZ ;  /* 0x00000020fcfc7824 */ /* 0x000fe400078e00ff */
[----:B------:R-:W2:Y:S01]  /*b180*/  LDL.LU.64 R32, [R1+0xed8] ;  /* 0x000ed80001207983 */ /* 0x000ea20000300a00 */
[----:B------:R-:W-:Y:S01]  /*b190*/  ISETP.GE.U32.AND P5, PT, R12, 0x7fffff94, PT ;  /* 0x7fffff940c00780c */ /* 0x000fe20003fa6070 */
[----:B------:R-:W-:-:S02]  /*b1a0*/  IMAD.WIDE R246, R252, 0x4, R246 ;  /* 0x00000004fcf67825 */ /* 0x000fc400078e02f6 */
[----:B------:R-:W0:Y:S04]  /*b1b0*/  LDGDEPBAR ;  /* 0x00000000000079af */ /* 0x000e280000000000 */
[----:B-1----:R-:W2:Y:S04]  /*b1c0*/  LDL.LU.64 R28, [R1+0xed0] ;  /* 0x000ed000011c7983 */ /* 0x002ea80000300a00 */
[----:B------:R-:W2:Y:S01]  /*b1d0*/  LDL.LU R25, [R1+0xec8] ;  /* 0x000ec80001197983 */ /* 0x000ea20000300800 */
[----:B----4-:R-:W-:-:S03]  /*b1e0*/  IMAD.WIDE R8, R252, 0x4, R8 ;  /* 0x00000004fc087825 */ /* 0x010fc600078e0208 */
[----:B------:R3:W-:Y:S04]  /*b1f0*/  STL.64 [R1+0x40], R20 ;  /* 0x0000401401007387 */ /* 0x0007e80000100a00 */
[----:B------:R1:W-:Y:S01]  /*b200*/  STL.64 [R1+0x20], R16 ;  /* 0x0000201001007387 */ /* 0x0003e20000100a00 */
[----:B------:R-:W-:-:S03]  /*b210*/  IMAD.WIDE R250, R252, 0x4, R250 ;  /* 0x00000004fcfa7825 */ /* 0x000fc600078e02fa */
[----:B---3--:R-:W3:Y:S04]  /*b220*/  LDL.LU.64 R20, [R1+0xec0] ;  /* 0x000ec00001147983 */ /* 0x008ee80000300a00 */
[----:B------:R-:W4:Y:S04]  /*b230*/  LDL.LU R12, [R1+0xeb8] ;  /* 0x000eb800010c7983 */ /* 0x000f280000300800 */
[----:B-1----:R-:W2:Y:S04]  /*b240*/  LDL.LU.64 R16, [R1+0xeb0] ;  /* 0x000eb00001107983 */ /* 0x002ea80000300a00 */
[----:B------:R-:W4:Y:S04]  /*b250*/  LDL.LU R13, [R1+0xea8] ;  /* 0x000ea800010d7983 */ /* 0x000f280000300800 */
[----:B------:R1:W-:Y:S04]  /*b260*/  STL.64 [R1+0x18], R8 ;  /* 0x0000180801007387 */ /* 0x0003e80000100a00 */
[----:B-1----:R-:W2:Y:S04]  /*b270*/  LDL.LU.64 R8, [R1+0xea0] ;  /* 0x000ea00001087983 */ /* 0x002ea80000300a00 */
[----:B------:R1:W-:Y:S04]  /*b280*/  STL.64 [R1+0x128], R246 ;  /* 0x000128f601007387 */ /* 0x0003e80000100a00 */
[----:B-1----:R-:W2:Y:S04]  /*b290*/  LDL.LU.64 R246, [R1+0xe98] ;  /* 0x000e980001f67983 */ /* 0x002ea80000300a00 */
[----:B------:R1:W-:Y:S04]  /*b2a0*/  STL.64 [R1+0x10], R250 ;  /* 0x000010fa01007387 */ /* 0x0003e80000100a00 */
[----:B-1----:R-:W2:Y:S01]  /*b2b0*/  LDL.LU.64 R250, [R1+0xe90] ;  /* 0x000e900001fa7983 */ /* 0x002ea20000300a00 */
[----:B------:R-:W-:-:S05]  /*b2c0*/  IMAD.WIDE R4, R252, 0x4, R4 ;  /* 0x00000004fc047825 */ /* 0x000fca00078e0204 */
[----:B------:R-:W-:Y:S01]  /*b2d0*/  STL.64 [R1+0x120], R4 ;  /* 0x0001200401007387 */ /* 0x000fe20000100a00 */
[----:B--2---:R-:W-:-:S05]  /*b2e0*/  IMAD.WIDE R250, R252, 0x4, R250 ;  /* 0x00000004fcfa7825 */ /* 0x004fca00078e02fa */
[----:B------:R1:W-:Y:S02]  /*b2f0*/  STL.64 [R1], R250 ;  /* 0x000000fa01007387 */ /* 0x0003e40000100a00 */
[----:B-1----:R-:W-:-:S05]  /*b300*/  IMAD.WIDE R250, R252, 0x4, R246 ;  /* 0x00000004fcfa7825 */ /* 0x002fca00078e02f6 */
[----:B------:R1:W-:Y:S04]  /*b310*/  STL.64 [R1+0xe88], R250 ;  /* 0x000e88fa01007387 */ /* 0x0003e80000100a00 */
[----:B-1----:R-:W2:Y:S01]  /*b320*/  LDL.64 R250, [R1+0x18] ;  /* 0x0000180001fa7983 */ /* 0x002ea20000100a00 */
[----:B------:R-:W-:-:S04]  /*b330*/  IMAD.WIDE R4, R252, 0x4, R248 ;  /* 0x00000004fc047825 */ /* 0x000fc800078e02f8 */
[----:B------:R-:W-:-:S04]  /*b340*/  IMAD.WIDE R6, R252, 0x4, R6 ;  /* 0x00000004fc067825 */ /* 0x000fc800078e0206 */
[C---:B------:R-:W-:Y:S02]  /*b350*/  IMAD.WIDE R248, R252.reuse, 0x4, R8 ;  /* 0x00000004fcf87825 */ /* 0x040fe400078e0208 */
[----:B------:R-:W3:Y:S02]  /*b360*/  LDL.64 R8, [R1] ;  /* 0x0000000001087983 */ /* 0x000ee40000100a00 */
[C---:B------:R-:W-:Y:S02]  /*b370*/  IMAD.WIDE R246, R252.reuse, 0x4, R10 ;  /* 0x00000004fcf67825 */ /* 0x040fe400078e020a */
[----:B------:R-:W-:Y:S04]  /*b380*/  STL.64 [R1+0x118], R4 ;  /* 0x0001180401007387 */ /* 0x000fe80000100a00 */
[----:B------:R-:W3:Y:S04]  /*b390*/  LDL.64 R10, [R1+0x10] ;  /* 0x00001000010a7983 */ /* 0x000ee80000100a00 */
[----:B------:R-:W-:Y:S04]  /*b3a0*/  STL.64 [R1+0x8], R6 ;  /* 0x0000080601007387 */ /* 0x000fe80000100a00 */
[----:B--2---:R1:W-:Y:S04]  /*b3b0*/  LDGSTS.E [R0+0x10000], [R250.64], P4 ;  /* 0x10000000fa007fae */ /* 0x0043e8000a121844 */
[----:B-1----:R-:W2:Y:S04]  /*b3c0*/  LDL.LU.64 R250, [R1+0xe88] ;  /* 0x000e880001fa7983 */ /* 0x002ea80000300a00 */
[----:B---3--:R1:W-:Y:S04]  /*b3d0*/  LDGSTS.E [R0+0x10400], [R10.64], P4 ;  /* 0x104000000a007fae */ /* 0x0083e8000a121844 */
[----:B------:R3:W-:Y:S04]  /*b3e0*/  LDGSTS.E [R0+0x10800], [R8.64], P4 ;  /* 0x1080000008007fae */ /* 0x0007e8000a121844 */
[----:B-1----:R-:W3:Y:S01]  /*b3f0*/  LDL.64 R10, [R1+0x120] ;  /* 0x00012000010a7983 */ /* 0x002ee20000100a00 */
[----:B----4-:R-:W-:-:S04]  /*b400*/  IMAD.WIDE R12, R252, 0x4, R12 ;  /* 0x00000004fc0c7825 */ /* 0x010fc800078e020c */
[----:B------:R-:W-:-:S04]  /*b410*/  IMAD.WIDE R16, R252, 0x4, R16 ;  /* 0x00000004fc107825 */ /* 0x000fc800078e0210 */
[----:B------:R-:W-:-:S04]  /*b420*/  IMAD.WIDE R20, R252, 0x4, R20 ;  /* 0x00000004fc147825 */ /* 0x000fc800078e0214 */
[----:B------:R-:W-:-:S04]  /*b430*/  IMAD.WIDE R24, R252, 0x4, R24 ;  /* 0x00000004fc187825 */ /* 0x000fc800078e0218 */
[----:B------:R-:W-:-:S04]  /*b440*/  IMAD.WIDE R28, R252, 0x4, R28 ;  /* 0x00000004fc1c7825 */ /* 0x000fc800078e021c */
[----:B------:R-:W-:-:S04]  /*b450*/  IMAD.WIDE R32, R252, 0x4, R32 ;  /* 0x00000004fc207825 */ /* 0x000fc800078e0220 */
[----:B-----5:R-:W-:-:S04]  /*b460*/  IMAD.WIDE R36, R252, 0x4, R36 ;  /* 0x00000004fc247825 */ /* 0x020fc800078e0224 */
[----:B------:R-:W-:-:S04]  /*b470*/  IMAD.WIDE R40, R252, 0x4, R40 ;  /* 0x00000004fc287825 */ /* 0x000fc800078e0228 */
[C---:B------:R-:W-:Y:S01]  /*b480*/  IMAD.WIDE R44, R252.reuse, 0x4, R44 ;  /* 0x00000004fc2c7825 */ /* 0x040fe200078e022c */
[----:B--2---:R1:W-:Y:S04]  /*b490*/  LDGSTS.E [R0+0x10c00], [R250.64], P4 ;  /* 0x10c00000fa007fae */ /* 0x0043e8000a121844 */
[----:B------:R1:W-:Y:S04]  /*b4a0*/  STL.64 [R1+0xe58], R250 ;  /* 0x000e58fa01007387 */ /* 0x0003e80000100a00 */
[----:B------:R2:W-:Y:S04]  /*b4b0*/  LDGSTS.E [R0+0x11000], [R248.64], P4 ;  /* 0x11000000f8007fae */ /* 0x0005e8000a121844 */
[----:B------:R4:W-:Y:S04]  /*b4c0*/  LDGSTS.E [R0+0x11400], [R12.64], P4 ;  /* 0x114000000c007fae */ /* 0x0009e8000a121844 */
[----:B-1----:R-:W5:Y:S01]  /*b4d0*/  LDL.64 R250, [R1+0x128] ;  /* 0x0001280001fa7983 */ /* 0x002f620000100a00 */
[----:B------:R-:W-:-:S03]  /*b4e0*/  IMAD.WIDE R48, R252, 0x4, R48 ;  /* 0x00000004fc307825 */ /* 0x000fc600078e0230 */
[----:B------:R1:W-:Y:S01]  /*b4f0*/  LDGSTS.E [R0+0x11800], [R16.64], P4 ;  /* 0x1180000010007fae */ /* 0x0003e2000a121844 */
        /* <DEDUP_REMOVED lines=98> */
[----:B---3--:R-:W-:-:S03]  /*bb20*/  LOP3.LUT R9, R0, 0x40, RZ, 0x3c, !PT ;  /* 0x0000004000097812 */ /* 0x008fc600078e3cff */
        /* <DEDUP_REMOVED lines=9> */
[----:B------:R-:W-:Y:S04]  /*bbc0*/  STL.64 [R1+0xe68], R12 ;  /* 0x000e680c01007387 */ /* 0x000fe80000100a00 */
[----:B------:R1:W-:Y:S04]  /*bbd0*/  STL.64 [R1+0xe70], R16 ;  /* 0x000e701001007387 */ /* 0x0003e80000100a00 */
[----:B------:R1:W-:Y:S04]  /*bbe0*/  STL [R1+0xe78], R21 ;  /* 0x000e781501007387 */ /* 0x0003e80000100800 */
[----:B-----5:R5:W-:Y:S04]  /*bbf0*/  LDGSTS.E [R9+0x10200], [R250.64], P4 ;  /* 0x10200000fa097fae */ /* 0x020be8000a121844 */
[----:B------:R1:W-:Y:S04]  /*bc00*/  LDGSTS.E [R9+0x10600], [R10.64], P4 ;  /* 0x106000000a097fae */ /* 0x0003e8000a121844 */
[----:B------:R1:W-:Y:S04]  /*bc10*/  LDGSTS.E [R9+0x10a00], [R4.64], P4 ;  /* 0x10a0000004097fae */ /* 0x0003e8000a121844 */
[----:B------:R2:W-:Y:S01]  /*bc20*/  LDGSTS.E [R9+0x10e00], [R6.64], P4 ;  /* 0x10e0000006097fae */ /* 0x0005e2000a121844 */
[----:B------:R-:W-:-:S03]  /*bc30*/  IMAD.WIDE R14, R252, 0x4, R14 ;  /* 0x00000004fc0e7825 */ /* 0x000fc600078e020e */
[----:B------:R5:W-:Y:S04]  /*bc40*/  LDGSTS.E [R9+0x11200], [R246.64], P4 ;  /* 0x11200000f6097fae */ /* 0x000be8000a121844 */
[----:B-1----:R-:W3:Y:S04]  /*bc50*/  LDL.LU.64 R4, [R1+0xe80] ;  /* 0x000e800001047983 */ /* 0x002ee80000300a00 */
[----:B--2---:R-:W3:Y:S01]  /*bc60*/  LDL.LU.64 R6, [R1+0xf8] ;  /* 0x0000f80001067983 */ /* 0x004ee20000300a00 */
        /* <DEDUP_REMOVED lines=115> */
[----:B------:R5:W-:Y:S04]  /*c3a0*/  LDGSTS.E [R9+0x1fa00], [R242.64], P4 ;  /* 0x1fa00000f2097fae */ /* 0x000be8000a121844 */
[----:B------:R5:W-:Y:S04]  /*c3b0*/  LDGSTS.E [R9+0x1fe00], [R2.64], P4 ;  /* 0x1fe0000002097fae */ /* 0x000be8000a121844 */
[----:B------:R-:W0:Y:S01]  /*c3c0*/  LDGDEPBAR ;  /* 0x00000000000079af */ /* 0x000e220000000000 */
[----:B------:R-:W-:-:S03]  /*c3d0*/  IMAD.MOV.U32 R8, RZ, RZ, c[0x0][0x188] ;  /* 0x00006200ff087624 */ /* 0x000fc600078e00ff */
[----:B------:R-:W2:Y:S04]  /*c3e0*/  LDL.LU.64 R10, [R1+0xd8] ;  /* 0x0000d800010a7983 */ /* 0x000ea80000300a00 */
[----:B-----5:R-:W1:Y:S01]  /*c3f0*/  S2R R9, SR_TID.X ;  /* 0x0000000000097919 */ /* 0x020e620000002100 */
[----:B------:R-:W-:-:S03]  /*c400*/  IMAD.SHL.U32 R251, R8, 0x20, RZ ;  /* 0x0000002008fb7824 */ /* 0x000fc600078e00ff */
[----:B------:R-:W5:Y:S04]  /*c410*/  LDL.LU.64 R16, [R1+0x98] ;  /* 0x0000980001107983 */ /* 0x000f680000300a00 */
[----:B----4-:R-:W4:Y:S04]  /*c420*/  LDL.LU.64 R12, [R1+0x78] ;  /* 0x00007800010c7983 */ /* 0x010f280000300a00 */
[----:B------:R-:W4:Y:S01]  /*c430*/  LDL.LU.64 R248, [R1+0x58] ;  /* 0x0000580001f87983 */ /* 0x000f220000300a00 */
[----:B-1----:R-:W-:-:S05]  /*c440*/  LOP3.LUT R250, R9, 0x7f, RZ, 0xc0, !PT ;  /* 0x0000007f09fa7812 */ /* 0x002fca00078ec0ff */
[----:B------:R-:W-:Y:S02]  /*c450*/  IMAD.SHL.U32 R21, R250, 0x4, RZ ;  /* 0x00000004fa157824 */ /* 0x000fe400078e00ff */
[C---:B---3--:R-:W-:Y:S01]  /*c460*/  IMAD.WIDE R4, R251.reuse, 0x4, R4 ;  /* 0x00000004fb047825 */ /* 0x048fe200078e0204 */
[----:B------:R-:W-:Y:S03]  /*c470*/  BAR.SYNC.DEFER_BLOCKING 0x0 ;  /* 0x0000000000007b1d */ /* 0x000fe60000010000 */
[----:B------:R-:W-:-:S03]  /*c480*/  IMAD.WIDE R6, R251, 0x4, R6 ;  /* 0x00000004fb067825 */ /* 0x000fc600078e0206 */
[----:B------:R-:W-:Y:S01]  /*c490*/  @!PT LDS RZ, [RZ] ;  /* 0x00000000fffff984 */ /* 0x000fe20000000800 */
[----:B------:R-:W-:Y:S01]  /*c4a0*/  @!PT LDS RZ, [RZ] ;  /* 0x00000000fffff984 */ /* 0x000fe20000000800 */
[----:B------:R-:W-:Y:S01]  /*c4b0*/  @!PT LDS RZ, [RZ] ;  /* 0x00000000fffff984 */ /* 0x000fe20000000800 */
[----:B------:R2:W-:Y:S04]  /*c4c0*/  LDGSTS.E [R21+0x38000], [R4.64], !P1 ;  /* 0x3800000004157fae */ /* 0x0005e8000c921844 */
[----:B------:R1:W-:Y:S04]  /*c4d0*/  LDGSTS.E [R21+0x38800], [R6.64], !P0 ;  /* 0x3880000006157fae */ /* 0x0003e8000c121844 */
[----:B-1----:R-:W3:Y:S01]  /*c4e0*/  LDL.LU.64 R6, [R1+0xb8] ;  /* 0x0000b80001067983 */ /* 0x002ee20000300a00 */
[----:B------:R-:W-:-:S05]  /*c4f0*/  IMAD.MOV.U32 R252, RZ, RZ, c[0x0][0x180] ;  /* 0x00006000fffc7624 */ /* 0x000fca00078e00ff */
[----:B------:R-:W-:-:S04]  /*c500*/  IADD3 R252, R252, -0x51, RZ ;  /* 0xffffffaffcfc7810 */ /* 0x000fc80007ffe0ff */
[----:B------:R-:W-:Y:S01]  /*c510*/  ISETP.GE.U32.AND P4, PT, R252, 0x7fffff90, PT ;  /* 0x7fffff90fc00780c */ /* 0x000fe20003f86070 */
[----:B------:R-:W-:-:S05]  /*c520*/  IMAD.MOV.U32 R252, RZ, RZ, c[0x0][0x180] ;  /* 0x00006000fffc7624 */ /* 0x000fca00078e00ff */
[C---:B------:R-:W-:Y:S02]  /*c530*/  IADD3 R9, R252.reuse, -0x55, RZ ;  /* 0xffffffabfc097810 */ /* 0x040fe40007ffe0ff */
[----:B------:R-:W-:Y:S02]  /*c540*/  IADD3 R8, R252, -0x59, RZ ;  /* 0xffffffa7fc087810 */ /* 0x000fe40007ffe0ff */
[----:B------:R-:W-:Y:S02]  /*c550*/  ISETP.GE.U32.AND P1, PT, R9, 0x7fffff8c, PT ;  /* 0x7fffff8c0900780c */ /* 0x000fe40003f26070 */
[----:B------:R-:W-:Y:S01]  /*c560*/  ISETP.GE.U32.AND P0, PT, R8, 0x7fffff88, PT ;  /* 0x7fffff880800780c */ /* 0x000fe20003f06070 */
[----:B--2---:R-:W-:Y:S01]  /*c570*/  IMAD.WIDE R4, R251, 0x4, R10 ;  /* 0x00000004fb047825 */ /* 0x004fe200078e020a */
[C---:B------:R-:W-:Y:S02]  /*c580*/  IADD3 R11, R252.reuse, -0x43, RZ ;  /* 0xffffffbdfc0b7810 */ /* 0x040fe40007ffe0ff */
[----:B------:R-:W-:-:S02]  /*c590*/  IADD3 R10, R252, -0x5d, RZ ;  /* 0xffffffa3fc0a7810 */ /* 0x000fc40007ffe0ff */
[----:B------:R4:W-:Y:S01]  /*c5a0*/  LDGSTS.E [R21+0x39000], [R4.64], !P2 ;  /* 0x3900000004157fae */ /* 0x0009e2000d121844 */
[----:B------:R-:W-:Y:S01]  /*c5b0*/  ISETP.GE.U32.AND P2, PT, R11, 0x7fffff9e, PT ;  /* 0x7fffff9e0b00780c */ /* 0x000fe20003f46070 */
[C---:B-----5:R-:W-:Y:S02]  /*c5c0*/  IMAD.WIDE R8, R251.reuse, 0x4, R16 ;  /* 0x00000004fb087825 */ /* 0x060fe400078e0210 */
[----:B------:R-:W2:Y:S02]  /*c5d0*/  LDL.LU.64 R16, [R1+0xb0] ;  /* 0x0000b00001107983 */ /* 0x000ea40000300a00 */
[----:B----4-:R-:W-:-:S04]  /*c5e0*/  IMAD.WIDE R4, R251, 0x4, R12 ;  /* 0x00000004fb047825 */ /* 0x010fc800078e020c */
[----:B---3--:R-:W-:-:S05]  /*c5f0*/  IMAD.WIDE R6, R251, 0x4, R6 ;  /* 0x00000004fb067825 */ /* 0x008fca00078e0206 */
[----:B------:R1:W-:Y:S01]  /*c600*/  LDGSTS.E [R21+0x39800], [R6.64], !P5 ;  /* 0x3980000006157fae */ /* 0x0003e2000e921844 */
[----:B------:R-:W-:-:S03]  /*c610*/  ISETP.GE.U32.AND P5, PT, R10, 0x7fffff84, PT ;  /* 0x7fffff840a00780c */ /* 0x000fc60003fa6070 */
[----:B------:R-:W3:Y:S04]  /*c620*/  LDL.LU.64 R10, [R1+0x38] ;  /* 0x00003800010a7983 */ /* 0x000ee80000300a00 */
[----:B------:R4:W-:Y:S01]  /*c630*/  LDGSTS.E [R21+0x3a000], [R8.64], !P4 ;  /* 0x3a00000008157fae */ /* 0x0009e2000e121844 */
[----:B-1----:R-:W-:-:S03]  /*c640*/  IMAD.WIDE R6, R251, 0x4, R248 ;  /* 0x00000004fb067825 */ /* 0x002fc600078e02f8 */
[----:B------:R-:W5:Y:S04]  /*c650*/  LDL.LU.64 R12, [R1+0x70] ;  /* 0x00007000010c7983 */ /* 0x000f680000300a00 */
[----:B------:R3:W-:Y:S04]  /*c660*/  LDGSTS.E [R21+0x3a800], [R4.64], !P1 ;  /* 0x3a80000004157fae */ /* 0x0007e8000c921844 */
[----:B------:R-:W2:Y:S04]  /*c670*/  LDL.LU.64 R248, [R1+0x50] ;  /* 0x0000500001f87983 */ /* 0x000ea80000300a00 */
[----:B------:R1:W-:Y:S04]  /*c680*/  LDGSTS.E [R21+0x3b000], [R6.64], !P0 ;  /* 0x3b00000006157fae */ /* 0x0003e8000c121844 */
[----:B-1----:R-:W2:Y:S01]  /*c690*/  LDL.LU.64 R6, [R1+0x110] ;  /* 0x0001100001067983 */ /* 0x002ea20000300a00 */
[----:B----4-:R-:W-:-:S02]  /*c6a0*/  IADD3 R8, R252, -0x46, RZ ;  /* 0xffffffbafc087810 */ /* 0x010fc40007ffe0ff */
[----:B------:R-:W-:Y:S02]  /*c6b0*/  IADD3 R9, R252, -0x4a, RZ ;  /* 0xffffffb6fc097810 */ /* 0x000fe40007ffe0ff */
[----:B------:R-:W-:Y:S02]  /*c6c0*/  ISETP.GE.U32.AND P4, PT, R8, 0x7fffff9b, PT ;  /* 0x7fffff9b0800780c */ /* 0x000fe40003f86070 */
[----:B------:R-:W-:Y:S02]  /*c6d0*/  IADD3 R8, R252, -0x4e, RZ ;  /* 0xffffffb2fc087810 */ /* 0x000fe40007ffe0ff */
[----:B------:R-:W-:Y:S02]  /*c6e0*/  ISETP.GE.U32.AND P1, PT, R9, 0x7fffff97, PT ;  /* 0x7fffff970900780c */ /* 0x000fe40003f26070 */
[----:B------:R-:W-:Y:S02]  /*c6f0*/  ISETP.GE.U32.AND P0, PT, R8, 0x7fffff93, PT ;  /* 0x7fffff930800780c */ /* 0x000fe40003f06070 */
[----:B------:R-:W4:Y:S01]  /*c700*/  LDL.LU.64 R8, [R1+0xf0] ;  /* 0x0000f00001087983 */ /* 0x000f220000300a00 */
[----:B------:R-:W-:Y:S01]  /*c710*/  LOP3.LUT R250, R21, 0x20, RZ, 0x3c, !PT ;  /* 0x0000002015fa7812 */ /* 0x000fe200078e3cff */
[----:B---3--:R-:W-:Y:S01]  /*c720*/  IMAD.WIDE R4, R251, 0x4, R10 ;  /* 0x00000004fb047825 */ /* 0x008fe200078e020a */
[----:B------:R-:W-:-:S02]  /*c730*/  IADD3 R11, R252, -0x52, RZ ;  /* 0xffffffaefc0b7810 */ /* 0x000fc40007ffe0ff */
[----:B------:R-:W-:Y:S02]  /*c740*/  IADD3 R10, R252, -0x56, RZ ;  /* 0xffffffaafc0a7810 */ /* 0x000fe40007ffe0ff */
[----:B------:R1:W-:Y:S01]  /*c750*/  LDGSTS.E [R21+0x3b800], [R4.64], !P5 ;  /* 0x3b80000004157fae */ /* 0x0003e2000e921844 */
[----:B------:R-:W-:-:S03]  /*c760*/  ISETP.GE.U32.AND P5, PT, R11, 0x7fffff8f, PT ;  /* 0x7fffff8f0b00780c */ /* 0x000fc60003fa6070 */
[----:B-1----:R-:W3:Y:S01]  /*c770*/  LDL.LU.64 R4, [R1+0xd0] ;  /* 0x0000d00001047983 */ /* 0x002ee20000300a00 */
[----:B--2---:R-:W-:-:S05]  /*c780*/  IMAD.WIDE R6, R251, 0x4, R6 ;  /* 0x00000004fb067825 */ /* 0x004fca00078e0206 */
[----:B------:R1:W-:Y:S01]  /*c790*/  LDGSTS.E [R250+0x38200], [R6.64], !P6 ;  /* 0x3820000006fa7fae */ /* 0x0003e2000f121844 */
[----:B------:R-:W-:-:S03]  /*c7a0*/  ISETP.GE.U32.AND P6, PT, R10, 0x7fffff8b, PT ;  /* 0x7fffff8b0a00780c */ /* 0x000fc60003fc6070 */
[----:B------:R-:W2:Y:S01]  /*c7b0*/  LDL.LU.64 R10, [R1+0x90] ;  /* 0x00009000010a7983 */ /* 0x000ea20000300a00 */
[----:B----4-:R-:W-:-:S05]  /*c7c0*/  IMAD.WIDE R8, R251, 0x4, R8 ;  /* 0x00000004fb087825 */ /* 0x010fca00078e0208 */
[----:B------:R4:W-:Y:S01]  /*c7d0*/  LDGSTS.E [R250+0x38a00], [R8.64], !P4 ;  /* 0x38a0000008fa7fae */ /* 0x0009e2000e121844 */
[----:B-1----:R-:W-:-:S03]  /*c7e0*/  IMAD.WIDE R6, R251, 0x4, R16 ;  /* 0x00000004fb067825 */ /* 0x002fc600078e0210 */
[----:B------:R-:W2:Y:S01]  /*c7f0*/  LDL.LU.64 R16, [R1+0xa8] ;  /* 0x0000a80001107983 */ /* 0x000ea20000300a00 */
[C---:B----4-:R-:W-:Y:S02]  /*c800*/  IADD3 R8, R252.reuse, -0x5a, RZ ;  /* 0xffffffa6fc087810 */ /* 0x050fe40007ffe0ff */
[----:B------:R-:W-:Y:S02]  /*c810*/  IADD3 R9, R252, -0x44, RZ ;  /* 0xffffffbcfc097810 */ /* 0x000fe40007ffe0ff */
[----:B------:R-:W-:Y:S02]  /*c820*/  ISETP.GE.U32.AND P4, PT, R8, 0x7fffff87, PT ;  /* 0x7fffff870800780c */ /* 0x000fe40003f86070 */
[----:B------:R-:W-:Y:S01]  /*c830*/  IADD3 R8, R252, -0x5e, RZ ;  /* 0xffffffa2fc087810 */ /* 0x000fe20007ffe0ff */
[----:B---3--:R-:W-:-:S05]  /*c840*/  IMAD.WIDE R4, R251, 0x4, R4 ;  /* 0x00000004fb047825 */ /* 0x008fca00078e0204 */
[----:B------:R2:W-:Y:S01]  /*c850*/  LDGSTS.E [R250+0x39200], [R4.64], !P1 ;  /* 0x3920000004fa7fae */ /* 0x0005e2000c921844 */
[----:B------:R-:W-:-:S03]  /*c860*/  ISETP.GE.U32.AND P1, PT, R9, 0x7fffff9d, PT ;  /* 0x7fffff9d0900780c */ /* 0x000fc60003f26070 */
[----:B------:R5:W-:Y:S01]  /*c870*/  LDGSTS.E [R250+0x39a00], [R6.64], !P0 ;  /* 0x39a0000006fa7fae */ /* 0x000be2000c121844 */
[----:B------:R-:W-:Y:S01]  /*c880*/  ISETP.GE.U32.AND P0, PT, R8, 0x7fffff83, PT ;  /* 0x7fffff830800780c */ /* 0x000fe20003f06070 */
[----:B------:R-:W-:-:S04]  /*c890*/  IMAD.WIDE R8, R251, 0x4, R248 ;  /* 0x00000004fb087825 */ /* 0x000fc800078e02f8 */
[C---:B-----5:R-:W-:Y:S02]  /*c8a0*/  IMAD.WIDE R6, R251.reuse, 0x4, R12 ;  /* 0x00000004fb067825 */ /* 0x060fe400078e020c */
[----:B------:R-:W3:Y:S02]  /*c8b0*/  LDL.LU.64 R12, [R1+0x88] ;  /* 0x00008800010c7983 */ /* 0x000ee40000300a00 */
[----:B--2---:R-:W-:Y:S02]  /*c8c0*/  IMAD.WIDE R4, R251, 0x4, R10 ;  /* 0x00000004fb047825 */ /* 0x004fe400078e020a */
[----:B------:R-:W2:Y:S04]  /*c8d0*/  LDL.LU.64 R248, [R1+0x68] ;  /* 0x0000680001f87983 */ /* 0x000ea80000300a00 */
[----:B------:R1:W-:Y:S04]  /*c8e0*/  LDGSTS.E [R250+0x3a200], [R4.64], !P5 ;  /* 0x3a20000004fa7fae */ /* 0x0003e8000e921844 */
[----:B------:R4:W-:Y:S01]  /*c8f0*/  LDGSTS.E [R250+0x3aa00], [R6.64], !P6 ;  /* 0x3aa0000006fa7fae */ /* 0x0009e2000f121844 */
[----:B------:R-:W-:-:S02]  /*c900*/  IADD3 R11, R252, -0x47, RZ ;  /* 0xffffffb9fc0b7810 */ /* 0x000fc40007ffe0ff */
[----:B------:R-:W-:Y:S01]  /*c910*/  IADD3 R10, R252, -0x4b, RZ ;  /* 0xffffffb5fc0a7810 */ /* 0x000fe20007ffe0ff */
[----:B------:R5:W-:Y:S04]  /*c920*/  LDGSTS.E [R250+0x3b200], [R8.64], !P4 ;  /* 0x3b20000008fa7fae */ /* 0x000be8000e121844 */
[----:B-1----:R-:W2:Y:S04]  /*c930*/  LDL.LU.64 R4, [R1+0x30] ;  /* 0x0000300001047983 */ /* 0x002ea80000300a00 */
[----:B----4-:R-:W4:Y:S01]  /*c940*/  LDL.LU.64 R6, [R1+0x108] ;  /* 0x0001080001067983 */ /* 0x010f220000300a00 */
[----:B------:R-:W-:-:S02]  /*c950*/  LOP3.LUT R21, R21, 0x40, RZ, 0x3c, !PT ;  /* 0x0000004015157812 */ /* 0x000fc400078e3cff */
[----:B------:R-:W-:Y:S02]  /*c960*/  ISETP.GE.U32.AND P5, PT, R11, 0x7fffff9a, PT ;  /* 0x7fffff9a0b00780c */ /* 0x000fe40003fa6070 */
[----:B------:R-:W-:Y:S02]  /*c970*/  ISETP.GE.U32.AND P6, PT, R10, 0x7fffff96, PT ;  /* 0x7fffff960a00780c */ /* 0x000fe40003fc6070 */
[----:B------:R-:W3:Y:S01]  /*c980*/  LDL.LU.64 R10, [R1+0xe8] ;  /* 0x0000e800010a7983 */ /* 0x000ee20000300a00 */
[----:B--2---:R-:W-:-:S04]  /*c990*/  IMAD.WIDE R4, R251, 0x4, R4 ;  /* 0x00000004fb047825 */ /* 0x004fc800078e0204 */
[C---:B----4-:R-:W-:Y:S01]  /*c9a0*/  IMAD.WIDE R6, R251.reuse, 0x4, R6 ;  /* 0x00000004fb067825 */ /* 0x050fe200078e0206 */
[----:B------:R3:W-:Y:S04]  /*c9b0*/  LDGSTS.E [R250+0x3ba00], [R4.64], !P0 ;  /* 0x3ba0000004fa7fae */ /* 0x0007e8000c121844 */
[----:B------:R1:W-:Y:S04]  /*c9c0*/  LDGSTS.E [R21+0x38400], [R6.64], !P2 ;  /* 0x3840000006157fae */ /* 0x0003e8000d121844 */
[----:B-1----:R-:W2:Y:S01]  /*c9d0*/  LDL.LU.64 R6, [R1+0xc8] ;  /* 0x0000c80001067983 */ /* 0x002ea20000300a00 */
[----:B---3--:R-:W-:Y:S01]  /*c9e0*/  IMAD.WIDE R4, R251, 0x4, R10 ;  /* 0x00000004fb047825 */ /* 0x008fe200078e020a */
[----:B------:R-:W-:-:S02]  /*c9f0*/  IADD3 R11, R252, -0x48, RZ ;  /* 0xffffffb8fc0b7810 */ /* 0x000fc40007ffe0ff */
[C---:B------:R-:W-:Y:S02]  /*ca00*/  IADD3 R10, R252.reuse, -0x5b, RZ ;  /* 0xffffffa5fc0a7810 */ /* 0x040fe40007ffe0ff */
[----:B------:R1:W-:Y:S01]  /*ca10*/  LDGSTS.E [R21+0x38c00], [R4.64], !P5 ;  /* 0x38c0000004157fae */ /* 0x0003e2000e921844 */
[----:B------:R-:W-:Y:S02]  /*ca20*/  ISETP.GE.U32.AND P5, PT, R11, 0x7fffff99, PT ;  /* 0x7fffff990b00780c */ /* 0x000fe40003fa6070 */
[----:B-----5:R-:W-:-:S04]  /*ca30*/  IADD3 R8, R252, -0x4f, RZ ;  /* 0xffffffb1fc087810 */ /* 0x020fc80007ffe0ff */
[----:B------:R-:W-:Y:S02]  /*ca40*/  ISETP.GE.U32.AND P4, PT, R8, 0x7fffff92, PT ;  /* 0x7fffff920800780c */ /* 0x000fe40003f86070 */
[C---:B------:R-:W-:Y:S02]  /*ca50*/  IADD3 R9, R252.reuse, -0x53, RZ ;  /* 0xffffffadfc097810 */ /* 0x040fe40007ffe0ff */
[----:B------:R-:W-:Y:S02]  /*ca60*/  IADD3 R8, R252, -0x57, RZ ;  /* 0xffffffa9fc087810 */ /* 0x000fe40007ffe0ff */
[----:B------:R-:W-:Y:S02]  /*ca70*/  ISETP.GE.U32.AND P0, PT, R9, 0x7fffff8e, PT ;  /* 0x7fffff8e0900780c */ /* 0x000fe40003f06070 */
[----:B------:R-:W-:Y:S01]  /*ca80*/  ISETP.GE.U32.AND P2, PT, R8, 0x7fffff8a, PT ;  /* 0x7fffff8a0800780c */ /* 0x000fe20003f46070 */
[----:B------:R-:W-:-:S04]  /*ca90*/  IMAD.WIDE R8, R251, 0x4, R16 ;  /* 0x00000004fb087825 */ /* 0x000fc800078e0210 */
[----:B-1----:R-:W-:-:S04]  /*caa0*/  IMAD.WIDE R4, R251, 0x4, R12 ;  /* 0x00000004fb047825 */ /* 0x002fc800078e020c */
[----:B--2---:R-:W-:-:S05]  /*cab0*/  IMAD.WIDE R6, R251, 0x4, R6 ;  /* 0x00000004fb067825 */ /* 0x004fca00078e0206 */
[----:B------:R1:W-:Y:S01]  /*cac0*/  LDGSTS.E [R21+0x39400], [R6.64], !P6 ;  /* 0x3940000006157fae */ /* 0x0003e2000f121844 */
[----:B------:R-:W-:-:S03]  /*cad0*/  ISETP.GE.U32.AND P6, PT, R10, 0x7fffff86, PT ;  /* 0x7fffff860a00780c */ /* 0x000fc60003fc6070 */
[----:B------:R-:W2:Y:S04]  /*cae0*/  LDL.LU.64 R10, [R1+0x48] ;  /* 0x00004800010a7983 */ /* 0x000ea80000300a00 */
[----:B------:R3:W-:Y:S01]  /*caf0*/  LDGSTS.E [R21+0x39c00], [R8.64], !P4 ;  /* 0x39c0000008157fae */ /* 0x0007e2000e121844 */
[----:B-1----:R-:W-:-:S03]  /*cb00*/  IMAD.WIDE R6, R251, 0x4, R248 ;  /* 0x00000004fb067825 */ /* 0x002fc600078e02f8 */
[----:B------:R-:W4:Y:S04]  /*cb10*/  LDL.LU.64 R16, [R1+0xa0] ;  /* 0x0000a00001107983 */ /* 0x000f280000300a00 */
[----:B------:R-:W5:Y:S01]  /*cb20*/  LDL.LU.64 R12, [R1+0x40] ;  /* 0x00004000010c7983 */ /* 0x000f620000300a00 */
[----:B---3--:R-:W-:-:S03]  /*cb30*/  IADD3 R8, R252, -0x5f, RZ ;  /* 0xffffffa1fc087810 */ /* 0x008fc60007ffe0ff */
[----:B------:R2:W-:Y:S01]  /*cb40*/  LDGSTS.E [R21+0x3a400], [R4.64], !P0 ;  /* 0x3a40000004157fae */ /* 0x0005e2000c121844 */
[----:B------:R-:W-:Y:S02]  /*cb50*/  IADD3 R9, R252, -0x4c, RZ ;  /* 0xffffffb4fc097810 */ /* 0x000fe40007ffe0ff */
[----:B------:R-:W-:Y:S01]  /*cb60*/  ISETP.GE.U32.AND P4, PT, R8, 0x7fffff82, PT ;  /* 0x7fffff820800780c */ /* 0x000fe20003f86070 */
[----:B------:R-:W3:Y:S01]  /*cb70*/  LDL.LU.64 R248, [R1+0x20] ;  /* 0x0000200001f87983 */ /* 0x000ee20000300a00 */
[----:B------:R-:W-:-:S03]  /*cb80*/  IADD3 R8, R252, -0x50, RZ ;  /* 0xffffffb0fc087810 */ /* 0x000fc60007ffe0ff */
[----:B------:R1:W-:Y:S01]  /*cb90*/  LDGSTS.E [R21+0x3ac00], [R6.64], !P2 ;  /* 0x3ac0000006157fae */ /* 0x0003e2000d121844 */
[----:B------:R-:W-:Y:S02]  /*cba0*/  ISETP.GE.U32.AND P0, PT, R9, 0x7fffff95, PT ;  /* 0x7fffff950900780c */ /* 0x000fe40003f06070 */
[----:B------:R-:W-:Y:S01]  /*cbb0*/  ISETP.GE.U32.AND P2, PT, R8, 0x7fffff91, PT ;  /* 0x7fffff910800780c */ /* 0x000fe20003f46070 */
[----:B-1----:R-:W3:Y:S04]  /*cbc0*/  LDL.LU.64 R6, [R1+0x28] ;  /* 0x0000280001067983 */ /* 0x002ee80000300a00 */
[----:B------:R-:W3:Y:S01]  /*cbd0*/  LDL.LU.64 R8, [R1+0x100] ;  /* 0x0001000001087983 */ /* 0x000ee20000300a00 */
[----:B--2---:R-:W-:-:S05]  /*cbe0*/  IMAD.WIDE R4, R251, 0x4, R10 ;  /* 0x00000004fb047825 */ /* 0x004fca00078e020a */
[----:B------:R1:W-:Y:S04]  /*cbf0*/  LDGSTS.E [R21+0x3b400], [R4.64], !P6 ;  /* 0x3b40000004157fae */ /* 0x0003e8000f121844 */
[----:B-1----:R-:W1:Y:S02]  /*cc00*/  S2R R5, SR_TID.X ;  /* 0x0000000000057919 */ /* 0x002e640000002100 */
[----:B-1----:R-:W-:-:S05]  /*cc10*/  LOP3.LUT R4, R5, 0x7f, RZ, 0xc0, !PT ;  /* 0x0000007f05047812 */ /* 0x002fca00078ec0ff */
[----:B------:R-:W-:Y:S02]  /*cc20*/  IMAD.SHL.U32 R4, R4, 0x4, RZ ;  /* 0x0000000404047824 */ /* 0x000fe400078e00ff */
[----:B---3--:R-:W-:-:S03]  /*cc30*/  IMAD.WIDE R6, R251, 0x4, R6 ;  /* 0x00000004fb067825 */ /* 0x008fc600078e0206 */
[----:B------:R-:W-:Y:S01]  /*cc40*/  LOP3.LUT R4, R4, 0x40, RZ, 0x3c, !PT ;  /* 0x0000004004047812 */ /* 0x000fe200078e3cff */
[----:B------:R-:W-:Y:S02]  /*cc50*/  IMAD.WIDE R8, R251, 0x4, R8 ;  /* 0x00000004fb087825 */ /* 0x000fe400078e0208 */
[----:B------:R-:W2:Y:S04]  /*cc60*/  LDL.LU.64 R250, [R1+0x18] ;  /* 0x0000180001fa7983 */ /* 0x000ea80000300a00 */
[----:B------:R-:W3:Y:S04]  /*cc70*/  LDL.LU R21, [R1+0xe78] ;  /* 0x000e780001157983 */ /* 0x000ee80000300800 */
[----:B------:R1:W-:Y:S04]  /*cc80*/  LDGSTS.E [R4+0x3bc00], [R6.64], !P4 ;  /* 0x3bc0000006047fae */ /* 0x0003e8000e121844 */
[----:B-1----:R-:W2:Y:S01]  /*cc90*/  LDL.LU.64 R6, [R1+0xe0] ;  /* 0x0000e00001067983 */ /* 0x002ea20000300a00 */
[----:B------:R-:W-:-:S05]  /*cca0*/  LOP3.LUT R5, R5, 0x7f, RZ, 0xc0, !PT ;  /* 0x0000007f05057812 */ /* 0x000fca00078ec0ff */
[----:B------:R-:W-:Y:S01]  /*ccb0*/  IMAD.SHL.U32 R5, R5, 0x4, RZ ;  /* 0x0000000405057824 */ /* 0x000fe200078e00ff */
[----:B------:R-:W-:-:S04]  /*ccc0*/  IADD3 R11, R252, -0x54, RZ ;  /* 0xffffffacfc0b7810 */ /* 0x000fc80007ffe0ff */
[----:B------:R-:W-:Y:S01]  /*ccd0*/  LOP3.LUT R4, R5, 0x60, RZ, 0x3c, !PT ;  /* 0x0000006005047812 */ /* 0x000fe200078e3cff */
[----:B------:R-:W-:Y:S01]  /*cce0*/  IMAD.MOV.U32 R5, RZ, RZ, c[0x0][0x188] ;  /* 0x00006200ff057624 */ /* 0x000fe200078e00ff */
[----:B------:R-:W-:-:S03]  /*ccf0*/  ISETP.GE.U32.AND P6, PT, R11, 0x7fffff8d, PT ;  /* 0x7fffff8d0b00780c */ /* 0x000fc60003fc6070 */
[----:B------:R-:W-:Y:S01]  /*cd00*/  IMAD.SHL.U32 R11, R5, 0x20, RZ ;  /* 0x00000020050b7824 */ /* 0x000fe200078e00ff */
[----:B------:R-:W-:Y:S01]  /*cd10*/  IADD3 R10, R252, -0x58, RZ ;  /* 0xffffffa8fc0a7810 */ /* 0x000fe20007ffe0ff */
[----:B------:R-:W1:Y:S03]  /*cd20*/  S2R R5, SR_TID.X ;  /* 0x0000000000057919 */ /* 0x000e660000002100 */
[----:B------:R-:W-:Y:S01]  /*cd30*/  ISETP.GE.U32.AND P4, PT, R10, 0x7fffff89, PT ;  /* 0x7fffff890a00780c */ /* 0x000fe20003f86070 */
[----:B------:R4:W-:Y:S01]  /*cd40*/  LDGSTS.E [R4+0x38600], [R8.64], !P1 ;  /* 0x3860000008047fae */ /* 0x0009e2000c921844 */
[----:B------:R-:W-:-:S05]  /*cd50*/  IMAD.MOV.U32 R10, RZ, RZ, 0x1f ;  /* 0x0000001fff0a7424 */ /* 0x000fca00078e00ff */
[----:B------:R-:W-:Y:S02]  /*cd60*/  IADD3 R10, R10, c[0x0][0x180], RZ ;  /* 0x000060000a0a7a10 */ /* 0x000fe40007ffe0ff */
[----:B----4-:R-:W-:Y:S02]  /*cd70*/  IADD3 R4, R252, -0x5c, RZ ;  /* 0xffffffa4fc047810 */ /* 0x010fe40007ffe0ff */
[----:B-1----:R-:W-:Y:S02]  /*cd80*/  LOP3.LUT R5, R5, 0x7f, RZ, 0xc0, !PT ;  /* 0x0000007f05057812 */ /* 0x002fe400078ec0ff */
[----:B------:R-:W-:-:S03]  /*cd90*/  ISETP.GE.U32.AND P1, PT, R4, 0x7fffff85, PT ;  /* 0x7fffff850400780c */ /* 0x000fc60003f26070 */
[----:B------:R-:W-:Y:S02]  /*cda0*/  IMAD.SHL.U32 R9, R5, 0x4, RZ ;  /* 0x0000000405097824 */ /* 0x000fe400078e00ff */
[----:B------:R-:W4:Y:S01]  /*cdb0*/  LDL.LU.64 R4, [R1+0xc0] ;  /* 0x0000c00001047983 */ /* 0x000f220000300a00 */
[----:B------:R-:W-:Y:S02]  /*cdc0*/  SEL R8, RZ, 0x4, P3 ;  /* 0x00000004ff087807 */ /* 0x000fe40001800000 */
[----:B------:R-:W-:Y:S02]  /*cdd0*/  ISETP.GT.AND P3, PT, R10, 0x5f, PT ;  /* 0x0000005f0a00780c */ /* 0x000fe40003f64270 */
[----:B------:R-:W-:Y:S02]  /*cde0*/  LOP3.LUT R9, R9, 0x60, RZ, 0x3c, !PT ;  /* 0x0000006009097812 */ /* 0x000fe400078e3cff */
[----:B------:R-:W-:Y:S01]  /*cdf0*/  SEL R8, R8, RZ, P3 ;  /* 0x000000ff08087207 */ /* 0x000fe20001800000 */
[----:B--2---:R-:W-:-:S05]  /*ce00*/  IMAD.WIDE R6, R11, 0x4, R6 ;  /* 0x000000040b067825 */ /* 0x004fca00078e0206 */
[----:B------:R1:W-:Y:S01]  /*ce10*/  LDGSTS.E [R9+0x38e00], [R6.64], !P5 ;  /* 0x38e0000006097fae */ /* 0x0003e2000e921844 */
[----:B------:R-:W-:-:S03]  /*ce20*/  ISETP.NE.U32.AND P5, PT, R8, RZ, PT ;  /* 0x000000ff0800720c */ /* 0x000fc60003fa5070 */
[----:B-1----:R-:W2:Y:S04]  /*ce30*/  LDL.LU.64 R6, [R1+0x60] ;  /* 0x0000600001067983 */ /* 0x002ea80000300a00 */
[----:B------:R-:W3:Y:S04]  /*ce40*/  LDL.LU.64 R8, [R1+0x80] ;  /* 0x0000800001087983 */ /* 0x000ee80000300a00 */
[----:B------:R-:W1:Y:S01]  /*ce50*/  S2R R10, SR_TID.X ;  /* 0x00000000000a7919 */ /* 0x000e620000002100 */
[----:B------:R-:W-:-:S04]  /*ce60*/  IADD3 R252, R252, -0x60, RZ ;  /* 0xffffffa0fcfc7810 */ /* 0x000fc80007ffe0ff */
[----:B------:R-:W-:Y:S02]  /*ce70*/  ISETP.GE.U32.AND P3, PT, R252, 0x7fffff81, PT ;  /* 0x7fffff81fc00780c */ /* 0x000fe40003f66070 */
[----:B-1----:R-:W-:-:S05]  /*ce80*/  LOP3.LUT R10, R10, 0x7f, RZ, 0xc0, !PT ;  /* 0x0000007f0a0a7812 */ /* 0x002fca00078ec0ff */
[----:B------:R-:W-:Y:S02]  /*ce90*/  IMAD.SHL.U32 R10, R10, 0x4, RZ ;  /* 0x000000040a0a7824 */ /* 0x000fe400078e00ff */
[----:B----4-:R-:W-:-:S03]  /*cea0*/  IMAD.WIDE R4, R11, 0x4, R4 ;  /* 0x000000040b047825 */ /* 0x010fc600078e0204 */
[----:B------:R-:W-:Y:S01]  /*ceb0*/  LOP3.LUT R252, R10, 0x60, RZ, 0x3c, !PT ;  /* 0x000000600afc7812 */ /* 0x000fe200078e3cff */
[----:B------:R-:W-:Y:S02]  /*cec0*/  IMAD.WIDE R10, R11, 0x4, R16 ;  /* 0x000000040b0a7825 */ /* 0x000fe400078e0210 */
[----:B------:R-:W4:Y:S04]  /*ced0*/  LDL.LU.64 R16, [R1+0xe70] ;  /* 0x000e700001107983 */ /* 0x000f280000300a00 */
[----:B------:R1:W-:Y:S04]  /*cee0*/  LDGSTS.E [R252+0x39600], [R4.64], !P0 ;  /* 0x3960000004fc7fae */ /* 0x0003e8000c121844 */
[----:B------:R5:W-:Y:S01]  /*cef0*/  LDGSTS.E [R252+0x39e00], [R10.64], !P2 ;  /* 0x39e000000afc7fae */ /* 0x000be2000d121844 */
[----:B-1----:R-:W-:-:S04]  /*cf00*/  IMAD.MOV.U32 R5, RZ, RZ, c[0x0][0x188] ;  /* 0x00006200ff057624 */ /* 0x002fc800078e00ff */
[----:B------:R-:W-:Y:S02]  /*cf10*/  IMAD.SHL.U32 R5, R5, 0x20, RZ ;  /* 0x0000002005057824 */ /* 0x000fe400078e00ff */
[----:B-----5:R-:W-:-:S04]  /*cf20*/  IMAD.MOV.U32 R11, RZ, RZ, c[0x0][0x188] ;  /* 0x00006200ff0b7624 */ /* 0x020fc800078e00ff */
[----:B------:R-:W-:-:S04]  /*cf30*/  IMAD.SHL.U32 R11, R11, 0x20, RZ ;  /* 0x000000200b0b7824 */ /* 0x000fc800078e00ff */
[----:B------:R-:W-:-:S04]  /*cf40*/  IMAD.WIDE R10, R11, 0x4, R248 ;  /* 0x000000040b0a7825 */ /* 0x000fc800078e02f8 */
[----:B--2---:R-:W-:-:S04]  /*cf50*/  IMAD.WIDE R6, R5, 0x4, R6 ;  /* 0x0000000405067825 */ /* 0x004fc800078e0206 */
[----:B---3--:R-:W-:-:S04]  /*cf60*/  IMAD.WIDE R8, R5, 0x4, R8 ;  /* 0x0000000405087825 */ /* 0x008fc800078e0208 */
[----:B------:R-:W-:Y:S01]  /*cf70*/  IMAD.WIDE R4, R5, 0x4, R12 ;  /* 0x0000000405047825 */ /* 0x000fe200078e020c */
[----:B------:R1:W-:Y:S04]  /*cf80*/  LDGSTS.E [R252+0x3a600], [R8.64], !P6 ;  /* 0x3a60000008fc7fae */ /* 0x0003e8000f121844 */
[----:B------:R-:W2:Y:S04]  /*cf90*/  LDL.LU.64 R12, [R1+0xe68] ;  /* 0x000e6800010c7983 */ /* 0x000ea80000300a00 */
[----:B------:R-:W3:Y:S04]  /*cfa0*/  LDL.LU.64 R248, [R1+0xe60] ;  /* 0x000e600001f87983 */ /* 0x000ee80000300a00 */
[----:B-1----:R-:W5:Y:S04]  /*cfb0*/  LDL.LU.64 R8, [R1+0x10] ;  /* 0x0000100001087983 */ /* 0x002f680000300a00 */
[----:B------:R1:W-:Y:S04]  /*cfc0*/  LDGSTS.E [R252+0x3ae00], [R6.64], !P4 ;  /* 0x3ae0000006fc7fae */ /* 0x0003e8000e121844 */
[----:B------:R1:W-:Y:S04]  /*cfd0*/  LDGSTS.E [R252+0x3b600], [R4.64], !P1 ;  /* 0x3b60000004fc7fae */ /* 0x0003e8000c921844 */
[----:B------:R4:W-:Y:S04]  /*cfe0*/  LDGSTS.E [R252+0x3be00], [R10.64], !P3 ;  /* 0x3be000000afc7fae */ /* 0x0009e8000d921844 */
[----:B-1----:R-:W2:Y:S01]  /*cff0*/  LDL.LU.64 R6, [R1] ;  /* 0x0000000001067983 */ /* 0x002ea20000300a00 */
[----:B------:R-:W-:-:S03]  /*d000*/  IMAD.MOV.U32 R5, RZ, RZ, c[0x0][0x18c] ;  /* 0x00006300ff057624 */ /* 0x000fc600078e00ff */
[----:B------:R-:W0:Y:S01]  /*d010*/  LDGDEPBAR ;  /* 0x00000000000079af */ /* 0x000e220000000000 */
[----:B------:R-:W-:-:S04]  /*d020*/  IMAD.SHL.U32 R5, R5, 0x20, RZ ;  /* 0x0000002005057824 */ /* 0x000fc800078e00ff */
[----:B------:R-:W-:Y:S02]  /*d030*/  IMAD.WIDE R4, R5, 0x4, R250 ;  /* 0x0000000405047825 */ /* 0x000fe400078e02fa */
[----:B------:R-:W3:Y:S02]  /*d040*/  LDL.LU.64 R250, [R1+0xe58] ;  /* 0x000e580001fa7983 */ /* 0x000ee40000300a00 */
[----:B----4-:R-:W-:Y:S02]  /*d050*/  IMAD.MOV.U32 R11, RZ, RZ, c[0x0][0x18c] ;  /* 0x00006300ff0b7624 */ /* 0x010fe400078e00ff */
[----:B------:R3:W-:Y:S02]  /*d060*/  LDGSTS.E [R0+0x20000], [R4.64], P5 ;  /* 0x2000000004007fae */ /* 0x0007e4000a921844 */
[----:B------:R-:W-:Y:S02]  /*d070*/  IMAD.SHL.U32 R10, R11, 0x20, RZ ;  /* 0x000000200b0a7824 */ /* 0x000fe400078e00ff */
[----:B------:R-:W1:Y:S02]  /*d080*/  S2R R11, SR_TID.X ;  /* 0x00000000000b7919 */ /* 0x000e640000002100 */
[----:B-1----:R-:W-:-:S05]  /*d090*/  LOP3.LUT R11, R11, 0x7f, RZ, 0xc0, !PT ;  /* 0x0000007f0b0b7812 */ /* 0x002fca00078ec0ff */
[----:B------:R-:W-:Y:S02]  /*d0a0*/  IMAD.SHL.U32 R11, R11, 0x4, RZ ;  /* 0x000000040b0b7824 */ /* 0x000fe400078e00ff */
[----:B-----5:R-:W-:-:S05]  /*d0b0*/  IMAD.WIDE R8, R10, 0x4, R8 ;  /* 0x000000040a087825 */ /* 0x020fca00078e0208 */
[----:B------:R1:W-:Y:S01]  /*d0c0*/  LDGSTS.E [R0+0x20400], [R8.64], P5 ;  /* 0x2040000008007fae */ /* 0x0003e2000a921844 */
[----:B--2---:R-:W-:-:S05]  /*d0d0*/  IMAD.WIDE R6, R10, 0x4, R6 ;  /* 0x000000040a067825 */ /* 0x004fca00078e0206 */
[----:B------:R2:W-:Y:S04]  /*d0e0*/  LDGSTS.E [R0+0x20800], [R6.64], P5 ;  /* 0x2080000006007fae */ /* 0x0005e8000a921844 */
[----:B--2---:R-:W2:Y:S02]  /*d0f0*/  S2R R7, SR_TID.X ;  /* 0x0000000000077919 */ /* 0x004ea40000002100 */
[----:B--2---:R-:W-:-:S04]  /*d100*/  LOP3.LUT R7, R7, 0x60, RZ, 0xc0, !PT ;  /* 0x0000006007077812 */ /* 0x004fc800078ec0ff */
[----:B------:R-:W-:Y:S02]  /*d110*/  SHF.R.U32.HI R6, RZ, 0x1, R7 ;  /* 0x00000001ff067819 */ /* 0x000fe40000011607 */
[----:B------:R-:W2:Y:S01]  /*d120*/  S2R R7, SR_TID.X ;  /* 0x0000000000077919 */ /* 0x000ea20000002100 */
[C---:B---3--:R-:W-:Y:S01]  /*d130*/  IMAD.WIDE R4, R10.reuse, 0x4, R250 ;  /* 0x000000040a047825 */ /* 0x048fe200078e02fa */
[----:B------:R-:W-:Y:S02]  /*d140*/  LOP3.LUT R6, R11, R6, RZ, 0x3c, !PT ;  /* 0x000000060b067212 */ /* 0x000fe400078e3cff */
[----:B------:R-:W3:Y:S01]  /*d150*/  LDL.LU.64 R250, [R1+0x8] ;  /* 0x0000080001fa7983 */ /* 0x000ee20000300a00 */
[----:B-1----:R-:W-:-:S03]  /*d160*/  IMAD.WIDE R8, R10, 0x4, R248 ;  /* 0x000000040a087825 */ /* 0x002fc600078e02f8 */
[----:B------:R1:W-:Y:S04]  /*d170*/  LDGSTS.E [R6+0x20c00], [R4.64], P5 ;  /* 0x20c0000004067fae */ /* 0x0003e8000a921844 */
[----:B------:R-:W4:Y:S04]  /*d180*/  LDL.LU.64 R248, [R1+0x118] ;  /* 0x0001180001f87983 */ /* 0x000f280000300a00 */
[----:B------:R5:W-:Y:S04]  /*d190*/  LDGSTS.E [R6+0x21000], [R8.64], P5 ;  /* 0x2100000008067fae */ /* 0x000be8000a921844 */
[----:B-1----:R-:W3:Y:S01]  /*d1a0*/  LDL.LU.64 R4, [R1+0x128] ;  /* 0x0001280001047983 */ /* 0x002ee20000300a00 */
[----:B--2---:R-:W-:-:S02]  /*d1b0*/  LOP3.LUT R11, R7, 0x7f, RZ, 0xc0, !PT ;  /* 0x0000007f070b7812 */ /* 0x004fc400078ec0ff */
[----:B------:R-:W-:-:S04]  /*d1c0*/  LOP3.LUT R7, R7, 0x60, RZ, 0xc0, !PT ;  /* 0x0000006007077812 */ /* 0x000fc800078ec0ff */
[----:B-----5:R-:W-:Y:S02]  /*d1d0*/  SHF.R.U32.HI R8, RZ, 0x1, R7 ;  /* 0x00000001ff087819 */ /* 0x020fe40000011607 */
[----:B------:R-:W2:Y:S04]  /*d1e0*/  LDL.LU.64 R6, [R1+0x120] ;  /* 0x0001200001067983 */ /* 0x000ea80000300a00 */
[----:B------:R1:W-:Y:S04]  /*d1f0*/  STL [R1+0x5a0], RZ ;  /* 0x0005a0ff01007387 */ /* 0x0003e80000100800 */
        /* <DEDUP_REMOVED lines=63> */
[----:B------:R1:W-:Y:S04]  /*d5f0*/  STL [R1], RZ ;  /* 0x000000ff01007387 */ /* 0x0003e80000100800 */
        /* <DEDUP_REMOVED lines=175> */
[----:B------:R1:W-:Y:S01]  /*e0f0*/  STL [R1+0x4f0], RZ ;  /* 0x0004f0ff01007387 */ /* 0x0003e20000100800 */
[----:B------:R-:W-:-:S03]  /*e100*/  IMAD.SHL.U32 R11, R11, 0x4, RZ ;  /* 0x000000040b0b7824 */ /* 0x000fc600078e00ff */
[----:B------:R1:W-:Y:S04]  /*e110*/  STL [R1+0x4f4], RZ ;  /* 0x0004f4ff01007387 */ /* 0x0003e80000100800 */
[----:B------:R1:W-:Y:S04]  /*e120*/  STL [R1+0x4f8], RZ ;  /* 0x0004f8ff01007387 */ /* 0x0003e80000100800 */
[----:B------:R1:W-:Y:S04]  /*e130*/  STL [R1+0x4fc], RZ ;  /* 0x0004fcff01007387 */ /* 0x0003e80000100800 */
[----:B------:R1:W-:Y:S04]  /*e140*/  STL [R1+0x4e0], RZ ;  /* 0x0004e0ff01007387 */ /* 0x0003e80000100800 */
[----:B------:R1:W-:Y:S01]  /*e150*/  STL [R1+0x4e4], RZ ;  /* 0x0004e4ff01007387 */ /* 0x0003e20000100800 */
[----:B------:R-:W-:-:S03]  /*e160*/  IMAD.WIDE R12, R10, 0x4, R12 ;  /* 0x000000040a0c7825 */ /* 0x000fc600078e020c */
[----:B------:R1:W-:Y:S01]  /*e170*/  STL [R1+0x4e8], RZ ;  /* 0x0004e8ff01007387 */ /* 0x0003e20000100800 */
[----:B------:R-:W-:-:S03]  /*e180*/  LOP3.LUT R9, R11, R8, RZ, 0x3c, !PT ;  /* 0x000000080b097212 */ /* 0x000fc600078e3cff */
[----:B------:R1:W-:Y:S01]  /*e190*/  STL [R1+0x4ec], RZ ;  /* 0x0004ecff01007387 */ /* 0x0003e20000100800 */
[----:B------:R-:W-:-:S03]  /*e1a0*/  IMAD.WIDE R16, R10, 0x4, R16 ;  /* 0x000000040a107825 */ /* 0x000fc600078e0210 */
        /* <DEDUP_REMOVED lines=12> */
[----:B------:R4:W-:Y:S01]  /*e270*/  LDGSTS.E [R9+0x21400], [R12.64], P5 ;  /* 0x214000000c097fae */ /* 0x0009e2000a921844 */
[----:B------:R-:W-:-:S03]  /*e280*/  IMAD.WIDE R44, R10, 0x4, R44 ;  /* 0x000000040a2c7825 */ /* 0x000fc600078e022c */
[----:B------:R1:W-:Y:S01]  /*e290*/  STL [R1+0x4b8], RZ ;  /* 0x0004b8ff01007387 */ /* 0x0003e20000100800 */
[----:B------:R-:W-:-:S03]  /*e2a0*/  IMAD.WIDE R48, R10, 0x4, R48 ;  /* 0x000000040a307825 */ /* 0x000fc600078e0230 */
[----:B------:R4:W-:Y:S04]  /*e2b0*/  LDGSTS.E [R9+0x21800], [R16.64], P5 ;  /* 0x2180000010097fae */ /* 0x0009e8000a921844 */
        /* <DEDUP_REMOVED lines=137> */
[----:B------:R4:W-:Y:S01]  /*eb50*/  LDGSTS.E [R9+0x2d000], [R200.64], P5 ;  /* 0x2d000000c8097fae */ /* 0x0009e2000a921844 */
[----:B------:R-:W-:-:S03]  /*eb60*/  LOP3.LUT R11, R11, R8, RZ, 0x3c, !PT ;  /* 0x000000080b0b7212 */ /* 0x000fc600078e3cff */
        /* <DEDUP_REMOVED lines=10> */
[----:B---3--:R-:W-:-:S03]  /*ec10*/  IMAD.WIDE R4, R10, 0x4, R4 ;  /* 0x000000040a047825 */ /* 0x008fc600078e0204 */
[----:B------:R4:W-:Y:S01]  /*ec20*/  LDGSTS.E [R9+0x2e000], [R216.64], P5 ;  /* 0x2e000000d8097fae */ /* 0x0009e2000a921844 */
[----:B------:R-:W-:-:S03]  /*ec30*/  LOP3.LUT R11, R11, 0x40, RZ, 0x3c, !PT ;  /* 0x000000400b0b7812 */ /* 0x000fc600078e3cff */
[----:B------:R1:W-:Y:S04]  /*ec40*/  STL [R1+0x854], RZ ;  /* 0x000854ff01007387 */ /* 0x0003e80000100800 */
[----:B------:R4:W-:Y:S04]  /*ec50*/  LDGSTS.E [R9+0x2e400], [R220.64], P5 ;  /* 0x2e400000dc097fae */ /* 0x0009e8000a921844 */
[----:B------:R1:W-:Y:S04]  /*ec60*/  STL [R1+0x858], RZ ;  /* 0x000858ff01007387 */ /* 0x0003e80000100800 */
[----:B------:R4:W-:Y:S04]  /*ec70*/  LDGSTS.E [R9+0x2e800], [R224.64], P5 ;  /* 0x2e800000e0097fae */ /* 0x0009e8000a921844 */
[----:B------:R1:W-:Y:S04]  /*ec80*/  STL [R1+0x85c], RZ ;  /* 0x00085cff01007387 */ /* 0x0003e80000100800 */
[----:B------:R4:W-:Y:S04]  /*ec90*/  LDGSTS.E [R9+0x2ec00], [R228.64], P5 ;  /* 0x2ec00000e4097fae */ /* 0x0009e8000a921844 */
[----:B------:R1:W-:Y:S01]  /*eca0*/  STL [R1+0x840], RZ ;  /* 0x000840ff01007387 */ /* 0x0003e20000100800 */
[----:B--2---:R-:W-:-:S03]  /*ecb0*/  IMAD.WIDE R6, R10, 0x4, R6 ;  /* 0x000000040a067825 */ /* 0x004fc600078e0206 */
[----:B------:R4:W-:Y:S04]  /*ecc0*/  LDGSTS.E [R9+0x2f000], [R232.64], P5 ;  /* 0x2f000000e8097fae */ /* 0x0009e8000a921844 */
[----:B------:R1:W-:Y:S04]  /*ecd0*/  STL [R1+0x844], RZ ;  /* 0x000844ff01007387 */ /* 0x0003e80000100800 */
[----:B------:R4:W-:Y:S04]  /*ece0*/  LDGSTS.E [R9+0x2f400], [R236.64], P5 ;  /* 0x2f400000ec097fae */ /* 0x0009e8000a921844 */
[----:B------:R1:W-:Y:S04]  /*ecf0*/  STL [R1+0x848], RZ ;  /* 0x000848ff01007387 */ /* 0x0003e80000100800 */
[----:B------:R4:W-:Y:S04]  /*ed00*/  LDGSTS.E [R9+0x2f800], [R240.64], P5 ;  /* 0x2f800000f0097fae */ /* 0x0009e8000a921844 */
[----:B------:R1:W-:Y:S01]  /*ed10*/  STL [R1+0x84c], RZ ;  /* 0x00084cff01007387 */ /* 0x0003e20000100800 */
[----:B------:R-:W-:-:S03]  /*ed20*/  IMAD.WIDE R246, R10, 0x4, R246 ;  /* 0x000000040af67825 */ /* 0x000fc600078e02f6 */
[----:B------:R4:W-:Y:S04]  /*ed30*/  LDGSTS.E [R9+0x2fc00], [R244.64], P5 ;  /* 0x2fc00000f4097fae */ /* 0x0009e8000a921844 */
[----:B------:R1:W-:Y:S01]  /*ed40*/  STL [R1+0x830], RZ ;  /* 0x000830ff01007387 */ /* 0x0003e20000100800 */
[----:B------:R-:W-:-:S03]  /*ed50*/  IMAD.WIDE R14, R10, 0x4, R14 ;  /* 0x000000040a0e7825 */ /* 0x000fc600078e020e */
[----:B------:R2:W-:Y:S01]  /*ed60*/  LDGSTS.E [R11+0x20200], [R4.64], P5 ;  /* 0x20200000040b7fae */ /* 0x0005e2000a921844 */
[----:B----4-:R-:W-:-:S03]  /*ed70*/  IMAD.WIDE R8, R10, 0x4, R248 ;  /* 0x000000040a087825 */ /* 0x010fc600078e02f8 */
[----:B------:R1:W-:Y:S04]  /*ed80*/  STL [R1+0x834], RZ ;  /* 0x000834ff01007387 */ /* 0x0003e80000100800 */
[----:B------:R1:W-:Y:S01]  /*ed90*/  STL [R1+0x838], RZ ;  /* 0x000838ff01007387 */ /* 0x0003e20000100800 */
[----:B--2---:R-:W-:-:S03]  /*eda0*/  IMAD.WIDE R4, R10, 0x4, R250 ;  /* 0x000000040a047825 */ /* 0x004fc600078e02fa */
[----:B------:R1:W-:Y:S01]  /*edb0*/  STL [R1+0x83c], RZ ;  /* 0x00083cff01007387 */ /* 0x0003e20000100800 */
[----:B------:R-:W-:-:S03]  /*edc0*/  IMAD.WIDE R18, R10, 0x4, R18 ;  /* 0x000000040a127825 */ /* 0x000fc600078e0212 */
[----:B------:R1:W-:Y:S01]  /*edd0*/  STL [R1+0x2c0], RZ ;  /* 0x0002c0ff01007387 */ /* 0x0003e20000100800 */
[----:B------:R-:W-:-:S03]  /*ede0*/  IMAD.WIDE R22, R10, 0x4, R22 ;  /* 0x000000040a167825 */ /* 0x000fc600078e0216 */
[----:B------:R1:W-:Y:S04]  /*edf0*/  LDGSTS.E [R11+0x20600], [R6.64], P5 ;  /* 0x20600000060b7fae */ /* 0x0003e8000a921844 */
[----:B------:R1:W-:Y:S01]  /*ee00*/  STL [R1+0x2c4], RZ ;  /* 0x0002c4ff01007387 */ /* 0x0003e20000100800 */
[----:B------:R-:W-:-:S03]  /*ee10*/  IMAD.WIDE R26, R10, 0x4, R26 ;  /* 0x000000040a1a7825 */ /* 0x000fc600078e021a */
[----:B------:R1:W-:Y:S01]  /*ee20*/  LDGSTS.E [R11+0x20a00], [R8.64], P5 ;  /* 0x20a00000080b7fae */ /* 0x0003e2000a921844 */
        /* <DEDUP_REMOVED lines=109> */
[----:B------:R-:W1:Y:S04]  /*f500*/  S2R R0, SR_TID.X ;  /* 0x0000000000007919 */ /* 0x000e680000002100 */
[----:B------:R1:W-:Y:S04]  /*f510*/  LDGSTS.E [R11+0x29a00], [R146.64], P5 ;  /* 0x29a00000920b7fae */ /* 0x0003e8000a921844 */
[----:B------:R1:W-:Y:S01]  /*f520*/  STL [R1+0x188], RZ ;  /* 0x000188ff01007387 */ /* 0x0003e20000100800 */
[----:B------:R-:W-:-:S03]  /*f530*/  IMAD.WIDE R182, R10, 0x4, R182 ;  /* 0x000000040ab67825 */ /* 0x000fc600078e02b6 */
[----:B------:R1:W-:Y:S04]  /*f540*/  LDGSTS.E [R11+0x29e00], [R150.64], P5 ;  /* 0x29e00000960b7fae */ /* 0x0003e8000a921844 */
[----:B------:R1:W-:Y:S01]  /*f550*/  STL [R1+0x18c], RZ ;  /* 0x00018cff01007387 */ /* 0x0003e20000100800 */
[----:B------:R-:W-:-:S03]  /*f560*/  IMAD.WIDE R186, R10, 0x4, R186 ;  /* 0x000000040aba7825 */ /* 0x000fc600078e02ba */
[----:B------:R1:W-:Y:S01]  /*f570*/  LDGSTS.E [R11+0x2a200], [R154.64], P5 ;  /* 0x2a2000009a0b7fae */ /* 0x0003e2000a921844 */
[----:B------:R-:W-:-:S03]  /*f580*/  IMAD.MOV.U32 R37, RZ, RZ, 0x1f ;  /* 0x0000001fff257424 */ /* 0x000fc600078e00ff */
        /* <DEDUP_REMOVED lines=15> */
[----:B------:R-:W-:-:S03]  /*f680*/  IADD3 R37, R37, c[0x0][0x180], RZ ;  /* 0x0000600025257a10 */ /* 0x000fc60007ffe0ff */
        /* <DEDUP_REMOVED lines=9> */
[----:B------:R-:W-:-:S03]  /*f720*/  IMAD.WIDE R222, R10, 0x4, R222 ;  /* 0x000000040ade7825 */ /* 0x000fc600078e02de */
[----:B------:R1:W-:Y:S01]  /*f730*/  LDGSTS.E [R11+0x2c600], [R190.64], P5 ;  /* 0x2c600000be0b7fae */ /* 0x0003e2000a921844 */
[----:B------:R-:W-:-:S03]  /*f740*/  ISETP.GE.AND P0, PT, R37, 0x20, PT ;  /* 0x000000202500780c */ /* 0x000fc60003f06270 */
        /* <DEDUP_REMOVED lines=14> */
[----:B------:R2:W-:Y:S01]  /*f830*/  LDGSTS.E [R11+0x2ea00], [R226.64], P5 ;  /* 0x2ea00000e20b7fae */ /* 0x0005e2000a921844 */
[----:B------:R-:W-:-:S03]  /*f840*/  IMAD.MOV.U32 R252, RZ, RZ, c[0x0][0x180] ;  /* 0x00006000fffc7624 */ /* 0x000fc600078e00ff */
[----:B------:R2:W-:Y:S01]  /*f850*/  LDGSTS.E [R11+0x2ee00], [R230.64], P5 ;  /* 0x2ee00000e60b7fae */ /* 0x0005e2000a921844 */
[----:B-1----:R-:W-:-:S03]  /*f860*/  LOP3.LUT R0, R0, 0x1f, RZ, 0xc0, !PT ;  /* 0x0000001f00007812 */ /* 0x002fc600078ec0ff */
[----:B------:R1:W-:Y:S04]  /*f870*/  LDGSTS.E [R11+0x2f200], [R234.64], P5 ;  /* 0x2f200000ea0b7fae */ /* 0x0003e8000a921844 */
[----:B------:R1:W-:Y:S04]  /*f880*/  LDGSTS.E [R11+0x2f600], [R238.64], P5 ;  /* 0x2f600000ee0b7fae */ /* 0x0003e8000a921844 */
[----:B------:R1:W-:Y:S04]  /*f890*/  LDGSTS.E [R11+0x2fa00], [R242.64], P5 ;  /* 0x2fa00000f20b7fae */ /* 0x0003e8000a921844 */
[----:B------:R1:W-:Y:S01]  /*f8a0*/  LDGSTS.E [R11+0x2fe00], [R2.64], P5 ;  /* 0x2fe00000020b7fae */ /* 0x0003e2000a921844 */
[----:B------:R-:W-:-:S03]  /*f8b0*/  IADD3 R252, R252, -0x60, RZ ;  /* 0xffffffa0fcfc7810 */ /* 0x000fc60007ffe0ff */
[----:B------:R-:W0:Y:S01]  /*f8c0*/  LDGDEPBAR ;  /* 0x00000000000079af */ /* 0x000e220000000000 */
[----:B------:R-:W-:Y:S01]  /*f8d0*/  IMAD R0, R0, c[0x0][0x18c], RZ ;  /* 0x0000630000007a24 */ /* 0x000fe200078e02ff */
[----:B------:R-:W-:Y:S01]  /*f8e0*/  CS2R R216, SRZ ;  /* 0x0000000000d87805 */ /* 0x000fe2000001ff00 */
        /* <DEDUP_REMOVED lines=42> */
[----:B--2---:R-:W-:Y:S01]  /*fb90*/  CS2R R70, SRZ ;  /* 0x0000000000467805 */ /* 0x004fe2000001ff00 */
[----:B------:R-:W-:Y:S01]  /*fba0*/  CS2R R72, SRZ ;  /* 0x0000000000487805 */ /* 0x000fe2000001ff00 */
[----:B---3--:R-:W-:Y:S01]  /*fbb0*/  CS2R R74, SRZ ;  /* 0x00000000004a7805 */ /* 0x008fe2000001ff00 */
[----:B------:R-:W-:Y:S01]  /*fbc0*/  CS2R R76, SRZ ;  /* 0x00000000004c7805 */ /* 0x000fe2000001ff00 */
[----:B----4-:R-:W-:Y:S01]  /*fbd0*/  CS2R R78, SRZ ;  /* 0x00000000004e7805 */ /* 0x010fe2000001ff00 */
[----:B------:R-:W-:Y:S01]  /*fbe0*/  CS2R R80, SRZ ;  /* 0x0000000000507805 */ /* 0x000fe2000001ff00 */
[----:B-----5:R-:W-:Y:S01]  /*fbf0*/  CS2R R82, SRZ ;  /* 0x0000000000527805 */ /* 0x020fe2000001ff00 */
        /* <DEDUP_REMOVED lines=23> */
[----:B-1----:R-:W-:Y:S01]  /*fd70*/  CS2R R238, SRZ ;  /* 0x0000000000ee7805 */ /* 0x002fe2000001ff00 */
[----:B------:R-:W-:Y:S05]  /*fd80*/  @!P0 BRA `(.L_x_0) ;  /* 0x0001811000008947 */ /* 0x000fea0003800000 */
[----:B------:R-:W2:Y:S01]  /*fd90*/  LDL.LU R36, [R1+0x134] ;  /* 0x0001340001247983 */ /* 0x000ea20000300800 */
[----:B------:R-:W-:-:S04]  /*fda0*/  IMAD.MOV.U32 R10, RZ, RZ, c[0x0][0x188] ;  /* 0x00006200ff0a7624 */ /* 0x000fc800078e00ff */
[C---:B------:R-:W-:Y:S02]  /*fdb0*/  IMAD R11, R10.reuse, 0x1f, RZ ;  /* 0x0000001f0a0b7824 */ /* 0x040fe400078e02ff */
[C---:B------:R-:W-:Y:S02]  /*fdc0*/  IMAD R33, R10.reuse, 0x1c, RZ ;  /* 0x0000001c0a217824 */ /* 0x040fe400078e02ff */
[----:B------:R-:W-:Y:S02]  /*fdd0*/  IMAD.MOV.U32 R25, RZ, RZ, c[0x0][0x188] ;  /* 0x00006200ff197624 */ /* 0x000fe400078e00ff */
[C---:B------:R-:W-:Y:S02]  /*fde0*/  IMAD R24, R10.reuse, 0x1b, RZ ;  /* 0x0000001b0a187824 */ /* 0x040fe400078e02ff */
[C---:B------:R-:W-:Y:S02]  /*fdf0*/  IMAD R16, R10.reuse, 0x1a, RZ ;  /* 0x0000001a0a107824 */ /* 0x040fe400078e02ff */
[----:B------:R-:W-:-:S02]  /*fe00*/  IMAD R12, R10, 0x1e, RZ ;  /* 0x0000001e0a0c7824 */ /* 0x000fc400078e02ff */
[C---:B------:R-:W-:Y:S02]  /*fe10*/  IMAD R17, R10.reuse, 0x19, RZ ;  /* 0x000000190a117824 */ /* 0x040fe400078e02ff */
[----:B------:R-:W-:Y:S02]  /*fe20*/  IMAD R13, R10, 0x1d, RZ ;  /* 0x0000001d0a0d7824 */ /* 0x000fe400078e02ff */
[C---:B------:R-:W-:Y:S02]  /*fe30*/  IMAD R28, R25.reuse, 0x18, RZ ;  /* 0x00000018191c7824 */ /* 0x040fe400078e02ff */
[C---:B------:R-:W-:Y:S02]  /*fe40*/  IMAD R29, R25.reuse, 0x17, RZ ;  /* 0x00000017191d7824 */ /* 0x040fe400078e02ff */
[C---:B------:R-:W-:Y:S02]  /*fe50*/  IMAD R20, R25.reuse, 0x16, RZ ;  /* 0x0000001619147824 */ /* 0x040fe400078e02ff */
[----:B------:R-:W-:-:S02]  /*fe60*/  IMAD R21, R25, 0x15, RZ ;  /* 0x0000001519157824 */ /* 0x000fc400078e02ff */
[C---:B------:R-:W-:Y:S02]  /*fe70*/  IMAD R41, R25.reuse, 0x14, RZ ;  /* 0x0000001419297824 */ /* 0x040fe400078e02ff */
[----:B------:R-:W-:Y:S02]  /*fe80*/  IMAD R32, R25, 0x13, RZ ;  /* 0x0000001319207824 */ /* 0x000fe400078e02ff */
[----:B------:R-:W-:Y:S01]  /*fe90*/  IMAD.MOV.U32 R238, RZ, RZ, c[0x0][0x188] ;  /* 0x00006200ffee7624 */ /* 0x000fe200078e00ff */
[C---:B--2---:R-:W-:Y:S02]  /*fea0*/  IADD3 R4, P2, R36.reuse, R11, RZ ;  /* 0x0000000b24047210 */ /* 0x044fe40007f5e0ff */
[C---:B------:R-:W-:Y:S02]  /*feb0*/  IADD3 R7, P5, R36.reuse, R33, RZ ;  /* 0x0000002124077210 */ /* 0x040fe40007fbe0ff */
[----:B------:R-:W-:Y:S01]  /*fec0*/  SHF.R.S32.HI R3, RZ, 0x1f, R36 ;  /* 0x0000001fff037819 */ /* 0x000fe20000011424 */
[----:B------:R-:W-:Y:S01]  /*fed0*/  STL [R1+0xfc8], R4 ;  /* 0x000fc80401007387 */ /* 0x000fe20000100800 */
[----:B------:R-:W-:-:S02]  /*fee0*/  IADD3 R8, P6, R36, R24, RZ ;  /* 0x0000001824087210 */ /* 0x000fc40007fde0ff */
[C---:B------:R-:W-:Y:S01]  /*fef0*/  IADD3 R9, P0, R36.reuse, R16, RZ ;  /* 0x0000001024097210 */ /* 0x040fe20007f1e0ff */
[----:B------:R1:W-:Y:S01]  /*ff00*/  STL [R1+0xfc4], R7 ;  /* 0x000fc40701007387 */ /* 0x0003e20000100800 */
[C---:B------:R-:W-:Y:S02]  /*ff10*/  IADD3 R5, P3, R36.reuse, R12, RZ ;  /* 0x0000000c24057210 */ /* 0x040fe40007f7e0ff */
[C---:B------:R-:W-:Y:S02]  /*ff20*/  IADD3 R10, P1, R36.reuse, R17, RZ ;  /* 0x00000011240a7210 */ /* 0x040fe40007f3e0ff */
[C---:B------:R-:W-:Y:S01]  /*ff30*/  IADD3 R6, P4, R36.reuse, R13, RZ ;  /* 0x0000000d24067210 */ /* 0x040fe20007f9e0ff */
[----:B------:R2:W-:Y:S01]  /*ff40*/  STL [R1+0xfc0], R8 ;  /* 0x000fc00801007387 */ /* 0x0005e20000100800 */
[-C--:B-1----:R-:W-:Y:S02]  /*ff50*/  LEA.HI.X.SX32 R7, R11, R3.reuse, 0x1, P2 ;  /* 0x000000030b077211 */ /* 0x082fe400010f0eff */
[----:B------:R-:W-:Y:S01]  /*ff60*/  IADD3 R11, P2, R36, R28, RZ ;  /* 0x0000001c240b7210 */ /* 0x000fe20007f5e0ff */
[----:B------:R1:W-:Y:S01]  /*ff70*/  STL [R1+0xfbc], R9 ;  /* 0x000fbc0901007387 */ /* 0x0003e20000100800 */
[----:B--2---:R-:W-:-:S03]  /*ff80*/  LEA.HI.X.SX32 R8, R12, R3, 0x1, P3 ;  /* 0x000000030c087211 */ /* 0x004fc600018f0eff */
[----:B------:R2:W-:Y:S01]  /*ff90*/  STL [R1+0xfb8], R10 ;  /* 0x000fb80a01007387 */ /* 0x0005e20000100800 */
[----:B------:R-:W-:-:S03]  /*ffa0*/  IADD3 R12, P3, R36, R29, RZ ;  /* 0x0000001d240c7210 */ /* 0x000fc60007f7e0ff */
[----:B------:R3:W-:Y:S01]  /*ffb0*/  STL [R1+0xfb4], R11 ;  /* 0x000fb40b01007387 */ /* 0x0007e20000100800 */
[-C--:B-1----:R-:W-:Y:S02]  /*ffc0*/  LEA.HI.X.SX32 R9, R13, R3.reuse, 0x1, P4 ;  /* 0x000000030d097211 */ /* 0x082fe400020f0eff */
[C---:B------:R-:W-:Y:S02]  /*ffd0*/  IADD3 R13, P4, R36.reuse, R20, RZ ;  /* 0x00000014240d7210 */ /* 0x040fe40007f9e0ff */
[----:B--2---:R-:W-:Y:S01]  /*ffe0*/  LEA.HI.X.SX32 R10, R33, R3, 0x1, P5 ;  /* 0x00000003210a7211 */ /* 0x004fe200028f0eff */
[----:B------:R-:W-:Y:S01]  /*fff0*/  IMAD.MOV.U32 R33, RZ, RZ, c[0x0][0x188] ;  /* 0x00006200ff217624 */ /* 0x000fe200078e00ff */
[----:B------:R-:W-:Y:S02]  /*10000*/  IADD3 R14, P5, R36, R21, RZ ;  /* 0x00000015240e7210 */ /* 0x000fe40007fbe0ff */
[----:B---3--:R-:W-:Y:S01]  /*10010*/  LEA.HI.X.SX32 R11, R24, R3, 0x1, P6 ;  /* 0x00000003180b7211 */ /* 0x008fe200030f0eff */
[C---:B------:R-:W-:Y:S01]  /*10020*/  IMAD R24, R25.reuse, 0x12, RZ ;  /* 0x0000001219187824 */ /* 0x040fe200078e02ff */
[----:B------:R1:W-:Y:S01]  /*10030*/  STL [R1+0xfb0], R12 ;  /* 0x000fb00c01007387 */ /* 0x0003e20000100800 */
[----:B------:R-:W-:Y:S01]  /*10040*/  IADD3 R15, P6, R36, R41, RZ ;  /* 0x00000029240f7210 */ /* 0x000fe20007fde0ff */
[----:B------:R-:W-:-:S02]  /*10050*/  IMAD R25, R25, 0x11, RZ ;  /* 0x0000001119197824 */ /* 0x000fc400078e02ff */
[----:B------:R2:W-:Y:S01]  /*10060*/  STL [R1+0xfac], R13 ;  /* 0x000fac0d01007387 */ /* 0x0005e20000100800 */
[C---:B------:R-:W-:Y:S02]  /*10070*/  IMAD.SHL.U32 R49, R33.reuse, 0x10, RZ ;  /* 0x0000001021317824 */ /* 0x040fe400078e00ff */
[----:B------:R-:W-:Y:S01]  /*10080*/  IMAD R44, R33, 0xf, RZ ;  /* 0x0000000f212c7824 */ /* 0x000fe200078e02ff */
[----:B------:R3:W-:Y:S01]  /*10090*/  STL [R1+0xfa8], R14 ;  /* 0x000fa80e01007387 */ /* 0x0007e20000100800 */
[-C--:B-1----:R-:W-:Y:S02]  /*100a0*/  LEA.HI.X.SX32 R12, R16, R3.reuse, 0x1, P0 ;  /* 0x00000003100c7211 */ /* 0x082fe400000f0eff */
[C---:B------:R-:W-:Y:S02]  /*100b0*/  IADD3 R16, P0, R36.reuse, R32, RZ ;  /* 0x0000002024107210 */ /* 0x040fe40007f1e0ff */
[----:B--2---:R-:W-:Y:S02]  /*100c0*/  LEA.HI.X.SX32 R13, R17, R3, 0x1, P1 ;  /* 0x00000003110d7211 */ /* 0x004fe400008f0eff */
[----:B------:R-:W-:-:S02]  /*100d0*/  IADD3 R17, P1, R36, R24, RZ ;  /* 0x0000001824117210 */ /* 0x000fc40007f3e0ff */
[----:B---3--:R-:W-:Y:S01]  /*100e0*/  LEA.HI.X.SX32 R14, R28, R3, 0x1, P2 ;  /* 0x000000031c0e7211 */ /* 0x008fe200010f0eff */
[----:B------:R-:W-:Y:S01]  /*100f0*/  IMAD R28, R33, 0xe, RZ ;  /* 0x0000000e211c7824 */ /* 0x000fe200078e02ff */
[----:B------:R1:W-:Y:S01]  /*10100*/  STL [R1+0xfa4], R15 ;  /* 0x000fa40f01007387 */ /* 0x0003e20000100800 */
[----:B------:R-:W-:-:S03]  /*10110*/  IADD3 R18, P2, R36, R25, RZ ;  /* 0x0000001924127210 */ /* 0x000fc60007f5e0ff */
[----:B------:R2:W-:Y:S01]  /*10120*/  STL [R1+0xfa0], R16 ;  /* 0x000fa01001007387 */ /* 0x0005e20000100800 */
[----:B------:R-:W-:-:S03]  /*10130*/  IMAD R45, R33, 0xc, RZ ;  /* 0x0000000c212d7824 */ /* 0x000fc600078e02ff */
[----:B------:R3:W-:Y:S01]  /*10140*/  STL [R1+0xf9c], R17 ;  /* 0x000f9c1101007387 */ /* 0x0007e20000100800 */
[----:B-1----:R-:W-:Y:S02]  /*10150*/  LEA.HI.X.SX32 R15, R29, R3, 0x1, P3 ;  /* 0x000000031d0f7211 */ /* 0x002fe400018f0eff */
[----:B------:R-:W-:Y:S02]  /*10160*/  IADD3 R19, P3, R36, R49, RZ ;  /* 0x0000003124137210 */ /* 0x000fe40007f7e0ff */
[-C--:B--2---:R-:W-:Y:S01]  /*10170*/  LEA.HI.X.SX32 R16, R20, R3.reuse, 0x1, P4 ;  /* 0x0000000314107211 */ /* 0x084fe200020f0eff */
[----:B------:R-:W-:Y:S01]  /*10180*/  IMAD R29, R33, 0xd, RZ ;  /* 0x0000000d211d7824 */ /* 0x000fe200078e02ff */
[C---:B------:R-:W-:Y:S02]  /*10190*/  IADD3 R20, P4, R36.reuse, R44, RZ ;  /* 0x0000002c24147210 */ /* 0x040fe40007f9e0ff */
[----:B---3--:R-:W-:Y:S02]  /*101a0*/  LEA.HI.X.SX32 R17, R21, R3, 0x1, P5 ;  /* 0x0000000315117211 */ /* 0x008fe400028f0eff */
[----:B------:R-:W-:Y:S01]  /*101b0*/  IADD3 R21, P5, R36, R28, RZ ;  /* 0x0000001c24157210 */ /* 0x000fe20007fbe0ff */
[----:B------:R1:W-:Y:S01]  /*101c0*/  STL [R1+0xf98], R18 ;  /* 0x000f981201007387 */ /* 0x0003e20000100800 */
[----:B------:R-:W-:-:S03]  /*101d0*/  IMAD R40, R33, 0xb, RZ ;  /* 0x0000000b21287824 */ /* 0x000fc600078e02ff */
[----:B------:R2:W-:Y:S04]  /*101e0*/  STL [R1+0xf94], R19 ;  /* 0x000f941301007387 */ /* 0x0005e80000100800 */
[----:B------:R-:W-:Y:S01]  /*101f0*/  STL [R1+0xf8c], R20 ;  /* 0x000f8c1401007387 */ /* 0x000fe20000100800 */
[----:B-1----:R-:W-:-:S03]  /*10200*/  LEA.HI.X.SX32 R18, R41, R3, 0x1, P6 ;  /* 0x0000000329127211 */ /* 0x002fc600030f0eff */
[----:B------:R1:W-:Y:S01]  /*10210*/  STL [R1+0xf90], R21 ;  /* 0x000f901501007387 */ /* 0x0003e20000100800 */
[----:B------:R-:W-:Y:S02]  /*10220*/  IADD3 R22, P6, R36, R29, RZ ;  /* 0x0000001d24167210 */ /* 0x000fe40007fde0ff */
[----:B--2---:R-:W-:Y:S01]  /*10230*/  LEA.HI.X.SX32 R19, R32, R3, 0x1, P0 ;  /* 0x0000000320137211 */ /* 0x004fe200000f0eff */
[C---:B------:R-:W-:Y:S01]  /*10240*/  IMAD R32, R33.reuse, 0xa, RZ ;  /* 0x0000000a21207824 */ /* 0x040fe200078e02ff */
[----:B------:R-:W-:Y:S01]  /*10250*/  IADD3 R23, P0, R36, R45, RZ ;  /* 0x0000002d24177210 */ /* 0x000fe20007f1e0ff */
[C---:B------:R-:W-:Y:S02]  /*10260*/  IMAD R41, R33.reuse, 0x9, RZ ;  /* 0x0000000921297824 */ /* 0x040fe400078e02ff */
[C---:B------:R-:W-:Y:S01]  /*10270*/  IMAD.SHL.U32 R48, R33.reuse, 0x8, RZ ;  /* 0x0000000821307824 */ /* 0x040fe200078e00ff */
[-C--:B-1----:R-:W-:Y:S02]  /*10280*/  LEA.HI.X.SX32 R21, R24, R3.reuse, 0x1, P1 ;  /* 0x0000000318157211 */ /* 0x082fe400008f0eff */
[----:B------:R-:W-:Y:S01]  /*10290*/  IADD3 R24, P1, R36, R40, RZ ;  /* 0x0000002824187210 */ /* 0x000fe20007f3e0ff */
[----:B------:R-:W-:Y:S01]  /*102a0*/  IMAD R65, R33, 0x7, RZ ;  /* 0x0000000721417824 */ /* 0x000fe200078e02ff */
[----:B------:R1:W-:Y:S01]  /*102b0*/  STL [R1+0xf88], R22 ;  /* 0x000f881601007387 */ /* 0x0003e20000100800 */
[----:B------:R-:W-:-:S02]  /*102c0*/  LEA.HI.X.SX32 R20, R25, R3, 0x1, P2 ;  /* 0x0000000319147211 */ /* 0x000fc400010f0eff */
[----:B------:R-:W-:Y:S01]  /*102d0*/  IADD3 R25, P2, R36, R32, RZ ;  /* 0x0000002024197210 */ /* 0x000fe20007f5e0ff */
[----:B------:R2:W-:Y:S01]  /*102e0*/  STL [R1+0xf84], R23 ;  /* 0x000f841701007387 */ /* 0x0005e20000100800 */
[----:B------:R-:W-:-:S03]  /*102f0*/  IMAD R56, R33, 0x6, RZ ;  /* 0x0000000621387824 */ /* 0x000fc600078e02ff */
[----:B------:R3:W-:Y:S01]  /*10300*/  STL [R1+0xf80], R24 ;  /* 0x000f801801007387 */ /* 0x0007e20000100800 */
[----:B-1----:R-:W-:Y:S02]  /*10310*/  LEA.HI.X.SX32 R22, R49, R3, 0x1, P3 ;  /* 0x0000000331167211 */ /* 0x002fe400018f0eff */
[----:B------:R-:W-:Y:S02]  /*10320*/  IADD3 R26, P3, R36, R41, RZ ;  /* 0x00000029241a7210 */ /* 0x000fe40007f7e0ff */
[-C--:B--2---:R-:W-:Y:S01]  /*10330*/  LEA.HI.X.SX32 R23, R44, R3.reuse, 0x1, P4 ;  /* 0x000000032c177211 */ /* 0x084fe200020f0eff */
[C---:B------:R-:W-:Y:S01]  /*10340*/  IMAD R49, R33.reuse, 0x5, RZ ;  /* 0x0000000521317824 */ /* 0x040fe200078e02ff */
[----:B------:R-:W-:Y:S02]  /*10350*/  IADD3 R27, P4, R36, R48, RZ ;  /* 0x00000030241b7210 */ /* 0x000fe40007f9e0ff */
[----:B---3--:R-:W-:Y:S01]  /*10360*/  LEA.HI.X.SX32 R24, R28, R3, 0x1, P5 ;  /* 0x000000031c187211 */ /* 0x008fe200028f0eff */
[C---:B------:R-:W-:Y:S01]  /*10370*/  IMAD.SHL.U32 R52, R33.reuse, 0x4, RZ ;  /* 0x0000000421347824 */ /* 0x040fe200078e00ff */
[----:B------:R-:W-:Y:S01]  /*10380*/  IADD3 R28, P5, R36, R65, RZ ;  /* 0x00000041241c7210 */ /* 0x000fe20007fbe0ff */
[----:B------:R1:W-:Y:S01]  /*10390*/  STL [R1+0xf7c], R25 ;  /* 0x000f7c1901007387 */ /* 0x0003e20000100800 */
[----:B------:R-:W-:-:S03]  /*103a0*/  IMAD R53, R33, 0x3, RZ ;  /* 0x0000000321357824 */ /* 0x000fc600078e02ff */
[----:B------:R2:W-:Y:S04]  /*103b0*/  STL [R1+0xf78], R26 ;  /* 0x000f781a01007387 */ /* 0x0005e80000100800 */
[----:B------:R3:W-:Y:S01]  /*103c0*/  STL [R1+0xf74], R27 ;  /* 0x000f741b01007387 */ /* 0x0007e20000100800 */
[-C--:B-1----:R-:W-:Y:S02]  /*103d0*/  LEA.HI.X.SX32 R25, R29, R3.reuse, 0x1, P6 ;  /* 0x000000031d197211 */ /* 0x082fe400030f0eff */
[C---:B------:R-:W-:Y:S01]  /*103e0*/  IADD3 R29, P6, R36.reuse, R56, RZ ;  /* 0x00000038241d7210 */ /* 0x040fe20007fde0ff */
[----:B------:R1:W-:Y:S01]  /*103f0*/  STL [R1+0xf70], R28 ;  /* 0x000f701c01007387 */ /* 0x0003e20000100800 */
[----:B--2---:R-:W-:Y:S02]  /*10400*/  LEA.HI.X.SX32 R26, R45, R3, 0x1, P0 ;  /* 0x000000032d1a7211 */ /* 0x004fe400000f0eff */
[----:B------:R-:W-:-:S02]  /*10410*/  IADD3 R30, P0, R36, R49, RZ ;  /* 0x00000031241e7210 */ /* 0x000fc40007f1e0ff */
[-C--:B---3--:R-:W-:Y:S02]  /*10420*/  LEA.HI.X.SX32 R27, R40, R3.reuse, 0x1, P1 ;  /* 0x00000003281b7211 */ /* 0x088fe400008f0eff */
[----:B------:R-:W-:Y:S02]  /*10430*/  IADD3 R31, P1, R36, R52, RZ ;  /* 0x00000034241f7210 */ /* 0x000fe40007f3e0ff */
[----:B-1----:R-:W-:Y:S02]  /*10440*/  LEA.HI.X.SX32 R28, R32, R3, 0x1, P2 ;  /* 0x00000003201c7211 */ /* 0x002fe400010f0eff */
[----:B------:R-:W-:Y:S01]  /*10450*/  IADD3 R32, P2, R36, R53, RZ ;  /* 0x0000003524207210 */ /* 0x000fe20007f5e0ff */
[----:B------:R1:W-:Y:S04]  /*10460*/  STL [R1+0xf6c], R29 ;  /* 0x000f6c1d01007387 */ /* 0x0003e80000100800 */
[----:B------:R2:W-:Y:S04]  /*10470*/  STL [R1+0xf68], R30 ;  /* 0x000f681e01007387 */ /* 0x0005e80000100800 */
[----:B------:R-:W-:Y:S01]  /*10480*/  STL [R1+0xf64], R31 ;  /* 0x000f641f01007387 */ /* 0x000fe20000100800 */
[----:B-1----:R-:W-:-:S03]  /*10490*/  LEA.HI.X.SX32 R29, R41, R3, 0x1, P3 ;  /* 0x00000003291d7211 */ /* 0x002fc600018f0eff */
[----:B------:R-:W-:Y:S04]  /*104a0*/  STL [R1+0xf60], R32 ;  /* 0x000f602001007387 */ /* 0x000fe80000100800 */
[----:B------:R-:W3:Y:S04]  /*104b0*/  LDL.LU R41, [R1+0x158] ;  /* 0x0001580001297983 */ /* 0x000ee80000300800 */
[----:B------:R-:W4:Y:S04]  /*104c0*/  LDL.LU R57, [R1+0x160] ;  /* 0x0001600001397983 */ /* 0x000f280000300800 */
[----:B------:R-:W4:Y:S04]  /*104d0*/  LDL.LU R60, [R1+0x138] ;  /* 0x00013800013c7983 */ /* 0x000f280000300800 */
[----:B------:R-:W4:Y:S04]  /*104e0*/  LDL.LU R44, [R1+0x13c] ;  /* 0x00013c00012c7983 */ /* 0x000f280000300800 */
[----:B------:R-:W4:Y:S04]  /*104f0*/  LDL.LU R45, [R1+0x140] ;  /* 0x00014000012d7983 */ /* 0x000f280000300800 */
[----:B------:R-:W4:Y:S01]  /*10500*/  LDL.LU R61, [R1+0x144] ;  /* 0x00014400013d7983 */ /* 0x000f220000300800 */
[----:B------:R-:W-:-:S05]  /*10510*/  IMAD.SHL.U32 R40, R33, 0x2, RZ ;  /* 0x0000000221287824 */ /* 0x000fca00078e00ff */
[----:B------:R-:W-:Y:S02]  /*10520*/  IADD3 R33, P3, R36, R40, RZ ;  /* 0x0000002824217210 */ /* 0x000fe40007f7e0ff */
[----:B--2---:R-:W-:-:S03]  /*10530*/  LEA.HI.X.SX32 R30, R48, R3, 0x1, P4 ;  /* 0x00000003301e7211 */ /* 0x004fc600020f0eff */
[----:B------:R1:W-:Y:S01]  /*10540*/  STL [R1+0xf5c], R33 ;  /* 0x000f5c2101007387 */ /* 0x0003e20000100800 */
[----:B------:R-:W-:-:S03]  /*10550*/  IADD3 R34, P4, R36, c[0x0][0x188], RZ ;  /* 0x0000620024227a10 */ /* 0x000fc60007f9e0ff */
[----:B------:R-:W2:Y:S04]  /*10560*/  LDL.LU R64, [R1+0x148] ;  /* 0x0001480001407983 */ /* 0x000ea80000300800 */
[----:B------:R-:W2:Y:S01]  /*10570*/  LDL.LU R48, [R1+0x14c] ;  /* 0x00014c0001307983 */ /* 0x000ea20000300800 */
[----:B-1----:R-:W-:-:S03]  /*10580*/  LEA.HI.X.SX32 R33, R49, R3, 0x1, P0 ;  /* 0x0000000331217211 */ /* 0x002fc600000f0eff */
[----:B------:R1:W-:Y:S04]  /*10590*/  STL [R1+0xf58], R34 ;  /* 0x000f582201007387 */ /* 0x0003e80000100800 */
[----:B------:R-:W2:Y:S01]  /*105a0*/  LDL.LU R49, [R1+0x150] ;  /* 0x0001500001317983 */ /* 0x000ea20000300800 */
[-C--:B------:R-:W-:Y:S02]  /*105b0*/  LEA.HI.X.SX32 R31, R65, R3.reuse, 0x1, P5 ;  /* 0x00000003411f7211 */ /* 0x080fe400028f0eff */
[-C--:B------:R-:W-:Y:S01]  /*105c0*/  LEA.HI.X.SX32 R4, R53, R3.reuse, 0x1, P2 ;  /* 0x0000000335047211 */ /* 0x080fe200010f0eff */
[----:B------:R-:W2:Y:S01]  /*105d0*/  LDL.LU R65, [R1+0x154] ;  /* 0x0001540001417983 */ /* 0x000ea20000300800 */
[-C--:B------:R-:W-:Y:S02]  /*105e0*/  LEA.HI.X.SX32 R35, R40, R3.reuse, 0x1, P3 ;  /* 0x0000000328237211 */ /* 0x080fe400018f0eff */
[-C--:B------:R-:W-:Y:S01]  /*105f0*/  LEA.HI.X.SX32 R32, R56, R3.reuse, 0x1, P6 ;  /* 0x0000000338207211 */ /* 0x080fe200030f0eff */
[----:B------:R1:W-:Y:S02]  /*10600*/  STL [R1+0x31c], R4 ;  /* 0x00031c0401007387 */ /* 0x0003e40000100800 */
[----:B-1----:R-:W-:-:S02]  /*10610*/  LEA.HI.X.SX32 R34, R52, R3, 0x1, P1 ;  /* 0x0000000334227211 */ /* 0x002fc400008f0eff */
[----:B------:R-:W-:Y:S04]  /*10620*/  STL [R1+0x334], R35 ;  /* 0x0003342301007387 */ /* 0x000fe80000100800 */
[----:B------:R-:W2:Y:S01]  /*10630*/  LDL.LU R144, [R1+0x15c] ;  /* 0x00015c0001907983 */ /* 0x000ea20000300800 */
[----:B------:R-:W-:Y:S02]  /*10640*/  LEA.HI.X.SX32 R4, R238, R3, 0x1, P4 ;  /* 0x00000003ee047211 */ /* 0x000fe400020f0eff */
[----:B------:R-:W-:-:S03]  /*10650*/  SHF.L.U64.HI R3, R36, 0x2, R3 ;  /* 0x0000000224037819 */ /* 0x000fc60000010203 */
[----:B------:R-:W-:Y:S04]  /*10660*/  STL [R1+0x3e0], R4 ;  /* 0x0003e00401007387 */ /* 0x000fe80000100800 */
[----:B------:R3:W-:Y:S04]  /*10670*/  STL [R1+0xe1c], R3 ;  /* 0x000e1c0301007387 */ /* 0x0007e80000100800 */
[----:B------:R-:W2:Y:S04]  /*10680*/  LDL.LU R52, [R1+0x164] ;  /* 0x0001640001347983 */ /* 0x000ea80000300800 */
[----:B------:R-:W2:Y:S04]  /*10690*/  LDL.LU R53, [R1+0x168] ;  /* 0x0001680001357983 */ /* 0x000ea80000300800 */
[----:B------:R-:W2:Y:S01]  /*106a0*/  LDL.LU R145, [R1+0x16c] ;  /* 0x00016c0001917983 */ /* 0x000ea20000300800 */
[----:B------:R-:W-:-:S04]  /*106b0*/  SHF.R.S32.HI R2, RZ, 0x1f, R37 ;  /* 0x0000001fff027819 */ /* 0x000fc80000011425 */
[----:B------:R-:W-:Y:S02]  /*106c0*/  LEA.HI R2, R2, R37, RZ, 0x5 ;  /* 0x0000002502027211 */ /* 0x000fe400078f28ff */
[----:B------:R-:W-:Y:S02]  /*106d0*/  SHF.R.S32.HI R2, RZ, 0x1f, R0 ;  /* 0x0000001fff027819 */ /* 0x000fe40000011400 */
[C---:B---3--:R-:W-:Y:S02]  /*106e0*/  IADD3 R3, P1, R0.reuse, R41, RZ ;  /* 0x0000002900037210 */ /* 0x048fe40007f3e0ff */
[C---:B----4-:R-:W-:Y:S02]  /*106f0*/  IADD3 R38, P6, R0.reuse, R45, RZ ;  /* 0x0000002d00267210 */ /* 0x050fe40007fde0ff */
[----:B------:R-:W-:-:S03]  /*10700*/  IADD3 R39, P0, R0, R61, RZ ;  /* 0x0000003d00277210 */ /* 0x000fc60007f1e0ff */
[----:B------:R1:W-:Y:S04]  /*10710*/  STL [R1+0xf54], R38 ;  /* 0x000f542601007387 */ /* 0x0003e80000100800 */
[----:B------:R3:W-:Y:S04]  /*10720*/  STL [R1+0xf50], R39 ;  /* 0x000f502701007387 */ /* 0x0007e80000100800 */
[----:B------:R-:W4:Y:S04]  /*10730*/  LDL.LU R148, [R1+0x190] ;  /* 0x0001900001947983 */ /* 0x000f280000300800 */
[----:B------:R-:W4:Y:S01]  /*10740*/  LDL.LU R56, [R1+0x194] ;  /* 0x0001940001387983 */ /* 0x000f220000300800 */
[----:B------:R-:W-:-:S02]  /*10750*/  LEA.HI.X.SX32 R4, R41, R2, 0x1, P1 ;  /* 0x0000000229047211 */ /* 0x000fc400008f0eff */
[C---:B--2---:R-:W-:Y:S02]  /*10760*/  IADD3 R40, P1, R0.reuse, R64, RZ ;  /* 0x0000004000287210 */ /* 0x044fe40007f3e0ff */
[C---:B------:R-:W-:Y:S02]  /*10770*/  IADD3 R35, P3, R0.reuse, R57, RZ ;  /* 0x0000003900237210 */ /* 0x040fe40007f7e0ff */
[----:B------:R-:W-:Y:S01]  /*10780*/  IADD3 R41, P2, R0, R48, RZ ;  /* 0x0000003000297210 */ /* 0x000fe20007f5e0ff */
[----:B------:R2:W-:Y:S01]  /*10790*/  STL [R1+0xf4c], R40 ;  /* 0x000f4c2801007387 */ /* 0x0005e20000100800 */
[----:B-1----:R-:W-:-:S03]  /*107a0*/  LEA.HI.X.SX32 R38, R57, R2, 0x1, P3 ;  /* 0x0000000239267211 */ /* 0x002fc600018f0eff */
[----:B------:R1:W-:Y:S01]  /*107b0*/  STL [R1+0xf48], R41 ;  /* 0x000f482901007387 */ /* 0x0003e20000100800 */
[C---:B------:R-:W-:Y:S02]  /*107c0*/  IADD3 R36, P4, R0.reuse, R60, RZ ;  /* 0x0000003c00247210 */ /* 0x040fe40007f9e0ff */
[----:B------:R-:W-:Y:S01]  /*107d0*/  IADD3 R42, P3, R0, R49, RZ ;  /* 0x00000031002a7210 */ /* 0x000fe20007f7e0ff */
[----:B------:R-:W4:Y:S01]  /*107e0*/  LDL.LU R57, [R1+0x198] ;  /* 0x0001980001397983 */ /* 0x000f220000300800 */
[----:B---3--:R-:W-:Y:S02]  /*107f0*/  LEA.HI.X.SX32 R39, R60, R2, 0x1, P4 ;  /* 0x000000023c277211 */ /* 0x008fe400020f0eff */
[C---:B------:R-:W-:Y:S01]  /*10800*/  IADD3 R43, P4, R0.reuse, R65, RZ ;  /* 0x00000041002b7210 */ /* 0x040fe20007f9e0ff */
[----:B------:R3:W-:Y:S04]  /*10810*/  STL [R1+0xf44], R42 ;  /* 0x000f442a01007387 */ /* 0x0007e80000100800 */
[----:B------:R-:W4:Y:S01]  /*10820*/  LDL.LU R149, [R1+0x19c] ;  /* 0x00019c0001957983 */ /* 0x000f220000300800 */
[----:B------:R-:W-:-:S03]  /*10830*/  IADD3 R37, P5, R0, R44, RZ ;  /* 0x0000002c00257210 */ /* 0x000fc60007fbe0ff */
[----:B------:R2:W-:Y:S04]  /*10840*/  STL [R1+0xf40], R43 ;  /* 0x000f402b01007387 */ /* 0x0005e80000100800 */
[----:B------:R-:W4:Y:S01]  /*10850*/  LDL.LU R152, [R1+0x1a0] ;  /* 0x0001a00001987983 */ /* 0x000f220000300800 */
[----:B--2---:R-:W-:Y:S02]  /*10860*/  LEA.HI.X.SX32 R40, R44, R2, 0x1, P5 ;  /* 0x000000022c287211 */ /* 0x004fe400028f0eff */
[----:B------:R-:W-:Y:S02]  /*10870*/  IADD3 R44, P5, R0, R144, RZ ;  /* 0x00000090002c7210 */ /* 0x000fe40007fbe0ff */
[----:B-1----:R-:W-:-:S03]  /*10880*/  LEA.HI.X.SX32 R41, R45, R2, 0x1, P6 ;  /* 0x000000022d297211 */ /* 0x002fc600030f0eff */
[----:B------:R1:W-:Y:S01]  /*10890*/  STL [R1+0xf3c], R44 ;  /* 0x000f3c2c01007387 */ /* 0x0003e20000100800 */
[----:B---3--:R-:W-:-:S03]  /*108a0*/  LEA.HI.X.SX32 R42, R61, R2, 0x1, P0 ;  /* 0x000000023d2a7211 */ /* 0x008fc600000f0eff */
[----:B------:R-:W2:Y:S01]  /*108b0*/  LDL.LU R60, [R1+0x1a4] ;  /* 0x0001a400013c7983 */ /* 0x000ea20000300800 */
[C---:B------:R-:W-:Y:S02]  /*108c0*/  IADD3 R45, P6, R0.reuse, R52, RZ ;  /* 0x00000034002d7210 */ /* 0x040fe40007fde0ff */
[----:B------:R-:W-:-:S03]  /*108d0*/  IADD3 R46, P0, R0, R53, RZ ;  /* 0x00000035002e7210 */ /* 0x000fc60007f1e0ff */
[----:B------:R3:W-:Y:S04]  /*108e0*/  STL [R1+0xf38], R45 ;  /* 0x000f382d01007387 */ /* 0x0007e80000100800 */
[----:B------:R-:W2:Y:S04]  /*108f0*/  LDL.LU R61, [R1+0x1a8] ;  /* 0x0001a800013d7983 */ /* 0x000ea80000300800 */
[----:B------:R1:W-:Y:S04]  /*10900*/  STL [R1+0xf34], R46 ;  /* 0x000f342e01007387 */ /* 0x0003e80000100800 */
[----:B------:R-:W2:Y:S01]  /*10910*/  LDL.LU R153, [R1+0x1ac] ;  /* 0x0001ac0001997983 */ /* 0x000ea20000300800 */
[----:B------:R-:W-:-:S02]  /*10920*/  LEA.HI.X.SX32 R43, R64, R2, 0x1, P1 ;  /* 0x00000002402b7211 */ /* 0x000fc400008f0eff */
[----:B------:R-:W-:-:S05]  /*10930*/  IADD3 R47, P1, R0, R145, RZ ;  /* 0x00000091002f7210 */ /* 0x000fca0007f3e0ff */
[----:B------:R3:W-:Y:S04]  /*10940*/  STL [R1+0xf30], R47 ;  /* 0x000f302f01007387 */ /* 0x0007e80000100800 */
[----:B------:R-:W2:Y:S01]  /*10950*/  LDL.LU R160, [R1+0x234] ;  /* 0x0002340001a07983 */ /* 0x000ea20000300800 */
[-C--:B-1----:R-:W-:Y:S02]  /*10960*/  LEA.HI.X.SX32 R44, R48, R2.reuse, 0x1, P2 ;  /* 0x00000002302c7211 */ /* 0x082fe400010f0eff */
[-C--:B---3--:R-:W-:Y:S02]  /*10970*/  LEA.HI.X.SX32 R45, R49, R2.reuse, 0x1, P3 ;  /* 0x00000002312d7211 */ /* 0x088fe400018f0eff */
[-C--:B------:R-:W-:Y:S02]  /*10980*/  LEA.HI.X.SX32 R46, R65, R2.reuse, 0x1, P4 ;  /* 0x00000002412e7211 */ /* 0x080fe400020f0eff */
[----:B------:R-:W-:-:S02]  /*10990*/  LEA.HI.X.SX32 R47, R144, R2, 0x1, P5 ;  /* 0x00000002902f7211 */ /* 0x000fc400028f0eff */
[C---:B----4-:R-:W-:Y:S02]  /*109a0*/  IADD3 R48, P2, R0.reuse, R148, RZ ;  /* 0x0000009400307210 */ /* 0x050fe40007f5e0ff */
[----:B------:R-:W-:-:S03]  /*109b0*/  IADD3 R49, P3, R0, R56, RZ ;  /* 0x0000003800317210 */ /* 0x000fc60007f7e0ff */
[----:B------:R1:W-:Y:S04]  /*109c0*/  STL [R1+0xf2c], R48 ;  /* 0x000f2c3001007387 */ /* 0x0003e80000100800 */
[----:B------:R-:W3:Y:S04]  /*109d0*/  LDL.LU R64, [R1+0x23c] ;  /* 0x00023c0001407983 */ /* 0x000ee80000300800 */
[----:B------:R4:W-:Y:S04]  /*109e0*/  STL [R1+0xf28], R49 ;  /* 0x000f283101007387 */ /* 0x0009e80000100800 */
[----:B------:R-:W3:Y:S01]  /*109f0*/  LDL.LU R65, [R1+0x264] ;  /* 0x0002640001417983 */ /* 0x000ee20000300800 */
[----:B------:R-:W-:-:S05]  /*10a00*/  IADD3 R50, P4, R0, R57, RZ ;  /* 0x0000003900327210 */ /* 0x000fca0007f9e0ff */
[----:B------:R2:W-:Y:S01]  /*10a10*/  STL [R1+0xf24], R50 ;  /* 0x000f243201007387 */ /* 0x0005e20000100800 */
[----:B------:R-:W-:-:S03]  /*10a20*/  IADD3 R51, P5, R0, R149, RZ ;  /* 0x0000009500337210 */ /* 0x000fc60007fbe0ff */
[----:B------:R-:W3:Y:S01]  /*10a30*/  LDL.LU R161, [R1+0x268] ;  /* 0x0002680001a17983 */ /* 0x000ee20000300800 */
[----:B-1----:R-:W-:-:S03]  /*10a40*/  LEA.HI.X.SX32 R48, R52, R2, 0x1, P6 ;  /* 0x0000000234307211 */ /* 0x002fc600030f0eff */
[----:B------:R1:W-:Y:S01]  /*10a50*/  STL [R1+0xf20], R51 ;  /* 0x000f203301007387 */ /* 0x0003e20000100800 */
[----:B------:R-:W-:-:S03]  /*10a60*/  IADD3 R52, P6, R0, R152, RZ ;  /* 0x0000009800347210 */ /* 0x000fc60007fde0ff */
[----:B------:R-:W3:Y:S04]  /*10a70*/  LDL.LU R164, [R1+0x280] ;  /* 0x0002800001a47983 */ /* 0x000ee80000300800 */
[----:B------:R1:W-:Y:S04]  /*10a80*/  STL [R1+0xf1c], R52 ;  /* 0x000f1c3401007387 */ /* 0x0003e80000100800 */
[----:B------:R-:W3:Y:S01]  /*10a90*/  LDL.LU R144, [R1+0x288] ;  /* 0x0002880001907983 */ /* 0x000ee20000300800 */
[----:B----4-:R-:W-:Y:S02]  /*10aa0*/  LEA.HI.X.SX32 R49, R53, R2, 0x1, P0 ;  /* 0x0000000235317211 */ /* 0x010fe400000f0eff */
[----:B--2---:R-:W-:-:S02]  /*10ab0*/  IADD3 R53, P0, R0, R60, RZ ;  /* 0x0000003c00357210 */ /* 0x004fc40007f1e0ff */
[----:B------:R-:W-:-:S03]  /*10ac0*/  LEA.HI.X.SX32 R50, R145, R2, 0x1, P1 ;  /* 0x0000000291327211 */ /* 0x000fc600008f0eff */
[----:B------:R2:W-:Y:S01]  /*10ad0*/  STL [R1+0xf18], R53 ;  /* 0x000f183501007387 */ /* 0x0005e20000100800 */
[----:B-1----:R-:W-:-:S03]  /*10ae0*/  LEA.HI.X.SX32 R51, R148, R2, 0x1, P2 ;  /* 0x0000000294337211 */ /* 0x002fc600010f0eff */
[----:B------:R-:W4:Y:S01]  /*10af0*/  LDL.LU R145, [R1+0x28c] ;  /* 0x00028c0001917983 */ /* 0x000f220000300800 */
[----:B------:R-:W-:-:S05]  /*10b00*/  IADD3 R54, P1, R0, R61, RZ ;  /* 0x0000003d00367210 */ /* 0x000fca0007f3e0ff */
[----:B------:R1:W-:Y:S01]  /*10b10*/  STL [R1+0xf14], R54 ;  /* 0x000f143601007387 */ /* 0x0003e20000100800 */
[----:B------:R-:W-:-:S03]  /*10b20*/  IADD3 R55, P2, R0, R153, RZ ;  /* 0x0000009900377210 */ /* 0x000fc60007f5e0ff */
[----:B------:R-:W4:Y:S04]  /*10b30*/  LDL.LU R165, [R1+0x2d4] ;  /* 0x0002d40001a57983 */ /* 0x000f280000300800 */
[----:B------:R1:W-:Y:S04]  /*10b40*/  STL [R1+0xf10], R55 ;  /* 0x000f103701007387 */ /* 0x0003e80000100800 */
[----:B------:R-:W4:Y:S01]  /*10b50*/  LDL.LU R188, [R1+0x2d8] ;  /* 0x0002d80001bc7983 */ /* 0x000f220000300800 */
[----:B------:R-:W-:Y:S02]  /*10b60*/  LEA.HI.X.SX32 R52, R56, R2, 0x1, P3 ;  /* 0x0000000238347211 */ /* 0x000fe400018f0eff */
[----:B------:R-:W-:-:S05]  /*10b70*/  IADD3 R56, P3, R0, R160, RZ ;  /* 0x000000a000387210 */ /* 0x000fca0007f7e0ff */
[----:B------:R1:W-:Y:S04]  /*10b80*/  STL [R1+0xf0c], R56 ;  /* 0x000f0c3801007387 */ /* 0x0003e80000100800 */
[----:B------:R-:W4:Y:S01]  /*10b90*/  LDL.LU R148, [R1+0x2e0] ;  /* 0x0002e00001947983 */ /* 0x000f220000300800 */
[-C--:B--2---:R-:W-:Y:S02]  /*10ba0*/  LEA.HI.X.SX32 R53, R57, R2.reuse, 0x1, P4 ;  /* 0x0000000239357211 */ /* 0x084fe400020f0eff */
[-C--:B-1----:R-:W-:Y:S02]  /*10bb0*/  LEA.HI.X.SX32 R54, R149, R2.reuse, 0x1, P5 ;  /* 0x0000000295367211 */ /* 0x082fe400028f0eff */
[-C--:B------:R-:W-:Y:S02]  /*10bc0*/  LEA.HI.X.SX32 R55, R152, R2.reuse, 0x1, P6 ;  /* 0x0000000298377211 */ /* 0x080fe400030f0eff */
[----:B------:R-:W-:-:S02]  /*10bd0*/  LEA.HI.X.SX32 R56, R60, R2, 0x1, P0 ;  /* 0x000000023c387211 */ /* 0x000fc400000f0eff */
[----:B---3--:R-:W-:-:S05]  /*10be0*/  IADD3 R57, P4, R0, R64, RZ ;  /* 0x0000004000397210 */ /* 0x008fca0007f9e0ff */
[----:B------:R1:W-:Y:S01]  /*10bf0*/  STL [R1+0xf08], R57 ;  /* 0x000f083901007387 */ /* 0x0003e20000100800 */
[----:B------:R-:W-:-:S03]  /*10c00*/  IADD3 R58, P5, R0, R65, RZ ;  /* 0x00000041003a7210 */ /* 0x000fc60007fbe0ff */
[----:B------:R-:W2:Y:S04]  /*10c10*/  LDL.LU R149, [R1+0x2e8] ;  /* 0x0002e80001957983 */ /* 0x000ea80000300800 */
[----:B------:R3:W-:Y:S04]  /*10c20*/  STL [R1+0xf04], R58 ;  /* 0x000f043a01007387 */ /* 0x0007e80000100800 */
[----:B------:R-:W2:Y:S01]  /*10c30*/  LDL.LU R189, [R1+0x2f0] ;  /* 0x0002f00001bd7983 */ /* 0x000ea20000300800 */
[----:B------:R-:W-:-:S05]  /*10c40*/  IADD3 R59, P6, R0, R161, RZ ;  /* 0x000000a1003b7210 */ /* 0x000fca0007fde0ff */
[----:B------:R3:W-:Y:S01]  /*10c50*/  STL [R1+0xf00], R59 ;  /* 0x000f003b01007387 */ /* 0x0007e20000100800 */
[----:B------:R-:W-:-:S03]  /*10c60*/  IADD3 R60, P0, R0, R164, RZ ;  /* 0x000000a4003c7210 */ /* 0x000fc60007f1e0ff */
[----:B------:R-:W2:Y:S01]  /*10c70*/  LDL.LU R232, [R1+0x2f4] ;  /* 0x0002f40001e87983 */ /* 0x000ea20000300800 */
[----:B-1----:R-:W-:-:S03]  /*10c80*/  LEA.HI.X.SX32 R57, R61, R2, 0x1, P1 ;  /* 0x000000023d397211 */ /* 0x002fc600008f0eff */
[----:B------:R1:W-:Y:S01]  /*10c90*/  STL [R1+0xefc], R60 ;  /* 0x000efc3c01007387 */ /* 0x0003e20000100800 */
[----:B------:R-:W-:-:S03]  /*10ca0*/  IADD3 R61, P1, R0, R144, RZ ;  /* 0x00000090003d7210 */ /* 0x000fc60007f3e0ff */
[----:B------:R-:W2:Y:S01]  /*10cb0*/  LDL.LU R152, [R1+0x2fc] ;  /* 0x0002fc0001987983 */ /* 0x000ea20000300800 */
[----:B---3--:R-:W-:-:S03]  /*10cc0*/  LEA.HI.X.SX32 R58, R153, R2, 0x1, P2 ;  /* 0x00000002993a7211 */ /* 0x008fc600010f0eff */
[----:B------:R3:W-:Y:S04]  /*10cd0*/  STL [R1+0xef8], R61 ;  /* 0x000ef83d01007387 */ /* 0x0007e80000100800 */
[----:B------:R-:W2:Y:S01]  /*10ce0*/  LDL.LU R153, [R1+0x304] ;  /* 0x0003040001997983 */ /* 0x000ea20000300800 */
[-C--:B------:R-:W-:Y:S02]  /*10cf0*/  LEA.HI.X.SX32 R59, R160, R2.reuse, 0x1, P3 ;  /* 0x00000002a03b7211 */ /* 0x080fe400018f0eff */
[----:B----4-:R-:W-:Y:S02]  /*10d00*/  IADD3 R62, P2, R0, R145, RZ ;  /* 0x00000091003e7210 */ /* 0x010fe40007f5e0ff */
[----:B-1----:R-:W-:-:S03]  /*10d10*/  LEA.HI.X.SX32 R60, R64, R2, 0x1, P4 ;  /* 0x00000002403c7211 */ /* 0x002fc600020f0eff */
[----:B------:R1:W-:Y:S04]  /*10d20*/  STL [R1+0xef4], R62 ;  /* 0x000ef43e01007387 */ /* 0x0003e80000100800 */
[----:B------:R-:W4:Y:S01]  /*10d30*/  LDL.LU R233, [R1+0x30c] ;  /* 0x00030c0001e97983 */ /* 0x000f220000300800 */
[----:B------:R-:W-:-:S05]  /*10d40*/  IADD3 R63, P3, R0, R165, RZ ;  /* 0x000000a5003f7210 */ /* 0x000fca0007f7e0ff */
[----:B------:R1:W-:Y:S01]  /*10d50*/  STL [R1+0xef0], R63 ;  /* 0x000ef03f01007387 */ /* 0x0003e20000100800 */
[----:B------:R-:W-:-:S03]  /*10d60*/  IADD3 R64, P4, R0, R188, RZ ;  /* 0x000000bc00407210 */ /* 0x000fc60007f9e0ff */
[----:B------:R-:W4:Y:S04]  /*10d70*/  LDL.LU R240, [R1+0x310] ;  /* 0x0003100001f07983 */ /* 0x000f280000300800 */
[----:B------:R1:W-:Y:S04]  /*10d80*/  STL [R1+0xeec], R64 ;  /* 0x000eec4001007387 */ /* 0x0003e80000100800 */
[----:B------:R-:W4:Y:S01]  /*10d90*/  LDL.LU R160, [R1+0x318] ;  /* 0x0003180001a07983 */ /* 0x000f220000300800 */
[----:B---3--:R-:W-:Y:S02]  /*10da0*/  LEA.HI.X.SX32 R61, R65, R2, 0x1, P5 ;  /* 0x00000002413d7211 */ /* 0x008fe400028f0eff */
[----:B------:R-:W-:-:S02]  /*10db0*/  IADD3 R65, P5, R0, R148, RZ ;  /* 0x0000009400417210 */ /* 0x000fc40007fbe0ff */
[----:B-1----:R-:W-:-:S03]  /*10dc0*/  LEA.HI.X.SX32 R62, R161, R2, 0x1, P6 ;  /* 0x00000002a13e7211 */ /* 0x002fc600030f0eff */
[----:B------:R1:W-:Y:S04]  /*10dd0*/  STL [R1+0xee8], R65 ;  /* 0x000ee84101007387 */ /* 0x0003e80000100800 */
[----:B------:R-:W3:Y:S01]  /*10de0*/  LDL.LU R161, [R1+0x330] ;  /* 0x0003300001a17983 */ /* 0x000ee20000300800 */
[-C--:B------:R-:W-:Y:S02]  /*10df0*/  LEA.HI.X.SX32 R63, R164, R2.reuse, 0x1, P0 ;  /* 0x00000002a43f7211 */ /* 0x080fe400000f0eff */
[-C--:B------:R-:W-:Y:S02]  /*10e00*/  LEA.HI.X.SX32 R64, R144, R2.reuse, 0x1, P1 ;  /* 0x0000000290407211 */ /* 0x080fe400008f0eff */
[----:B-1----:R-:W-:Y:S02]  /*10e10*/  LEA.HI.X.SX32 R65, R145, R2, 0x1, P2 ;  /* 0x0000000291417211 */ /* 0x002fe400010f0eff */
[----:B--2---:R-:W-:-:S05]  /*10e20*/  IADD3 R66, P6, R0, R149, RZ ;  /* 0x0000009500427210 */ /* 0x004fca0007fde0ff */
        /* <DEDUP_REMOVED lines=12> */
[----:B------:R-:W2:Y:S04]  /*10ef0*/  LDL.LU R165, [R1+0x354] ;  /* 0x0003540001a57983 */ /* 0x000ea80000300800 */
[----:B------:R1:W-:Y:S04]  /*10f00*/  STL [R1+0xed4], R146 ;  /* 0x000ed49201007387 */ /* 0x0003e80000100800 */
[----:B------:R-:W2:Y:S01]  /*10f10*/  LDL.LU R245, [R1+0x358] ;  /* 0x0003580001f57983 */ /* 0x000ea20000300800 */
[----:B------:R-:W-:Y:S02]  /*10f20*/  LEA.HI.X.SX32 R67, R188, R2, 0x1, P4 ;  /* 0x00000002bc437211 */ /* 0x000fe400020f0eff */
[----:B----4-:R-:W-:-:S02]  /*10f30*/  IADD3 R147, P4, R0, R233, RZ ;  /* 0x000000e900937210 */ /* 0x010fc40007f9e0ff */
[----:B------:R-:W-:-:S03]  /*10f40*/  LEA.HI.X.SX32 R144, R148, R2, 0x1, P5 ;  /* 0x0000000294907211 */ /* 0x000fc600028f0eff */
[----:B------:R4:W-:Y:S01]  /*10f50*/  STL [R1+0xed0], R147 ;  /* 0x000ed09301007387 */ /* 0x0009e20000100800 */
[----:B-1----:R-:W-:-:S03]  /*10f60*/  LEA.HI.X.SX32 R145, R149, R2, 0x1, P6 ;  /* 0x0000000295917211 */ /* 0x002fc600030f0eff */
[----:B------:R-:W2:Y:S01]  /*10f70*/  LDL.LU R247, [R1+0x35c] ;  /* 0x00035c0001f77983 */ /* 0x000ea20000300800 */
[----:B------:R-:W-:-:S05]  /*10f80*/  IADD3 R148, P5, R0, R240, RZ ;  /* 0x000000f000947210 */ /* 0x000fca0007fbe0ff */
[----:B------:R1:W-:Y:S01]  /*10f90*/  STL [R1+0xecc], R148 ;  /* 0x000ecc9401007387 */ /* 0x0003e20000100800 */
[----:B------:R-:W-:-:S03]  /*10fa0*/  IADD3 R149, P6, R0, R160, RZ ;  /* 0x000000a000957210 */ /* 0x000fc60007fde0ff */
[----:B------:R-:W2:Y:S01]  /*10fb0*/  LDL.LU R188, [R1+0x370] ;  /* 0x0003700001bc7983 */ /* 0x000ea20000300800 */
[----:B------:R-:W-:-:S03]  /*10fc0*/  LEA.HI.X.SX32 R146, R189, R2, 0x1, P0 ;  /* 0x00000002bd927211 */ /* 0x000fc600000f0eff */
[----:B------:R1:W-:Y:S04]  /*10fd0*/  STL [R1+0xec8], R149 ;  /* 0x000ec89501007387 */ /* 0x0003e80000100800 */
[----:B------:R-:W2:Y:S01]  /*10fe0*/  LDL.LU R189, [R1+0x374] ;  /* 0x0003740001bd7983 */ /* 0x000ea20000300800 */
[----:B---3--:R-:W-:-:S05]  /*10ff0*/  IADD3 R150, P0, R0, R161, RZ ;  /* 0x000000a100967210 */ /* 0x008fca0007f1e0ff */
[----:B------:R3:W-:Y:S04]  /*11000*/  STL [R1+0xec4], R150 ;  /* 0x000ec49601007387 */ /* 0x0007e80000100800 */
[----:B------:R-:W2:Y:S01]  /*11010*/  LDL.LU R190, [R1+0x378] ;  /* 0x0003780001be7983 */ /* 0x000ea20000300800 */
[-C--:B----4-:R-:W-:Y:S02]  /*11020*/  LEA.HI.X.SX32 R147, R232, R2.reuse, 0x1, P1 ;  /* 0x00000002e8937211 */ /* 0x090fe400008f0eff */
[-C--:B-1----:R-:W-:Y:S02]  /*11030*/  LEA.HI.X.SX32 R148, R152, R2.reuse, 0x1, P2 ;  /* 0x0000000298947211 */ /* 0x082fe400010f0eff */
[-C--:B------:R-:W-:Y:S02]  /*11040*/  LEA.HI.X.SX32 R149, R153, R2.reuse, 0x1, P3 ;  /* 0x0000000299957211 */ /* 0x080fe400018f0eff */
[----:B---3--:R-:W-:-:S02]  /*11050*/  LEA.HI.X.SX32 R150, R233, R2, 0x1, P4 ;  /* 0x00000002e9967211 */ /* 0x008fc400020f0eff */
[----:B--2---:R-:W-:-:S05]  /*11060*/  IADD3 R151, P1, R0, R241, RZ ;  /* 0x000000f100977210 */ /* 0x004fca0007f3e0ff */
[----:B------:R1:W-:Y:S01]  /*11070*/  STL [R1+0xec0], R151 ;  /* 0x000ec09701007387 */ /* 0x0003e20000100800 */
[----:B------:R-:W-:-:S03]  /*11080*/  IADD3 R152, P2, R0, R244, RZ ;  /* 0x000000f400987210 */ /* 0x000fc60007f5e0ff */
[----:B------:R-:W2:Y:S04]  /*11090*/  LDL.LU R191, [R1+0x37c] ;  /* 0x00037c0001bf7983 */ /* 0x000ea80000300800 */
[----:B------:R3:W-:Y:S04]  /*110a0*/  STL [R1+0xebc], R152 ;  /* 0x000ebc9801007387 */ /* 0x0007e80000100800 */
[----:B------:R-:W4:Y:S01]  /*110b0*/  LDL.LU R232, [R1+0x380] ;  /* 0x0003800001e87983 */ /* 0x000f220000300800 */
[----:B------:R-:W-:-:S05]  /*110c0*/  IADD3 R153, P3, R0, R164, RZ ;  /* 0x000000a400997210 */ /* 0x000fca0007f7e0ff */
[----:B------:R3:W-:Y:S01]  /*110d0*/  STL [R1+0xeb8], R153 ;  /* 0x000eb89901007387 */ /* 0x0007e20000100800 */
[----:B------:R-:W-:-:S03]  /*110e0*/  IADD3 R154, P4, R0, R165, RZ ;  /* 0x000000a5009a7210 */ /* 0x000fc60007f9e0ff */
[----:B------:R-:W4:Y:S01]  /*110f0*/  LDL.LU R233, [R1+0x384] ;  /* 0x0003840001e97983 */ /* 0x000f220000300800 */
[----:B-1----:R-:W-:-:S03]  /*11100*/  LEA.HI.X.SX32 R151, R240, R2, 0x1, P5 ;  /* 0x00000002f0977211 */ /* 0x002fc600028f0eff */
[----:B------:R1:W-:Y:S01]  /*11110*/  STL [R1+0xeb4], R154 ;  /* 0x000eb49a01007387 */ /* 0x0003e20000100800 */
[----:B------:R-:W-:-:S03]  /*11120*/  IADD3 R155, P5, R0, R245, RZ ;  /* 0x000000f5009b7210 */ /* 0x000fc60007fbe0ff */
[----:B------:R-:W4:Y:S04]  /*11130*/  LDL.LU R234, [R1+0x388] ;  /* 0x0003880001ea7983 */ /* 0x000f280000300800 */
[----:B------:R1:W-:Y:S04]  /*11140*/  STL [R1+0xeb0], R155 ;  /* 0x000eb09b01007387 */ /* 0x0003e80000100800 */
[----:B------:R-:W4:Y:S01]  /*11150*/  LDL.LU R235, [R1+0x38c] ;  /* 0x00038c0001eb7983 */ /* 0x000f220000300800 */
[----:B---3--:R-:W-:Y:S02]  /*11160*/  LEA.HI.X.SX32 R152, R160, R2, 0x1, P6 ;  /* 0x00000002a0987211 */ /* 0x008fe400030f0eff */
[----:B------:R-:W-:-:S02]  /*11170*/  IADD3 R160, P6, R0, R247, RZ ;  /* 0x000000f700a07210 */ /* 0x000fc40007fde0ff */
        /* <DEDUP_REMOVED lines=14> */
[-C--:B---3--:R-:W-:Y:S02]  /*11260*/  LEA.HI.X.SX32 R160, R164, R2.reuse, 0x1, P3 ;  /* 0x00000002a4a07211 */ /* 0x088fe400018f0eff */
[-C--:B-1----:R-:W-:Y:S02]  /*11270*/  LEA.HI.X.SX32 R161, R165, R2.reuse, 0x1, P4 ;  /* 0x00000002a5a17211 */ /* 0x082fe400020f0eff */
[-C--:B------:R-:W-:Y:S02]  /*11280*/  LEA.HI.X.SX32 R162, R245, R2.reuse, 0x1, P5 ;  /* 0x00000002f5a27211 */ /* 0x080fe400028f0eff */
[----:B------:R-:W-:-:S02]  /*11290*/  LEA.HI.X.SX32 R163, R247, R2, 0x1, P6 ;  /* 0x00000002f7a37211 */ /* 0x000fc400030f0eff */
[----:B--2---:R-:W-:-:S05]  /*112a0*/  IADD3 R164, P3, R0, R191, RZ ;  /* 0x000000bf00a47210 */ /* 0x004fca0007f7e0ff */
[----:B------:R1:W-:Y:S01]  /*112b0*/  STL [R1+0xe9c], R164 ;  /* 0x000e9ca401007387 */ /* 0x0003e20000100800 */
[----:B----4-:R-:W-:-:S03]  /*112c0*/  IADD3 R165, P4, R0, R232, RZ ;  /* 0x000000e800a57210 */ /* 0x010fc60007f9e0ff */
        /* <DEDUP_REMOVED lines=15> */
[-C--:B------:R-:W-:Y:S02]  /*113c0*/  LEA.HI.X.SX32 R166, R190, R2.reuse, 0x1, P2 ;  /* 0x00000002bea67211 */ /* 0x080fe400010f0eff */
[----:B-1----:R-:W-:Y:S01]  /*113d0*/  LEA.HI.X.SX32 R167, R191, R2, 0x1, P3 ;  /* 0x00000002bfa77211 */ /* 0x002fe200018f0eff */
[----:B------:R1:W-:Y:S01]  /*113e0*/  STL [R1+0xe88], R189 ;  /* 0x000e88bd01007387 */ /* 0x0003e20000100800 */
        /* <DEDUP_REMOVED lines=10> */
[-C--:B-1----:R-:W-:Y:S02]  /*11490*/  LEA.HI.X.SX32 R189, R233, R2.reuse, 0x1, P5 ;  /* 0x00000002e9bd7211 */ /* 0x082fe400028f0eff */
[-C--:B---3--:R-:W-:Y:S02]  /*114a0*/  LEA.HI.X.SX32 R190, R234, R2.reuse, 0x1, P6 ;  /* 0x00000002eabe7211 */ /* 0x088fe400030f0eff */
        /* <DEDUP_REMOVED lines=11> */
[----:B------:R-:W2:Y:S04]  /*11560*/  LDL.LU R231, [R1+0x3ec] ;  /* 0x0003ec0001e77983 */ /* 0x000ea80000300800 */
[----:B------:R-:W2:Y:S01]  /*11570*/  LDL.LU R236, [R1+0x410] ;  /* 0x0004100001ec7983 */ /* 0x000ea20000300800 */
[----:B-1----:R-:W-:Y:S02]  /*11580*/  LEA.HI.X.SX32 R233, R241, R2, 0x1, P2 ;  /* 0x00000002f1e97211 */ /* 0x002fe400010f0eff */
[----:B------:R-:W-:Y:S01]  /*11590*/  IADD3 R241, P2, R0, R228, RZ ;  /* 0x000000e400f17210 */ /* 0x000fe20007f5e0ff */
[----:B------:R1:W-:Y:S04]  /*115a0*/  STL [R1+0xe6c], R240 ;  /* 0x000e6cf001007387 */ /* 0x0003e80000100800 */
[----:B------:R-:W2:Y:S04]  /*115b0*/  LDL.LU R158, [R1+0x414] ;  /* 0x00041400019e7983 */ /* 0x000ea80000300800 */
[----:B------:R-:W-:Y:S04]  /*115c0*/  STL [R1+0xe68], R241 ;  /* 0x000e68f101007387 */ /* 0x000fe80000100800 */
[----:B------:R-:W2:Y:S01]  /*115d0*/  LDL.LU R159, [R1+0x418] ;  /* 0x00041800019f7983 */ /* 0x000ea20000300800 */
[----:B---3--:R-:W-:-:S03]  /*115e0*/  LEA.HI.X.SX32 R234, R242, R2, 0x1, P3 ;  /* 0x00000002f2ea7211 */ /* 0x008fc600018f0eff */
[----:B------:R-:W3:Y:S01]  /*115f0*/  LDL.LU R220, [R1+0x41c] ;  /* 0x00041c0001dc7983 */ /* 0x000ee20000300800 */
[----:B------:R-:W-:Y:S02]  /*11600*/  IADD3 R242, P3, R0, R229, RZ ;  /* 0x000000e500f27210 */ /* 0x000fe40007f7e0ff */
[----:B------:R-:W-:-:S03]  /*11610*/  LEA.HI.X.SX32 R235, R243, R2, 0x1, P4 ;  /* 0x00000002f3eb7211 */ /* 0x000fc600020f0eff */
[----:B------:R1:W-:Y:S01]  /*11620*/  STL [R1+0xe60], R242 ;  /* 0x000e60f201007387 */ /* 0x0003e20000100800 */
[----:B------:R-:W-:-:S03]  /*11630*/  IADD3 R243, P4, R0, R239, RZ ;  /* 0x000000ef00f37210 */ /* 0x000fc60007f9e0ff */
[----:B------:R-:W3:Y:S04]  /*11640*/  LDL.LU R221, [R1+0x420] ;  /* 0x0004200001dd7983 */ /* 0x000ee80000300800 */
[----:B------:R-:W-:Y:S04]  /*11650*/  STL [R1+0xe64], R243 ;  /* 0x000e64f301007387 */ /* 0x000fe80000100800 */
[----:B------:R-:W3:Y:S01]  /*11660*/  LDL.LU R222, [R1+0x424] ;  /* 0x0004240001de7983 */ /* 0x000ee20000300800 */
[----:B-1----:R-:W-:Y:S02]  /*11670*/  LEA.HI.X.SX32 R240, R244, R2, 0x1, P5 ;  /* 0x00000002f4f07211 */ /* 0x002fe400028f0eff */
[----:B------:R-:W-:Y:S01]  /*11680*/  IADD3 R244, P5, R0, R230, RZ ;  /* 0x000000e600f47210 */ /* 0x000fe20007fbe0ff */
[----:B------:R-:W3:Y:S04]  /*11690*/  LDL.LU R223, [R1+0x428] ;  /* 0x0004280001df7983 */ /* 0x000ee80000300800 */
[----:B------:R1:W-:Y:S04]  /*116a0*/  STL [R1+0xe5c], R244 ;  /* 0x000e5cf401007387 */ /* 0x0003e80000100800 */
[----:B------:R-:W3:Y:S01]  /*116b0*/  LDL.LU R224, [R1+0x42c] ;  /* 0x00042c0001e07983 */ /* 0x000ee20000300800 */
[----:B------:R-:W-:-:S03]  /*116c0*/  LEA.HI.X.SX32 R68, R246, R2, 0x1, P0 ;  /* 0x00000002f6447211 */ /* 0x000fc600000f0eff */
[----:B------:R-:W3:Y:S04]  /*116d0*/  LDL.LU R225, [R1+0x440] ;  /* 0x0004400001e17983 */ /* 0x000ee80000300800 */
[----:B------:R2:W-:Y:S01]  /*116e0*/  STL [R1+0x374], R68 ;  /* 0x0003744401007387 */ /* 0x0005e20000100800 */
[-C--:B------:R-:W-:Y:S02]  /*116f0*/  LEA.HI.X.SX32 R242, R228, R2.reuse, 0x1, P2 ;  /* 0x00000002e4f27211 */ /* 0x080fe400010f0eff */
[-C--:B-1----:R-:W-:Y:S02]  /*11700*/  LEA.HI.X.SX32 R244, R229, R2.reuse, 0x1, P3 ;  /* 0x00000002e5f47211 */ /* 0x082fe400018f0eff */
[-C--:B------:R-:W-:Y:S02]  /*11710*/  LEA.HI.X.SX32 R241, R245, R2.reuse, 0x1, P6 ;  /* 0x00000002f5f17211 */ /* 0x080fe400030f0eff */
[----:B------:R-:W-:-:S02]  /*11720*/  LEA.HI.X.SX32 R69, R230, R2, 0x1, P5 ;  /* 0x00000002e6457211 */ /* 0x000fc400028f0eff */
[----:B------:R-:W-:Y:S02]  /*11730*/  LEA.HI.X.SX32 R243, R247, R2, 0x1, P1 ;  /* 0x00000002f7f37211 */ /* 0x000fe400008f0eff */
[----:B----4-:R-:W-:-:S05]  /*11740*/  IADD3 R246, P0, R0, R237, RZ ;  /* 0x000000ed00f67210 */ /* 0x010fca0007f1e0ff */
[----:B------:R1:W-:Y:S04]  /*11750*/  STL [R1+0xe58], R246 ;  /* 0x000e58f601007387 */ /* 0x0003e80000100800 */
[----:B------:R-:W4:Y:S04]  /*11760*/  LDL.LU R226, [R1+0x444] ;  /* 0x0004440001e27983 */ /* 0x000f280000300800 */
[----:B------:R-:W4:Y:S01]  /*11770*/  LDL.LU R227, [R1+0x448] ;  /* 0x0004480001e37983 */ /* 0x000f220000300800 */
[----:B--2---:R-:W-:-:S03]  /*11780*/  IADD3 R68, P2, R0, R236, RZ ;  /* 0x000000ec00447210 */ /* 0x004fc60007f5e0ff */
[----:B------:R-:W2:Y:S04]  /*11790*/  LDL.LU R228, [R1+0x44c] ;  /* 0x00044c0001e47983 */ /* 0x000ea80000300800 */
[----:B------:R1:W-:Y:S04]  /*117a0*/  STL [R1+0xb0], R68 ;  /* 0x0000b04401007387 */ /* 0x0003e80000100800 */
[----:B------:R-:W2:Y:S01]  /*117b0*/  LDL.LU R229, [R1+0x460] ;  /* 0x0004600001e57983 */ /* 0x000ea20000300800 */
[----:B-1----:R-:W-:Y:S02]  /*117c0*/  LEA.HI.X.SX32 R246, R239, R2, 0x1, P4 ;  /* 0x00000002eff67211 */ /* 0x002fe400020f0eff */
[----:B------:R-:W-:-:S05]  /*117d0*/  IADD3 R68, P3, R0, R158, RZ ;  /* 0x0000009e00447210 */ /* 0x000fca0007f7e0ff */
[----:B------:R1:W-:Y:S01]  /*117e0*/  STL [R1+0xb4], R68 ;  /* 0x0000b44401007387 */ /* 0x0003e20000100800 */
[----:B------:R-:W-:-:S03]  /*117f0*/  IADD3 R245, P6, R0, R157, RZ ;  /* 0x0000009d00f57210 */ /* 0x000fc60007fde0ff */
[----:B------:R-:W2:Y:S01]  /*11800*/  LDL.LU R239, [R1+0x464] ;  /* 0x0004640001ef7983 */ /* 0x000ea20000300800 */
[----:B-1----:R-:W-:Y:S02]  /*11810*/  IADD3 R68, P4, R0, R159, RZ ;  /* 0x0000009f00447210 */ /* 0x002fe40007f9e0ff */
[----:B------:R-:W-:-:S03]  /*11820*/  LEA.HI.X.SX32 R70, R157, R2, 0x1, P6 ;  /* 0x000000029d467211 */ /* 0x000fc600030f0eff */
[----:B------:R3:W-:Y:S04]  /*11830*/  STL [R1+0xb8], R68 ;  /* 0x0000b84401007387 */ /* 0x0007e80000100800 */
[----:B------:R-:W2:Y:S01]  /*11840*/  LDL.LU R230, [R1+0x468] ;  /* 0x0004680001e67983 */ /* 0x000ea20000300800 */
[----:B---3--:R-:W-:-:S03]  /*11850*/  IADD3 R68, P5, R0, R220, RZ ;  /* 0x000000dc00447210 */ /* 0x008fc60007fbe0ff */
[----:B------:R1:W-:Y:S04]  /*11860*/  STL [R1+0x388], R69 ;  /* 0x0003884501007387 */ /* 0x0003e80000100800 */
[----:B------:R3:W-:Y:S04]  /*11870*/  STL [R1+0xbc], R68 ;  /* 0x0000bc4401007387 */ /* 0x0007e80000100800 */
[----:B------:R-:W-:Y:S01]  /*11880*/  STL [R1+0x38c], R70 ;  /* 0x00038c4601007387 */ /* 0x000fe20000100800 */
[----:B-1----:R-:W-:Y:S02]  /*11890*/  IADD3 R69, P6, R0, R221, RZ ;  /* 0x000000dd00457210 */ /* 0x002fe40007fde0ff */
[----:B---3--:R-:W-:-:S02]  /*118a0*/  LEA.HI.X.SX32 R68, R237, R2, 0x1, P0 ;  /* 0x00000002ed447211 */ /* 0x008fc400000f0eff */
[----:B------:R-:W3:Y:S01]  /*118b0*/  LDL.LU R237, [R1+0x46c] ;  /* 0x00046c0001ed7983 */ /* 0x000ee20000300800 */
[----:B------:R-:W-:-:S03]  /*118c0*/  IADD3 R247, P1, R0, R231, RZ ;  /* 0x000000e700f77210 */ /* 0x000fc60007f3e0ff */
[----:B------:R1:W-:Y:S04]  /*118d0*/  STL [R1+0xd0], R69 ;  /* 0x0000d04501007387 */ /* 0x0003e80000100800 */
[----:B------:R1:W-:Y:S02]  /*118e0*/  STL [R1+0x3a0], R68 ;  /* 0x0003a04401007387 */ /* 0x0003e40000100800 */
[C---:B-1----:R-:W-:Y:S02]  /*118f0*/  IADD3 R69, P0, R0.reuse, R222, RZ ;  /* 0x000000de00457210 */ /* 0x042fe40007f1e0ff */
[----:B------:R-:W-:Y:S02]  /*11900*/  LEA.HI.X.SX32 R68, R231, R2, 0x1, P1 ;  /* 0x00000002e7447211 */ /* 0x000fe400008f0eff */
[----:B------:R-:W3:Y:S04]  /*11910*/  LDL.LU R231, [R1+0x470] ;  /* 0x0004700001e77983 */ /* 0x000ee80000300800 */
[----:B------:R1:W-:Y:S04]  /*11920*/  STL [R1+0xd4], R69 ;  /* 0x0000d44501007387 */ /* 0x0003e80000100800 */
[----:B------:R1:W-:Y:S02]  /*11930*/  STL [R1+0x3a4], R68 ;  /* 0x0003a44401007387 */ /* 0x0003e40000100800 */
[----:B-1----:R-:W-:-:S02]  /*11940*/  IADD3 R69, P1, R0, R223, RZ ;  /* 0x000000df00457210 */ /* 0x002fc40007f3e0ff */
[----:B------:R-:W-:Y:S02]  /*11950*/  LEA.HI.X.SX32 R68, R236, R2, 0x1, P2 ;  /* 0x00000002ec447211 */ /* 0x000fe400010f0eff */
[----:B------:R-:W3:Y:S04]  /*11960*/  LDL.LU R236, [R1+0x474] ;  /* 0x0004740001ec7983 */ /* 0x000ee80000300800 */
[----:B------:R1:W-:Y:S04]  /*11970*/  STL [R1+0xd8], R69 ;  /* 0x0000d84501007387 */ /* 0x0003e80000100800 */
[----:B------:R1:W-:Y:S04]  /*11980*/  STL [R1+0x3a8], R68 ;  /* 0x0003a84401007387 */ /* 0x0003e80000100800 */
[----:B------:R-:W3:Y:S01]  /*11990*/  LDL.LU R157, [R1+0x478] ;  /* 0x00047800019d7983 */ /* 0x000ee20000300800 */
[----:B-1----:R-:W-:-:S02]  /*119a0*/  IADD3 R69, P2, R0, R224, RZ ;  /* 0x000000e000457210 */ /* 0x002fc40007f5e0ff */
[----:B------:R-:W-:-:S03]  /*119b0*/  LEA.HI.X.SX32 R68, R158, R2, 0x1, P3 ;  /* 0x000000029e447211 */ /* 0x000fc600018f0eff */
[----:B------:R1:W-:Y:S04]  /*119c0*/  STL [R1+0xdc], R69 ;  /* 0x0000dc4501007387 */ /* 0x0003e80000100800 */
[----:B------:R1:W-:Y:S04]  /*119d0*/  STL [R1+0x3ac], R68 ;  /* 0x0003ac4401007387 */ /* 0x0003e80000100800 */
[----:B------:R-:W3:Y:S01]  /*119e0*/  LDL.LU R158, [R1+0x47c] ;  /* 0x00047c00019e7983 */ /* 0x000ee20000300800 */
[----:B-1----:R-:W-:Y:S02]  /*119f0*/  IADD3 R69, P3, R0, R225, RZ ;  /* 0x000000e100457210 */ /* 0x002fe40007f7e0ff */
[----:B------:R-:W-:-:S03]  /*11a00*/  LEA.HI.X.SX32 R68, R159, R2, 0x1, P4 ;  /* 0x000000029f447211 */ /* 0x000fc600020f0eff */
[----:B------:R-:W-:Y:S04]  /*11a10*/  STL [R1+0xe0], R69 ;  /* 0x0000e04501007387 */ /* 0x000fe80000100800 */
[----:B------:R1:W-:Y:S02]  /*11a20*/  STL [R1+0x3c0], R68 ;  /* 0x0003c04401007387 */ /* 0x0003e40000100800 */
[----:B-1----:R-:W-:Y:S02]  /*11a30*/  LEA.HI.X.SX32 R68, R220, R2, 0x1, P5 ;  /* 0x00000002dc447211 */ /* 0x002fe400028f0eff */
[C---:B----4-:R-:W-:Y:S02]  /*11a40*/  IADD3 R70, P4, R0.reuse, R226, RZ ;  /* 0x000000e200467210 */ /* 0x050fe40007f9e0ff */
[----:B------:R-:W-:-:S03]  /*11a50*/  IADD3 R69, P5, R0, R227, RZ ;  /* 0x000000e300457210 */ /* 0x000fc60007fbe0ff */
[----:B------:R-:W-:Y:S04]  /*11a60*/  STL [R1+0xe4], R70 ;  /* 0x0000e44601007387 */ /* 0x000fe80000100800 */
[----:B------:R-:W4:Y:S04]  /*11a70*/  LDL.LU R159, [R1+0x480] ;  /* 0x00048000019f7983 */ /* 0x000f280000300800 */
[----:B------:R1:W-:Y:S04]  /*11a80*/  STL [R1+0x3c4], R68 ;  /* 0x0003c44401007387 */ /* 0x0003e80000100800 */
[----:B------:R2:W-:Y:S04]  /*11a90*/  STL [R1+0xe8], R69 ;  /* 0x0000e84501007387 */ /* 0x0005e80000100800 */
[----:B------:R-:W4:Y:S01]  /*11aa0*/  LDL.LU R220, [R1+0x484] ;  /* 0x0004840001dc7983 */ /* 0x000f220000300800 */
[----:B-1----:R-:W-:-:S02]  /*11ab0*/  LEA.HI.X.SX32 R68, R221, R2, 0x1, P6 ;  /* 0x00000002dd447211 */ /* 0x002fc400030f0eff */
[----:B--2---:R-:W-:-:S03]  /*11ac0*/  IADD3 R69, P6, R0, R228, RZ ;  /* 0x000000e400457210 */ /* 0x004fc60007fde0ff */
[----:B------:R1:W-:Y:S04]  /*11ad0*/  STL [R1+0x3c8], R68 ;  /* 0x0003c84401007387 */ /* 0x0003e80000100800 */
[----:B------:R2:W-:Y:S04]  /*11ae0*/  STL [R1+0xec], R69 ;  /* 0x0000ec4501007387 */ /* 0x0005e80000100800 */
[----:B------:R-:W4:Y:S01]  /*11af0*/  LDL.LU R221, [R1+0x488] ;  /* 0x0004880001dd7983 */ /* 0x000f220000300800 */
[----:B-1----:R-:W-:Y:S02]  /*11b00*/  LEA.HI.X.SX32 R68, R222, R2, 0x1, P0 ;  /* 0x00000002de447211 */ /* 0x002fe400000f0eff */
        /* <DEDUP_REMOVED lines=13> */
[----:B------:R-:W2:Y:S01]  /*11be0*/  LDL.LU R224, [R1+0x514] ;  /* 0x0005140001e07983 */ /* 0x000ea20000300800 */
[----:B-1----:R-:W-:Y:S02]  /*11bf0*/  LEA.HI.X.SX32 R68, R225, R2, 0x1, P3 ;  /* 0x00000002e1447211 */ /* 0x002fe400018f0eff */
[----:B---3--:R-:W-:-:S03]  /*11c00*/  IADD3 R69, P3, R0, R237, RZ ;  /* 0x000000ed00457210 */ /* 0x008fc60007f7e0ff */
[----:B------:R1:W-:Y:S04]  /*11c10*/  STL [R1+0x3d8], R68 ;  /* 0x0003d84401007387 */ /* 0x0003e80000100800 */
[----:B------:R-:W3:Y:S01]  /*11c20*/  LDL.LU R225, [R1+0x518] ;  /* 0x0005180001e17983 */ /* 0x000ee20000300800 */
[----:B-1----:R-:W-:-:S03]  /*11c30*/  LEA.HI.X.SX32 R68, R226, R2, 0x1, P4 ;  /* 0x00000002e2447211 */ /* 0x002fc600020f0eff */
[----:B------:R1:W-:Y:S04]  /*11c40*/  STL [R1+0xfc], R69 ;  /* 0x0000fc4501007387 */ /* 0x0003e80000100800 */
[----:B------:R1:W-:Y:S04]  /*11c50*/  STL [R1+0x3dc], R68 ;  /* 0x0003dc4401007387 */ /* 0x0003e80000100800 */
[----:B------:R-:W3:Y:S01]  /*11c60*/  LDL.LU R226, [R1+0x51c] ;  /* 0x00051c0001e27983 */ /* 0x000ee20000300800 */
[----:B-1----:R-:W-:Y:S02]  /*11c70*/  IADD3 R69, P4, R0, R231, RZ ;  /* 0x000000e700457210 */ /* 0x002fe40007f9e0ff */
[----:B------:R-:W-:-:S03]  /*11c80*/  LEA.HI.X.SX32 R68, R227, R2, 0x1, P5 ;  /* 0x00000002e3447211 */ /* 0x000fc600028f0eff */
[----:B------:R1:W-:Y:S04]  /*11c90*/  STL [R1+0x110], R69 ;  /* 0x0001104501007387 */ /* 0x0003e80000100800 */
[----:B------:R1:W-:Y:S04]  /*11ca0*/  STL [R1+0x3e4], R68 ;  /* 0x0003e44401007387 */ /* 0x0003e80000100800 */
[----:B------:R-:W3:Y:S01]  /*11cb0*/  LDL.LU R227, [R1+0x520] ;  /* 0x0005200001e37983 */ /* 0x000ee20000300800 */
[----:B-1----:R-:W-:Y:S02]  /*11cc0*/  IADD3 R69, P5, R0, R236, RZ ;  /* 0x000000ec00457210 */ /* 0x002fe40007fbe0ff */
[----:B------:R-:W-:-:S03]  /*11cd0*/  LEA.HI.X.SX32 R68, R228, R2, 0x1, P6 ;  /* 0x00000002e4447211 */ /* 0x000fc600030f0eff */
[----:B------:R1:W-:Y:S04]  /*11ce0*/  STL [R1+0x114], R69 ;  /* 0x0001144501007387 */ /* 0x0003e80000100800 */
[----:B------:R-:W3:Y:S01]  /*11cf0*/  LDL.LU R228, [R1+0x524] ;  /* 0x0005240001e47983 */ /* 0x000ee20000300800 */
[----:B-1----:R-:W-:-:S03]  /*11d00*/  IADD3 R69, P6, R0, R157, RZ ;  /* 0x0000009d00457210 */ /* 0x002fc60007fde0ff */
[----:B------:R1:W-:Y:S04]  /*11d10*/  STL [R1+0x3e8], R68 ;  /* 0x0003e84401007387 */ /* 0x0003e80000100800 */
[----:B------:R1:W-:Y:S02]  /*11d20*/  STL [R1+0x118], R69 ;  /* 0x0001184501007387 */ /* 0x0003e40000100800 */
[----:B-1----:R-:W-:Y:S02]  /*11d30*/  LEA.HI.X.SX32 R68, R229, R2, 0x1, P0 ;  /* 0x00000002e5447211 */ /* 0x002fe400000f0eff */
[----:B------:R-:W3:Y:S01]  /*11d40*/  LDL.LU R229, [R1+0x528] ;  /* 0x0005280001e57983 */ /* 0x000ee20000300800 */
[----:B------:R-:W-:-:S03]  /*11d50*/  IADD3 R69, P0, R0, R158, RZ ;  /* 0x0000009e00457210 */ /* 0x000fc60007f1e0ff */
[----:B------:R1:W-:Y:S04]  /*11d60*/  STL [R1+0x3ec], R68 ;  /* 0x0003ec4401007387 */ /* 0x0003e80000100800 */
[----:B------:R-:W-:Y:S01]  /*11d70*/  STL [R1+0x11c], R69 ;  /* 0x00011c4501007387 */ /* 0x000fe20000100800 */
[----:B-1----:R-:W-:-:S03]  /*11d80*/  LEA.HI.X.SX32 R68, R239, R2, 0x1, P1 ;  /* 0x00000002ef447211 */ /* 0x002fc600008f0eff */
[----:B------:R-:W3:Y:S04]  /*11d90*/  LDL.LU R239, [R1+0x52c] ;  /* 0x00052c0001ef7983 */ /* 0x000ee80000300800 */
[----:B------:R1:W-:Y:S02]  /*11da0*/  STL [R1+0x410], R68 ;  /* 0x0004104401007387 */ /* 0x0003e40000100800 */
[----:B-1----:R-:W-:Y:S02]  /*11db0*/  LEA.HI.X.SX32 R68, R230, R2, 0x1, P2 ;  /* 0x00000002e6447211 */ /* 0x002fe400010f0eff */
[----:B------:R-:W3:Y:S01]  /*11dc0*/  LDL.LU R230, [R1+0x530] ;  /* 0x0005300001e67983 */ /* 0x000ee20000300800 */
[----:B----4-:R-:W-:-:S05]  /*11dd0*/  IADD3 R69, P1, R0, R159, RZ ;  /* 0x0000009f00457210 */ /* 0x010fca0007f3e0ff */
[----:B------:R1:W-:Y:S04]  /*11de0*/  STL [R1+0x120], R69 ;  /* 0x0001204501007387 */ /* 0x0003e80000100800 */
[----:B------:R4:W-:Y:S01]  /*11df0*/  STL [R1+0x414], R68 ;  /* 0x0004144401007387 */ /* 0x0009e20000100800 */
[C---:B-1----:R-:W-:Y:S02]  /*11e00*/  IADD3 R69, P2, R0.reuse, R220, RZ ;  /* 0x000000dc00457210 */ /* 0x042fe40007f5e0ff */
[----:B----4-:R-:W-:Y:S02]  /*11e10*/  LEA.HI.X.SX32 R68, R237, R2, 0x1, P3 ;  /* 0x00000002ed447211 */ /* 0x010fe400018f0eff */
[----:B------:R-:W4:Y:S04]  /*11e20*/  LDL.LU R237, [R1+0x534] ;  /* 0x0005340001ed7983 */ /* 0x000f280000300800 */
[----:B------:R1:W-:Y:S04]  /*11e30*/  STL [R1+0x124], R69 ;  /* 0x0001244501007387 */ /* 0x0003e80000100800 */
[----:B------:R1:W-:Y:S02]  /*11e40*/  STL [R1+0x418], R68 ;  /* 0x0004184401007387 */ /* 0x0003e40000100800 */
[----:B-1----:R-:W-:-:S02]  /*11e50*/  IADD3 R69, P3, R0, R221, RZ ;  /* 0x000000dd00457210 */ /* 0x002fc40007f7e0ff */
[----:B------:R-:W-:Y:S02]  /*11e60*/  LEA.HI.X.SX32 R68, R231, R2, 0x1, P4 ;  /* 0x00000002e7447211 */ /* 0x000fe400020f0eff */
[----:B------:R-:W4:Y:S04]  /*11e70*/  LDL.LU R231, [R1+0x538] ;  /* 0x0005380001e77983 */ /* 0x000f280000300800 */
[----:B------:R1:W-:Y:S04]  /*11e80*/  STL [R1+0x128], R69 ;  /* 0x0001284501007387 */ /* 0x0003e80000100800 */
[----:B------:R1:W-:Y:S02]  /*11e90*/  STL [R1+0x41c], R68 ;  /* 0x00041c4401007387 */ /* 0x0003e40000100800 */
[----:B-1----:R-:W-:-:S02]  /*11ea0*/  IADD3 R69, P4, R0, R222, RZ ;  /* 0x000000de00457210 */ /* 0x002fc40007f9e0ff */
[----:B------:R-:W-:Y:S02]  /*11eb0*/  LEA.HI.X.SX32 R68, R236, R2, 0x1, P5 ;  /* 0x00000002ec447211 */ /* 0x000fe400028f0eff */
[----:B------:R-:W4:Y:S01]  /*11ec0*/  LDL.LU R236, [R1+0x53c] ;  /* 0x00053c0001ec7983 */ /* 0x000f220000300800 */
[----:B------:R-:W-:-:S03]  /*11ed0*/  IADD3 R70, P5, R0, R223, RZ ;  /* 0x000000df00467210 */ /* 0x000fc60007fbe0ff */
[----:B------:R1:W-:Y:S04]  /*11ee0*/  STL [R1+0x12c], R69 ;  /* 0x00012c4501007387 */ /* 0x0003e80000100800 */
[----:B------:R2:W-:Y:S04]  /*11ef0*/  STL [R1+0x420], R68 ;  /* 0x0004204401007387 */ /* 0x0005e80000100800 */
[----:B------:R2:W-:Y:S01]  /*11f00*/  STL [R1+0x130], R70 ;  /* 0x0001304601007387 */ /* 0x0005e20000100800 */
[----:B-1----:R-:W-:-:S03]  /*11f10*/  LEA.HI.X.SX32 R69, R157, R2, 0x1, P6 ;  /* 0x000000029d457211 */ /* 0x002fc600030f0eff */
[----:B------:R-:W4:Y:S01]  /*11f20*/  LDL.LU R93, [R1+0x540] ;  /* 0x00054000015d7983 */ /* 0x000f220000300800 */
[----:B--2---:R-:W-:Y:S02]  /*11f30*/  IADD3 R68, P6, R0, R224, RZ ;  /* 0x000000e000447210 */ /* 0x004fe40007fde0ff */
[----:B------:R-:W-:Y:S01]  /*11f40*/  LEA.HI.X.SX32 R70, R158, R2, 0x1, P0 ;  /* 0x000000029e467211 */ /* 0x000fe200000f0eff */
[----:B------:R3:W-:Y:S04]  /*11f50*/  STL [R1+0x424], R69 ;  /* 0x0004244501007387 */ /* 0x0007e80000100800 */
[----:B------:R1:W-:Y:S04]  /*11f60*/  STL [R1+0x134], R68 ;  /* 0x0001344401007387 */ /* 0x0003e80000100800 */
[----:B------:R2:W-:Y:S01]  /*11f70*/  STL [R1+0x428], R70 ;  /* 0x0004284601007387 */ /* 0x0005e20000100800 */
[----:B---3--:R-:W-:-:S03]  /*11f80*/  IADD3 R69, P0, R0, R225, RZ ;  /* 0x000000e100457210 */ /* 0x008fc60007f1e0ff */
[----:B------:R-:W3:Y:S01]  /*11f90*/  LDL.LU R94, [R1+0x544] ;  /* 0x00054400015e7983 */ /* 0x000ee20000300800 */
[----:B-1----:R-:W-:Y:S02]  /*11fa0*/  LEA.HI.X.SX32 R68, R159, R2, 0x1, P1 ;  /* 0x000000029f447211 */ /* 0x002fe400008f0eff */
[----:B--2---:R-:W-:Y:S01]  /*11fb0*/  IADD3 R70, P1, R0, R226, RZ ;  /* 0x000000e200467210 */ /* 0x004fe20007f3e0ff */
[----:B------:R1:W-:Y:S04]  /*11fc0*/  STL [R1+0x138], R69 ;  /* 0x0001384501007387 */ /* 0x0003e80000100800 */
[----:B------:R2:W-:Y:S04]  /*11fd0*/  STL [R1+0x42c], R68 ;  /* 0x00042c4401007387 */ /* 0x0005e80000100800 */
[----:B------:R2:W-:Y:S01]  /*11fe0*/  STL [R1+0x13c], R70 ;  /* 0x00013c4601007387 */ /* 0x0005e20000100800 */
[----:B-1----:R-:W-:-:S03]  /*11ff0*/  LEA.HI.X.SX32 R69, R220, R2, 0x1, P2 ;  /* 0x00000002dc457211 */ /* 0x002fc600010f0eff */
[----:B------:R-:W3:Y:S01]  /*12000*/  LDL.LU R95, [R1+0x548] ;  /* 0x00054800015f7983 */ /* 0x000ee20000300800 */
[C---:B--2---:R-:W-:Y:S02]  /*12010*/  IADD3 R68, P2, R0.reuse, R227, RZ ;  /* 0x000000e300447210 */ /* 0x044fe40007f5e0ff */
[----:B------:R-:W-:Y:S01]  /*12020*/  LEA.HI.X.SX32 R70, R221, R2, 0x1, P3 ;  /* 0x00000002dd467211 */ /* 0x000fe200018f0eff */
[----:B------:R1:W-:Y:S04]  /*12030*/  STL [R1+0x440], R69 ;  /* 0x0004404501007387 */ /* 0x0003e80000100800 */
[----:B------:R2:W-:Y:S04]  /*12040*/  STL [R1+0x140], R68 ;  /* 0x0001404401007387 */ /* 0x0005e80000100800 */
[----:B------:R2:W-:Y:S01]  /*12050*/  STL [R1+0x444], R70 ;  /* 0x0004444601007387 */ /* 0x0005e20000100800 */
[----:B-1----:R-:W-:-:S03]  /*12060*/  IADD3 R69, P3, R0, R228, RZ ;  /* 0x000000e400457210 */ /* 0x002fc60007f7e0ff */
[----:B------:R-:W3:Y:S01]  /*12070*/  LDL.LU R156, [R1+0x54c] ;  /* 0x00054c00019c7983 */ /* 0x000ee20000300800 */
[----:B--2---:R-:W-:-:S03]  /*12080*/  LEA.HI.X.SX32 R68, R222, R2, 0x1, P4 ;  /* 0x00000002de447211 */ /* 0x004fc600020f0eff */
[----:B------:R1:W-:Y:S01]  /*12090*/  STL [R1+0x144], R69 ;  /* 0x0001444501007387 */ /* 0x0003e20000100800 */
[----:B------:R-:W-:-:S03]  /*120a0*/  IADD3 R70, P4, R0, R229, RZ ;  /* 0x000000e500467210 */ /* 0x000fc60007f9e0ff */
[----:B------:R2:W-:Y:S01]  /*120b0*/  STL [R1+0x448], R68 ;  /* 0x0004484401007387 */ /* 0x0005e20000100800 */
[----:B-1----:R-:W-:-:S03]  /*120c0*/  LEA.HI.X.SX32 R69, R223, R2, 0x1, P5 ;  /* 0x00000002df457211 */ /* 0x002fc600028f0eff */
[----:B------:R1:W-:Y:S04]  /*120d0*/  STL [R1+0x148], R70 ;  /* 0x0001484601007387 */ /* 0x0003e80000100800 */
[----:B------:R-:W3:Y:S01]  /*120e0*/  LDL.LU R157, [R1+0x550] ;  /* 0x00055000019d7983 */ /* 0x000ee20000300800 */
[----:B--2---:R-:W-:Y:S02]  /*120f0*/  IADD3 R68, P5, R0, R239, RZ ;  /* 0x000000ef00447210 */ /* 0x004fe40007fbe0ff */
[----:B-1----:R-:W-:Y:S01]  /*12100*/  LEA.HI.X.SX32 R70, R224, R2, 0x1, P6 ;  /* 0x00000002e0467211 */ /* 0x002fe200030f0eff */
[----:B------:R-:W-:Y:S04]  /*12110*/  STL [R1+0x44c], R69 ;  /* 0x00044c4501007387 */ /* 0x000fe80000100800 */
[----:B------:R1:W-:Y:S04]  /*12120*/  STL [R1+0x14c], R68 ;  /* 0x00014c4401007387 */ /* 0x0003e80000100800 */
[----:B------:R-:W-:Y:S04]  /*12130*/  STL [R1+0x460], R70 ;  /* 0x0004604601007387 */ /* 0x000fe80000100800 */
[----:B------:R-:W3:Y:S01]  /*12140*/  LDL.LU R158, [R1+0x554] ;  /* 0x00055400019e7983 */ /* 0x000ee20000300800 */
[----:B-1----:R-:W-:-:S02]  /*12150*/  IADD3 R68, P6, R0, R230, RZ ;  /* 0x000000e600447210 */ /* 0x002fc40007fde0ff */
[----:B------:R-:W-:-:S03]  /*12160*/  LEA.HI.X.SX32 R69, R225, R2, 0x1, P0 ;  /* 0x00000002e1457211 */ /* 0x000fc600000f0eff */
[----:B------:R-:W-:Y:S04]  /*12170*/  STL [R1+0x150], R68 ;  /* 0x0001504401007387 */ /* 0x000fe80000100800 */
[----:B------:R1:W-:Y:S04]  /*12180*/  STL [R1+0x464], R69 ;  /* 0x0004644501007387 */ /* 0x0003e80000100800 */
[----:B------:R-:W3:Y:S01]  /*12190*/  LDL.LU R159, [R1+0x558] ;  /* 0x00055800019f7983 */ /* 0x000ee20000300800 */
[----:B-1----:R-:W-:Y:S02]  /*121a0*/  LEA.HI.X.SX32 R69, R226, R2, 0x1, P1 ;  /* 0x00000002e2457211 */ /* 0x002fe400008f0eff */
[----:B----4-:R-:W-:-:S05]  /*121b0*/  IADD3 R68, P0, R0, R237, RZ ;  /* 0x000000ed00447210 */ /* 0x010fca0007f1e0ff */
[----:B------:R1:W-:Y:S04]  /*121c0*/  STL [R1+0x154], R68 ;  /* 0x0001544401007387 */ /* 0x0003e80000100800 */
[----:B------:R4:W-:Y:S04]  /*121d0*/  STL [R1+0x468], R69 ;  /* 0x0004684501007387 */ /* 0x0009e80000100800 */
[----:B------:R-:W2:Y:S01]  /*121e0*/  LDL.LU R220, [R1+0x55c] ;  /* 0x00055c0001dc7983 */ /* 0x000ea20000300800 */
[----:B-1----:R-:W-:Y:S02]  /*121f0*/  IADD3 R68, P1, R0, R231, RZ ;  /* 0x000000e700447210 */ /* 0x002fe40007f3e0ff */
[----:B----4-:R-:W-:-:S03]  /*12200*/  LEA.HI.X.SX32 R69, R227, R2, 0x1, P2 ;  /* 0x00000002e3457211 */ /* 0x010fc600010f0eff */
[----:B------:R1:W-:Y:S04]  /*12210*/  STL [R1+0x158], R68 ;  /* 0x0001584401007387 */ /* 0x0003e80000100800 */
[----:B------:R4:W-:Y:S04]  /*12220*/  STL [R1+0x46c], R69 ;  /* 0x00046c4501007387 */ /* 0x0009e80000100800 */
[----:B------:R-:W2:Y:S01]  /*12230*/  LDL.LU R221, [R1+0x560] ;  /* 0x0005600001dd7983 */ /* 0x000ea20000300800 */
[----:B-1----:R-:W-:Y:S02]  /*12240*/  IADD3 R68, P2, R0, R236, RZ ;  /* 0x000000ec00447210 */ /* 0x002fe40007f5e0ff */
[----:B----4-:R-:W-:-:S03]  /*12250*/  LEA.HI.X.SX32 R69, R228, R2, 0x1, P3 ;  /* 0x00000002e4457211 */ /* 0x010fc600018f0eff */
[----:B------:R1:W-:Y:S04]  /*12260*/  STL [R1+0x15c], R68 ;  /* 0x00015c4401007387 */ /* 0x0003e80000100800 */
[----:B------:R-:W4:Y:S04]  /*12270*/  LDL.LU R222, [R1+0x564] ;  /* 0x0005640001de7983 */ /* 0x000f280000300800 */
[----:B------:R1:W-:Y:S02]  /*12280*/  STL [R1+0x470], R69 ;  /* 0x0004704501007387 */ /* 0x0003e40000100800 */
[----:B-1----:R-:W-:-:S02]  /*12290*/  IADD3 R68, P3, R0, R93, RZ ;  /* 0x0000005d00447210 */ /* 0x002fc40007f7e0ff */
[----:B------:R-:W4:Y:S01]  /*122a0*/  LDL.LU R223, [R1+0x568] ;  /* 0x0005680001df7983 */ /* 0x000f220000300800 */
[----:B------:R-:W-:-:S03]  /*122b0*/  LEA.HI.X.SX32 R69, R229, R2, 0x1, P4 ;  /* 0x00000002e5457211 */ /* 0x000fc600020f0eff */
[----:B------:R3:W-:Y:S04]  /*122c0*/  STL [R1+0x160], R68 ;  /* 0x0001604401007387 */ /* 0x0007e80000100800 */
[----:B------:R-:W4:Y:S04]  /*122d0*/  LDL.LU R224, [R1+0x56c] ;  /* 0x00056c0001e07983 */ /* 0x000f280000300800 */
[----:B------:R1:W-:Y:S01]  /*122e0*/  STL [R1+0x474], R69 ;  /* 0x0004744501007387 */ /* 0x0003e20000100800 */
[----:B---3--:R-:W-:-:S03]  /*122f0*/  IADD3 R68, P4, R0, R94, RZ ;  /* 0x0000005e00447210 */ /* 0x008fc60007f9e0ff */
[----:B------:R-:W3:Y:S04]  /*12300*/  LDL.LU R225, [R1+0x570] ;  /* 0x0005700001e17983 */ /* 0x000ee80000300800 */
[----:B------:R1:W-:Y:S02]  /*12310*/  STL [R1+0x164], R68 ;  /* 0x0001644401007387 */ /* 0x0003e40000100800 */
[----:B-1----:R-:W-:Y:S02]  /*12320*/  LEA.HI.X.SX32 R69, R239, R2, 0x1, P5 ;  /* 0x00000002ef457211 */ /* 0x002fe400028f0eff */
[----:B------:R-:W3:Y:S04]  /*12330*/  LDL.LU R239, [R1+0x574] ;  /* 0x0005740001ef7983 */ /* 0x000ee80000300800 */
[----:B------:R1:W-:Y:S04]  /*12340*/  STL [R1+0x478], R69 ;  /* 0x0004784501007387 */ /* 0x0003e80000100800 */
[----:B------:R-:W3:Y:S01]  /*12350*/  LDL.LU R226, [R1+0x578] ;  /* 0x0005780001e27983 */ /* 0x000ee20000300800 */
[----:B------:R-:W-:-:S02]  /*12360*/  IADD3 R68, P5, R0, R95, RZ ;  /* 0x0000005f00447210 */ /* 0x000fc40007fbe0ff */
[----:B-1----:R-:W-:-:S03]  /*12370*/  LEA.HI.X.SX32 R69, R230, R2, 0x1, P6 ;  /* 0x00000002e6457211 */ /* 0x002fc600030f0eff */
[----:B------:R1:W-:Y:S04]  /*12380*/  STL [R1+0x168], R68 ;  /* 0x0001684401007387 */ /* 0x0003e80000100800 */
[----:B------:R-:W3:Y:S04]  /*12390*/  LDL.LU R227, [R1+0x57c] ;  /* 0x00057c0001e37983 */ /* 0x000ee80000300800 */
[----:B------:R1:W-:Y:S04]  /*123a0*/  STL [R1+0x47c], R69 ;  /* 0x00047c4501007387 */ /* 0x0003e80000100800 */
[----:B------:R-:W3:Y:S01]  /*123b0*/  LDL.LU R228, [R1+0x580] ;  /* 0x0005800001e47983 */ /* 0x000ee20000300800 */
[----:B-1----:R-:W-:-:S02]  /*123c0*/  IADD3 R68, P6, R0, R156, RZ ;  /* 0x0000009c00447210 */ /* 0x002fc40007fde0ff */
[----:B------:R-:W-:-:S03]  /*123d0*/  LEA.HI.X.SX32 R69, R237, R2, 0x1, P0 ;  /* 0x00000002ed457211 */ /* 0x000fc600000f0eff */
        /* <DEDUP_REMOVED lines=17> */
[----:B------:R2:W-:Y:S01]  /*124f0*/  STL [R1+0x178], R68 ;  /* 0x0001784401007387 */ /* 0x0005e20000100800 */
[----:B------:R-:W-:-:S03]  /*12500*/  LEA.HI.X.SX32 R69, R94, R2, 0x1, P4 ;  /* 0x000000025e457211 */ /* 0x000fc600020f0eff */
[----:B------:R-:W-:Y:S01]  /*12510*/  STL [R1+0x48c], R70 ;  /* 0x00048c4601007387 */ /* 0x000fe20000100800 */
[----:B------:R-:W-:-:S05]  /*12520*/  IMAD.SHL.U32 R238, R238, 0x20, RZ ;  /* 0x00000020eeee7824 */ /* 0x000fca00078e00ff */
[----:B------:R-:W-:-:S05]  /*12530*/  SHF.R.S32.HI R74, RZ, 0x1f, R238 ;  /* 0x0000001fff4a7819 */ /* 0x000fca00000114ee */
[----:B------:R-:W-:Y:S01]  /*12540*/  IMAD R74, R74, 0xc, RZ ;  /* 0x0000000c4a4a7824 */ /* 0x000fe200078e02ff */
[----:B--2---:R-:W-:-:S05]  /*12550*/  IADD3 R68, P3, R0, R220, RZ ;  /* 0x000000dc00447210 */ /* 0x004fca0007f7e0ff */
[----:B------:R1:W-:Y:S04]  /*12560*/  STL [R1+0x17c], R68 ;  /* 0x00017c4401007387 */ /* 0x0003e80000100800 */
[----:B------:R4:W-:Y:S01]  /*12570*/  STL [R1+0x510], R69 ;  /* 0x0005104501007387 */ /* 0x0009e20000100800 */
[----:B-1----:R-:W-:Y:S02]  /*12580*/  LEA.HI.X.SX32 R68, R95, R2, 0x1, P5 ;  /* 0x000000025f447211 */ /* 0x002fe400028f0eff */
[----:B------:R-:W-:-:S05]  /*12590*/  IADD3 R70, P4, R0, R221, RZ ;  /* 0x000000dd00467210 */ /* 0x000fca0007f9e0ff */
[----:B------:R1:W-:Y:S04]  /*125a0*/  STL [R1+0x180], R70 ;  /* 0x0001804601007387 */ /* 0x0003e80000100800 */
[----:B------:R2:W-:Y:S01]  /*125b0*/  STL [R1+0x514], R68 ;  /* 0x0005144401007387 */ /* 0x0005e20000100800 */
[----:B----4-:R-:W-:Y:S02]  /*125c0*/  IADD3 R69, P5, R0, R222, RZ ;  /* 0x000000de00457210 */ /* 0x010fe40007fbe0ff */
[----:B-1----:R-:W-:-:S03]  /*125d0*/  LEA.HI.X.SX32 R70, R156, R2, 0x1, P6 ;  /* 0x000000029c467211 */ /* 0x002fc600030f0eff */
[----:B------:R1:W-:Y:S01]  /*125e0*/  STL [R1+0x184], R69 ;  /* 0x0001844501007387 */ /* 0x0003e20000100800 */
[----:B--2---:R-:W-:-:S03]  /*125f0*/  IADD3 R68, P6, R0, R223, RZ ;  /* 0x000000df00447210 */ /* 0x004fc60007fde0ff */
[----:B------:R2:W-:Y:S01]  /*12600*/  STL [R1+0x518], R70 ;  /* 0x0005184601007387 */ /* 0x0005e20000100800 */
[----:B-1----:R-:W-:-:S03]  /*12610*/  LEA.HI.X.SX32 R69, R157, R2, 0x1, P0 ;  /* 0x000000029d457211 */ /* 0x002fc600000f0eff */
[----:B------:R1:W-:Y:S01]  /*12620*/  STL [R1+0x188], R68 ;  /* 0x0001884401007387 */ /* 0x0003e20000100800 */
[----:B--2---:R-:W-:-:S03]  /*12630*/  IADD3 R70, P0, R0, R224, RZ ;  /* 0x000000e000467210 */ /* 0x004fc60007f1e0ff */
[----:B------:R3:W-:Y:S01]  /*12640*/  STL [R1+0x51c], R69 ;  /* 0x00051c4501007387 */ /* 0x0007e20000100800 */
[----:B-1----:R-:W-:-:S03]  /*12650*/  LEA.HI.X.SX32 R68, R158, R2, 0x1, P1 ;  /* 0x000000029e447211 */ /* 0x002fc600008f0eff */
[----:B------:R1:W-:Y:S01]  /*12660*/  STL [R1+0x18c], R70 ;  /* 0x00018c4601007387 */ /* 0x0003e20000100800 */
[----:B---3--:R-:W-:-:S03]  /*12670*/  IADD3 R69, P1, R0, R225, RZ ;  /* 0x000000e100457210 */ /* 0x008fc60007f3e0ff */
[----:B------:R2:W-:Y:S04]  /*12680*/  STL [R1+0x520], R68 ;  /* 0x0005204401007387 */ /* 0x0005e80000100800 */
[----:B------:R3:W-:Y:S01]  /*12690*/  STL [R1+0x190], R69 ;  /* 0x0001904501007387 */ /* 0x0007e20000100800 */
[----:B-1----:R-:W-:Y:S02]  /*126a0*/  LEA.HI.X.SX32 R70, R159, R2, 0x1, P2 ;  /* 0x000000029f467211 */ /* 0x002fe400010f0eff */
[----:B--2---:R-:W-:-:S03]  /*126b0*/  IADD3 R68, P2, R0, R239, RZ ;  /* 0x000000ef00447210 */ /* 0x004fc60007f5e0ff */
[----:B------:R1:W-:Y:S01]  /*126c0*/  STL [R1+0x524], R70 ;  /* 0x0005244601007387 */ /* 0x0003e20000100800 */
[----:B---3--:R-:W-:-:S03]  /*126d0*/  LEA.HI.X.SX32 R69, R220, R2, 0x1, P3 ;  /* 0x00000002dc457211 */ /* 0x008fc600018f0eff */
[----:B------:R2:W-:Y:S04]  /*126e0*/  STL [R1+0x194], R68 ;  /* 0x0001944401007387 */ /* 0x0005e80000100800 */
[----:B------:R3:W-:Y:S01]  /*126f0*/  STL [R1+0x528], R69 ;  /* 0x0005284501007387 */ /* 0x0007e20000100800 */
[----:B-1----:R-:W-:Y:S02]  /*12700*/  IADD3 R70, P3, R0, R226, RZ ;  /* 0x000000e200467210 */ /* 0x002fe40007f7e0ff */
[----:B--2---:R-:W-:-:S03]  /*12710*/  LEA.HI.X.SX32 R68, R221, R2, 0x1, P4 ;  /* 0x00000002dd447211 */ /* 0x004fc600020f0eff */
        /* <DEDUP_REMOVED lines=17> */
[----:B--2---:R-:W-:Y:S02]  /*12830*/  IADD3 R68, P1, R0, R230, RZ ;  /* 0x000000e600447210 */ /* 0x004fe40007f3e0ff */
[-C--:B---3--:R-:W-:Y:S02]  /*12840*/  LEA.HI.X.SX32 R69, R239, R2.reuse, 0x1, P2 ;  /* 0x00000002ef457211 */ /* 0x088fe400010f0eff */
[----:B------:R-:W1:Y:S04]  /*12850*/  S2R R239, SR_TID.X ;  /* 0x0000000000ef7919 */ /* 0x000e680000002100 */
[----:B------:R2:W-:Y:S04]  /*12860*/  STL [R1+0x53c], R70 ;  /* 0x00053c4601007387 */ /* 0x0005e80000100800 */
[----:B------:R3:W-:Y:S04]  /*12870*/  STL [R1+0x1ac], R68 ;  /* 0x0001ac4401007387 */ /* 0x0007e80000100800 */
[----:B------:R4:W-:Y:S01]  /*12880*/  STL [R1+0x540], R69 ;  /* 0x0005404501007387 */ /* 0x0009e20000100800 */
[----:B--2---:R-:W-:-:S02]  /*12890*/  LEA.HI.X.SX32 R70, R226, R2, 0x1, P3 ;  /* 0x00000002e2467211 */ /* 0x004fc400018f0eff */
[C---:B---3--:R-:W-:Y:S02]  /*128a0*/  IADD3 R68, P2, R0.reuse, R231, RZ ;  /* 0x000000e700447210 */ /* 0x048fe40007f5e0ff */
[----:B----4-:R-:W-:-:S03]  /*128b0*/  IADD3 R69, P3, R0, R236, RZ ;  /* 0x000000ec00457210 */ /* 0x010fc60007f7e0ff */
[----:B------:R-:W-:Y:S04]  /*128c0*/  STL [R1+0x1b0], R68 ;  /* 0x0001b04401007387 */ /* 0x000fe80000100800 */
[----:B------:R-:W-:Y:S04]  /*128d0*/  STL [R1+0x544], R70 ;  /* 0x0005444601007387 */ /* 0x000fe80000100800 */
[----:B------:R2:W-:Y:S01]  /*128e0*/  STL [R1+0x1b4], R69 ;  /* 0x0001b44501007387 */ /* 0x0005e20000100800 */
[-C--:B------:R-:W-:Y:S02]  /*128f0*/  LEA.HI.X.SX32 R71, R228, R2.reuse, 0x1, P5 ;  /* 0x00000002e4477211 */ /* 0x080fe400028f0eff */
[----:B--2---:R-:W-:-:S02]  /*12900*/  LEA.HI.X.SX32 R69, R227, R2, 0x1, P4 ;  /* 0x00000002e3457211 */ /* 0x004fc400020f0eff */
[----:B------:R-:W-:-:S03]  /*12910*/  LEA.HI.X.SX32 R70, R229, R2, 0x1, P6 ;  /* 0x00000002e5467211 */ /* 0x000fc600030f0eff */
[----:B------:R2:W-:Y:S01]  /*12920*/  STL [R1+0x548], R69 ;  /* 0x0005484501007387 */ /* 0x0005e20000100800 */
[C---:B-1----:R-:W-:Y:S02]  /*12930*/  LOP3.LUT R68, R239.reuse, 0x3, RZ, 0xc0, !PT ;  /* 0x00000003ef447812 */ /* 0x042fe400078ec0ff */
[----:B------:R-:W-:Y:S01]  /*12940*/  LOP3.LUT R0, R239, 0x1c, RZ, 0xc0, !PT ;  /* 0x0000001cef007812 */ /* 0x000fe200078ec0ff */
[----:B------:R-:W-:Y:S01]  /*12950*/  STL [R1+0x54c], R71 ;  /* 0x00054c4701007387 */ /* 0x000fe20000100800 */
[----:B--2---:R-:W-:-:S03]  /*12960*/  LEA.HI.X.SX32 R69, R237, R2, 0x1, P0 ;  /* 0x00000002ed457211 */ /* 0x004fc600000f0eff */
[----:B------:R1:W-:Y:S01]  /*12970*/  STL [R1+0x550], R70 ;  /* 0x0005504601007387 */ /* 0x0003e20000100800 */
[----:B------:R-:W-:-:S03]  /*12980*/  IMAD.MOV.U32 R237, RZ, RZ, c[0x0][0x18c] ;  /* 0x00006300ffed7624 */ /* 0x000fc600078e00ff */
[----:B------:R2:W-:Y:S01]  /*12990*/  STL [R1+0x554], R69 ;  /* 0x0005544501007387 */ /* 0x0005e20000100800 */
[----:B------:R-:W-:Y:S01]  /*129a0*/  IMAD R0, R68, 0x220, R0 ;  /* 0x0000022044007824 */ /* 0x000fe200078e0200 */
[-C--:B-1----:R-:W-:Y:S01]  /*129b0*/  LEA.HI.X.SX32 R70, R230, R2.reuse, 0x1, P1 ;  /* 0x00000002e6467211 */ /* 0x082fe200008f0eff */
[----:B------:R-:W-:Y:S01]  /*129c0*/  IMAD.SHL.U32 R237, R237, 0x20, RZ ;  /* 0x00000020eded7824 */ /* 0x000fe200078e00ff */
[-C--:B--2---:R-:W-:Y:S02]  /*129d0*/  LEA.HI.X.SX32 R69, R231, R2.reuse, 0x1, P2 ;  /* 0x00000002e7457211 */ /* 0x084fe400010f0eff */
[----:B------:R-:W-:Y:S01]  /*129e0*/  LEA.HI.X.SX32 R2, R236, R2, 0x1, P3 ;  /* 0x00000002ec027211 */ /* 0x000fe200018f0eff */
[----:B------:R1:W-:Y:S04]  /*129f0*/  STL [R1+0x558], R70 ;  /* 0x0005584601007387 */ /* 0x0003e80000100800 */
[----:B------:R-:W-:Y:S01]  /*12a00*/  STL [R1+0x55c], R69 ;  /* 0x00055c4501007387 */ /* 0x000fe20000100800 */
[----:B------:R-:W-:-:S03]  /*12a10*/  IMAD.MOV.U32 R68, RZ, RZ, 0xc ;  /* 0x0000000cff447424 */ /* 0x000fc600078e00ff */
[----:B------:R-:W-:Y:S04]  /*12a20*/  STL [R1+0x560], R2 ;  /* 0x0005600201007387 */ /* 0x000fe80000100800 */
[----:B------:R2:W-:Y:S01]  /*12a30*/  STL [R1+0x910], R0 ;  /* 0x0009100001007387 */ /* 0x0005e20000100800 */
[----:B-1----:R-:W-:Y:S01]  /*12a40*/  IMAD.WIDE.U32 R70, R237, R68, c[0x0][0x168] ;  /* 0x00005a00ed467625 */ /* 0x002fe200078e0044 */
[----:B------:R-:W-:Y:S02]  /*12a50*/  LOP3.LUT R73, R239, 0x7, RZ, 0xc0, !PT ;  /* 0x00000007ef497812 */ /* 0x000fe400078ec0ff */
[----:B--2---:R-:W-:-:S05]  /*12a60*/  SHF.R.S32.HI R0, RZ, 0x1f, R237 ;  /* 0x0000001fff007819 */ /* 0x004fca00000114ed */
[----:B------:R-:W-:Y:S02]  /*12a70*/  IMAD R0, R0, 0xc, RZ ;  /* 0x0000000c00007824 */ /* 0x000fe400078e02ff */
[----:B------:R-:W-:Y:S02]  /*12a80*/  IMAD.SHL.U32 R2, R239, 0x2, RZ ;  /* 0x00000002ef027824 */ /* 0x000fe400078e00ff */
[----:B------:R-:W-:Y:S01]  /*12a90*/  IMAD.IADD R0, R71, 0x1, R0 ;  /* 0x0000000147007824 */ /* 0x000fe200078e0200 */
[----:B------:R-:W-:Y:S01]  /*12aa0*/  LOP3.LUT R239, R239, 0x60, RZ, 0xc0, !PT ;  /* 0x00000060efef7812 */ /* 0x000fe200078ec0ff */
[C---:B------:R-:W-:Y:S02]  /*12ab0*/  IMAD.SHL.U32 R72, R73.reuse, 0x10, RZ ;  /* 0x0000001049487824 */ /* 0x040fe400078e00ff */
[----:B------:R-:W-:Y:S01]  /*12ac0*/  IMAD.WIDE.U32 R68, R238, R68, c[0x0][0x160] ;  /* 0x00005800ee447625 */ /* 0x000fe200078e0044 */
[----:B------:R1:W-:Y:S02]  /*12ad0*/  STL [R1+0xe54], R0 ;  /* 0x000e540001007387 */ /* 0x0003e40000100800 */
[----:B------:R-:W-:Y:S01]  /*12ae0*/  LOP3.LUT R72, R72, 0x30, R2, 0x78, !PT ;  /* 0x0000003048487812 */ /* 0x000fe200078e7802 */
[----:B------:R-:W-:Y:S01]  /*12af0*/  IMAD R73, R73, 0x4, R239 ;  /* 0x0000000449497824 */ /* 0x000fe200078e02ef */
[----:B------:R2:W-:Y:S01]  /*12b00*/  STL [R1+0x268], R68 ;  /* 0x0002684401007387 */ /* 0x0005e20000100800 */
[----:B-1----:R-:W-:-:S05]  /*12b10*/  IMAD.IADD R0, R69, 0x1, R74 ;  /* 0x0000000145007824 */ /* 0x002fca00078e024a */
[----:B------:R1:W-:Y:S01]  /*12b20*/  STL [R1+0x264], R0 ;  /* 0x0002640001007387 */ /* 0x0003e20000100800 */
[----:B--2---:R-:W-:Y:S02]  /*12b30*/  IMAD.MOV.U32 R69, RZ, RZ, 0x2 ;  /* 0x00000002ff457424 */ /* 0x004fe400078e00ff */
[----:B------:R-:W-:Y:S01]  /*12b40*/  IMAD.MOV.U32 R68, RZ, RZ, -0x1 ;  /* 0xffffffffff447424 */ /* 0x000fe200078e00ff */
[----:B------:R-:W-:Y:S01]  /*12b50*/  STL [R1+0x908], RZ ;  /* 0x000908ff01007387 */ /* 0x000fe20000100800 */
[----:B-1----:R-:W-:-:S05]  /*12b60*/  IMAD.U32 R0, R73, 0x20, R72 ;  /* 0x0000002049007824 */ /* 0x002fca00078e0048 */
[----:B------:R-:W-:Y:S04]  /*12b70*/  STL [R1+0x914], R0 ;  /* 0x0009140001007387 */ /* 0x000fe80000100800 */
[----:B------:R-:W-:Y:S04]  /*12b80*/  STL [R1+0x904], R69 ;  /* 0x0009044501007387 */ /* 0x000fe80000100800 */
[----:B------:R-:W-:Y:S04]  /*12b90*/  STL [R1+0x5a0], RZ ;  /* 0x0005a0ff01007387 */ /* 0x000fe80000100800 */
[----:B------:R-:W-:Y:S04]  /*12ba0*/  STL [R1+0x900], R68 ;  /* 0x0009004401007387 */ /* 0x000fe80000100800 */
[----:B------:R-:W-:Y:S04]  /*12bb0*/  STL [R1+0x5a4], RZ ;  /* 0x0005a4ff01007387 */ /* 0x000fe80000100800 */
        /* <DEDUP_REMOVED lines=62> */
[----:B------:R-:W-:Y:S04]  /*12fa0*/  STL [R1], RZ ;  /* 0x000000ff01007387 */ /* 0x000fe80000100800 */
        /* <DEDUP_REMOVED lines=246> */
[----:B------:R-:W-:Y:S01]  /*13f10*/  STL [R1+0x84c], RZ ;  /* 0x00084cff01007387 */ /* 0x000fe20000100800 */
[----:B------:R-:W-:-:S03]  /*13f20*/  SHF.L.U64.HI R4, R3, 0x2, R4 ;  /* 0x0000000203047819 */ /* 0x000fc60000010204 */
        /* <DEDUP_REMOVED lines=8> */
[----:B------:R1:W-:Y:S04]  /*13fb0*/  STL [R1+0xe18], R4 ;  /* 0x000e180401007387 */ /* 0x0003e80000100800 */
[----:B-1----:R-:W2:Y:S01]  /*13fc0*/  LDL.LU R4, [R1+0xfc8] ;  /* 0x000fc80001047983 */ /* 0x002ea20000300800 */
[----:B------:R-:W-:-:S05]  /*13fd0*/  IMAD.SHL.U32 R3, R3, 0x4, RZ ;  /* 0x0000000403037824 */ /* 0x000fca00078e00ff */
[----:B------:R2:W-:Y:S02]  /*13fe0*/  STL [R1+0xe14], R3 ;  /* 0x000e140301007387 */ /* 0x0005e40000100800 */
[C---:B--2---:R-:W-:Y:S02]  /*13ff0*/  SHF.L.U64.HI R3, R4.reuse, 0x2, R7 ;  /* 0x0000000204037819 */ /* 0x044fe40000010207 */
[----:B------:R-:W2:Y:S04]  /*14000*/  LDL.LU R7, [R1+0xfc4] ;  /* 0x000fc40001077983 */ /* 0x000ea80000300800 */
[----:B------:R1:W-:Y:S02]  /*14010*/  STL [R1+0xe10], R3 ;  /* 0x000e100301007387 */ /* 0x0003e40000100800 */
[----:B-1----:R-:W-:Y:S01]  /*14020*/  IMAD.SHL.U32 R3, R4, 0x4, RZ ;  /* 0x0000000404037824 */ /* 0x002fe200078e00ff */
[----:B------:R-:W-:-:S02]  /*14030*/  SHF.L.U64.HI R4, R5, 0x2, R8 ;  /* 0x0000000205047819 */ /* 0x000fc40000010208 */
[----:B------:R-:W3:Y:S04]  /*14040*/  LDL.LU R8, [R1+0xfc0] ;  /* 0x000fc00001087983 */ /* 0x000ee80000300800 */
[----:B------:R1:W-:Y:S04]  /*14050*/  STL [R1+0xe0c], R3 ;  /* 0x000e0c0301007387 */ /* 0x0003e80000100800 */
[----:B------:R4:W-:Y:S01]  /*14060*/  STL [R1+0xe08], R4 ;  /* 0x000e080401007387 */ /* 0x0009e20000100800 */
[----:B-1----:R-:W-:Y:S01]  /*14070*/  IMAD.SHL.U32 R3, R5, 0x4, RZ ;  /* 0x0000000405037824 */ /* 0x002fe200078e00ff */
[----:B----4-:R-:W-:-:S02]  /*14080*/  SHF.L.U64.HI R4, R6, 0x2, R9 ;  /* 0x0000000206047819 */ /* 0x010fc40000010209 */
[----:B------:R-:W4:Y:S04]  /*14090*/  LDL.LU R9, [R1+0xfbc] ;  /* 0x000fbc0001097983 */ /* 0x000f280000300800 */
[----:B------:R1:W-:Y:S04]  /*140a0*/  STL [R1+0xe04], R3 ;  /* 0x000e040301007387 */ /* 0x0003e80000100800 */
[----:B------:R3:W-:Y:S01]  /*140b0*/  STL [R1+0xe00], R4 ;  /* 0x000e000401007387 */ /* 0x0007e20000100800 */
[----:B--2---:R-:W-:-:S03]  /*140c0*/  SHF.L.U64.HI R5, R7, 0x2, R10 ;  /* 0x0000000207057819 */ /* 0x004fc6000001020a */
[----:B------:R-:W2:Y:S01]  /*140d0*/  LDL.LU R10, [R1+0xfb8] ;  /* 0x000fb800010a7983 */ /* 0x000ea20000300800 */
[----:B-1----:R-:W-:-:S05]  /*140e0*/  IMAD.SHL.U32 R3, R6, 0x4, RZ ;  /* 0x0000000406037824 */ /* 0x002fca00078e00ff */
[----:B------:R1:W-:Y:S04]  /*140f0*/  STL [R1+0xdfc], R3 ;  /* 0x000dfc0301007387 */ /* 0x0003e80000100800 */
[----:B------:R-:W-:Y:S01]  /*14100*/  STL [R1+0xdf8], R5 ;  /* 0x000df80501007387 */ /* 0x000fe20000100800 */
[C---:B---3--:R-:W-:Y:S01]  /*14110*/  SHF.L.U64.HI R4, R8.reuse, 0x2, R11 ;  /* 0x0000000208047819 */ /* 0x048fe2000001020b */
[----:B-1----:R-:W-:Y:S02]  /*14120*/  IMAD.SHL.U32 R3, R7, 0x4, RZ ;  /* 0x0000000407037824 */ /* 0x002fe400078e00ff */
        /* <DEDUP_REMOVED lines=37> */
[----:B------:R-:W-:Y:S01]  /*14380*/  STL [R1+0xdb8], R5 ;  /* 0x000db80501007387 */ /* 0x000fe20000100800 */
[----:B--2---:R-:W-:-:S03]  /*14390*/  SHF.L.U64.HI R4, R16, 0x2, R19 ;  /* 0x0000000210047819 */ /* 0x004fc60000010213 */
[----:B------:R-:W2:Y:S01]  /*143a0*/  LDL.LU R19, [R1+0xf94] ;  /* 0x000f940001137983 */ /* 0x000ea20000300800 */
[----:B-1----:R-:W-:-:S05]  /*143b0*/  IMAD.SHL.U32 R3, R15, 0x4, RZ ;  /* 0x000000040f037824 */ /* 0x002fca00078e00ff */
[----:B------:R1:W-:Y:S04]  /*143c0*/  STL [R1+0xdb4], R3 ;  /* 0x000db40301007387 */ /* 0x0003e80000100800 */
[----:B------:R-:W-:Y:S01]  /*143d0*/  STL [R1+0xdb0], R4 ;  /* 0x000db00401007387 */ /* 0x000fe20000100800 */
[----:B-1----:R-:W-:Y:S01]  /*143e0*/  IMAD.SHL.U32 R3, R16, 0x4, RZ ;  /* 0x0000000410037824 */ /* 0x002fe200078e00ff */
[C---:B---3--:R-:W-:Y:S02]  /*143f0*/  SHF.L.U64.HI R5, R17.reuse, 0x2, R21 ;  /* 0x0000000211057819 */ /* 0x048fe40000010215 */
[----:B------:R-:W3:Y:S04]  /*14400*/  LDL.LU R21, [R1+0xf90] ;  /* 0x000f900001157983 */ /* 0x000ee80000300800 */
[----:B------:R1:W-:Y:S04]  /*14410*/  STL [R1+0xdac], R3 ;  /* 0x000dac0301007387 */ /* 0x0003e80000100800 */
[----:B------:R-:W-:Y:S01]  /*14420*/  STL [R1+0xda8], R5 ;  /* 0x000da80501007387 */ /* 0x000fe20000100800 */
[----:B-1----:R-:W-:Y:S01]  /*14430*/  IMAD.SHL.U32 R3, R17, 0x4, RZ ;  /* 0x0000000411037824 */ /* 0x002fe200078e00ff */
[----:B----4-:R-:W-:-:S02]  /*14440*/  SHF.L.U64.HI R4, R18, 0x2, R20 ;  /* 0x0000000212047819 */ /* 0x010fc40000010214 */
[----:B------:R-:W4:Y:S04]  /*14450*/  LDL.LU R20, [R1+0xf8c] ;  /* 0x000f8c0001147983 */ /* 0x000f280000300800 */
[----:B------:R1:W-:Y:S04]  /*14460*/  STL [R1+0xda4], R3 ;  /* 0x000da40301007387 */ /* 0x0003e80000100800 */
[----:B------:R-:W4:Y:S01]  /*14470*/  LDL.LU R6, [R1+0x31c] ;  /* 0x00031c0001067983 */ /* 0x000f220000300800 */
[----:B-1----:R-:W-:-:S03]  /*14480*/  IMAD.SHL.U32 R3, R18, 0x4, RZ ;  /* 0x0000000412037824 */ /* 0x002fc600078e00ff */
[----:B------:R1:W-:Y:S04]  /*14490*/  STL [R1+0xda0], R4 ;  /* 0x000da00401007387 */ /* 0x0003e80000100800 */
[----:B-1----:R-:W4:Y:S04]  /*144a0*/  LDL.LU R4, [R1+0x334] ;  /* 0x0003340001047983 */ /* 0x002f280000300800 */
[----:B------:R1:W-:Y:S01]  /*144b0*/  STL [R1+0xd9c], R3 ;  /* 0x000d9c0301007387 */ /* 0x0003e20000100800 */
[----:B--2---:R-:W-:-:S03]  /*144c0*/  SHF.L.U64.HI R7, R19, 0x2, R22 ;  /* 0x0000000213077819 */ /* 0x004fc60000010216 */
[----:B------:R-:W2:Y:S01]  /*144d0*/  LDL.LU R22, [R1+0xf88] ;  /* 0x000f880001167983 */ /* 0x000ea20000300800 */
[----:B-1----:R-:W-:-:S03]  /*144e0*/  IMAD.SHL.U32 R3, R19, 0x4, RZ ;  /* 0x0000000413037824 */ /* 0x002fc600078e00ff */
[----:B------:R-:W2:Y:S04]  /*144f0*/  LDL.LU R5, [R1+0x3e0] ;  /* 0x0003e00001057983 */ /* 0x000ea80000300800 */
[----:B------:R4:W-:Y:S04]  /*14500*/  STL [R1+0xd98], R7 ;  /* 0x000d980701007387 */ /* 0x0009e80000100800 */
[----:B------:R1:W-:Y:S01]  /*14510*/  STL [R1+0xd94], R3 ;  /* 0x000d940301007387 */ /* 0x0003e20000100800 */
[----:B---3--:R-:W-:Y:S02]  /*14520*/  SHF.L.U64.HI R8, R21, 0x2, R24 ;  /* 0x0000000215087819 */ /* 0x008fe40000010218 */
[----:B----4-:R-:W-:-:S02]  /*14530*/  SHF.L.U64.HI R7, R20, 0x2, R23 ;  /* 0x0000000214077819 */ /* 0x010fc40000010217 */
[----:B------:R-:W3:Y:S01]  /*14540*/  LDL.LU R23, [R1+0xf84] ;  /* 0x000f840001177983 */ /* 0x000ee20000300800 */
[----:B-1----:R-:W-:-:S03]  /*14550*/  IMAD.SHL.U32 R3, R20, 0x4, RZ ;  /* 0x0000000414037824 */ /* 0x002fc600078e00ff */
[----:B------:R2:W-:Y:S04]  /*14560*/  STL [R1+0xd90], R7 ;  /* 0x000d900701007387 */ /* 0x0005e80000100800 */
[----:B------:R-:W4:Y:S04]  /*14570*/  LDL.LU R24, [R1+0xf80] ;  /* 0x000f800001187983 */ /* 0x000f280000300800 */
[----:B------:R1:W-:Y:S04]  /*14580*/  STL [R1+0xd8c], R3 ;  /* 0x000d8c0301007387 */ /* 0x0003e80000100800 */
[----:B------:R-:W-:Y:S01]  /*14590*/  STL [R1+0xd88], R8 ;  /* 0x000d880801007387 */ /* 0x000fe20000100800 */
[----:B--2---:R-:W-:-:S03]  /*145a0*/  SHF.L.U64.HI R7, R22, 0x2, R25 ;  /* 0x0000000216077819 */ /* 0x004fc60000010219 */
[----:B------:R-:W2:Y:S01]  /*145b0*/  LDL.LU R25, [R1+0xf7c] ;  /* 0x000f7c0001197983 */ /* 0x000ea20000300800 */
[----:B-1----:R-:W-:-:S05]  /*145c0*/  IMAD.SHL.U32 R3, R21, 0x4, RZ ;  /* 0x0000000415037824 */ /* 0x002fca00078e00ff */
[----:B------:R1:W-:Y:S04]  /*145d0*/  STL [R1+0x984], R3 ;  /* 0x0009840301007387 */ /* 0x0003e80000100800 */
[----:B------:R4:W-:Y:S01]  /*145e0*/  STL [R1+0x980], R7 ;  /* 0x0009800701007387 */ /* 0x0009e20000100800 */
[----:B-1----:R-:W-:Y:S01]  /*145f0*/  IMAD.SHL.U32 R3, R22, 0x4, RZ ;  /* 0x0000000416037824 */ /* 0x002fe200078e00ff */
[----:B---3--:R-:W-:Y:S02]  /*14600*/  SHF.L.U64.HI R8, R23, 0x2, R26 ;  /* 0x0000000217087819 */ /* 0x008fe4000001021a */
[----:B------:R-:W3:Y:S04]  /*14610*/  LDL.LU R26, [R1+0xf78] ;  /* 0x000f7800011a7983 */ /* 0x000ee80000300800 */
[----:B------:R1:W-:Y:S01]  /*14620*/  STL [R1+0x97c], R3 ;  /* 0x00097c0301007387 */ /* 0x0003e20000100800 */
[----:B----4-:R-:W-:-:S03]  /*14630*/  SHF.L.U64.HI R7, R24, 0x2, R27 ;  /* 0x0000000218077819 */ /* 0x010fc6000001021b */
[----:B------:R2:W-:Y:S04]  /*14640*/  STL [R1+0x978], R8 ;  /* 0x0009780801007387 */ /* 0x0005e80000100800 */
[----:B------:R-:W4:Y:S01]  /*14650*/  LDL.LU R27, [R1+0xf74] ;  /* 0x000f7400011b7983 */ /* 0x000f220000300800 */
[----:B-1----:R-:W-:-:S05]  /*14660*/  IMAD.SHL.U32 R3, R23, 0x4, RZ ;  /* 0x0000000417037824 */ /* 0x002fca00078e00ff */
        /* <DEDUP_REMOVED lines=10> */
[----:B------:R1:W-:Y:S04]  /*14710*/  STL [R1+0x964], R3 ;  /* 0x0009640301007387 */ /* 0x0003e80000100800 */
[----:B------:R2:W-:Y:S01]  /*14720*/  STL [R1+0x960], R7 ;  /* 0x0009600701007387 */ /* 0x0005e20000100800 */
[----:B----4-:R-:W-:-:S03]  /*14730*/  SHF.L.U64.HI R8, R27, 0x2, R30 ;  /* 0x000000021b087819 */ /* 0x010fc6000001021e */
        /* <DEDUP_REMOVED lines=18> */
[----:B------:R1:W-:Y:S01]  /*14860*/  STL [R1+0x940], R7 ;  /* 0x0009400701007387 */ /* 0x0003e20000100800 */
[----:B--2---:R-:W-:-:S03]  /*14870*/  SHF.L.U64.HI R8, R31, 0x2, R34 ;  /* 0x000000021f087819 */ /* 0x004fc60000010222 */
[----:B------:R-:W2:Y:S01]  /*14880*/  LDL.LU R34, [R1+0xf58] ;  /* 0x000f580001227983 */ /* 0x000ea20000300800 */
[----:B-1----:R-:W-:Y:S02]  /*14890*/  IMAD.SHL.U32 R3, R30, 0x4, RZ ;  /* 0x000000041e037824 */ /* 0x002fe400078e00ff */
[----:B------:R-:W-:-:S03]  /*148a0*/  IMAD.SHL.U32 R7, R31, 0x4, RZ ;  /* 0x000000041f077824 */ /* 0x000fc600078e00ff */
[----:B------:R1:W-:Y:S04]  /*148b0*/  STL [R1+0x93c], R3 ;  /* 0x00093c0301007387 */ /* 0x0003e80000100800 */
[----:B------:R3:W-:Y:S04]  /*148c0*/  STL [R1+0x938], R8 ;  /* 0x0009380801007387 */ /* 0x0007e80000100800 */
[----:B------:R4:W-:Y:S01]  /*148d0*/  STL [R1+0x934], R7 ;  /* 0x0009340701007387 */ /* 0x0009e20000100800 */
[----:B-1----:R-:W-:Y:S01]  /*148e0*/  IMAD.MOV.U32 R3, RZ, RZ, c[0x0][0x18c] ;  /* 0x00006300ff037624 */ /* 0x002fe200078e00ff */
[C---:B---3--:R-:W-:Y:S01]  /*148f0*/  SHF.L.U64.HI R8, R32.reuse, 0x2, R6 ;  /* 0x0000000220087819 */ /* 0x048fe20000010206 */
[----:B------:R-:W-:-:S04]  /*14900*/  IMAD.SHL.U32 R6, R32, 0x4, RZ ;  /* 0x0000000420067824 */ /* 0x000fc800078e00ff */
[----:B------:R-:W-:Y:S04]  /*14910*/  STL [R1+0x930], R8 ;  /* 0x0009300801007387 */ /* 0x000fe80000100800 */
[----:B------:R1:W-:Y:S01]  /*14920*/  STL [R1+0x92c], R6 ;  /* 0x00092c0601007387 */ /* 0x0003e20000100800 */
[C---:B----4-:R-:W-:Y:S01]  /*14930*/  SHF.L.U64.HI R7, R33.reuse, 0x2, R4 ;  /* 0x0000000221077819 */ /* 0x050fe20000010204 */
[----:B-1----:R-:W-:-:S04]  /*14940*/  IMAD.SHL.U32 R6, R33, 0x4, RZ ;  /* 0x0000000421067824 */ /* 0x002fc800078e00ff */
[----:B------:R-:W-:Y:S01]  /*14950*/  STL [R1+0x928], R7 ;  /* 0x0009280701007387 */ /* 0x000fe20000100800 */
[----:B------:R-:W-:-:S03]  /*14960*/  IMAD.SHL.U32 R4, R3, 0x20, RZ ;  /* 0x0000002003047824 */ /* 0x000fc600078e00ff */
[----:B------:R1:W-:Y:S01]  /*14970*/  STL [R1+0x924], R6 ;  /* 0x0009240601007387 */ /* 0x0003e20000100800 */
[----:B------:R-:W-:Y:S01]  /*14980*/  IMAD.SHL.U32 R3, R3, 0x20, RZ ;  /* 0x0000002003037824 */ /* 0x000fe200078e00ff */
[----:B------:R-:W-:Y:S02]  /*14990*/  SHF.R.S32.HI R4, RZ, 0x1f, R4 ;  /* 0x0000001fff047819 */ /* 0x000fe40000011404 */
[----:B-1----:R-:W-:Y:S02]  /*149a0*/  SHF.L.U64.HI R6, R35, 0x2, R38 ;  /* 0x0000000223067819 */ /* 0x002fe40000010226 */
[----:B------:R-:W-:Y:S02]  /*149b0*/  SHF.L.U64.HI R3, R3, 0x2, R4 ;  /* 0x0000000203037819 */ /* 0x000fe40000010204 */
[----:B------:R-:W-:Y:S02]  /*149c0*/  SHF.L.U64.HI R4, R36, 0x2, R39 ;  /* 0x0000000224047819 */ /* 0x000fe40000010227 */
[----:B--2---:R-:W-:-:S05]  /*149d0*/  SHF.L.U64.HI R5, R34, 0x2, R5 ;  /* 0x0000000222057819 */ /* 0x004fca0000010205 */
[----:B------:R1:W-:Y:S04]  /*149e0*/  STL [R1+0x920], R5 ;  /* 0x0009200501007387 */ /* 0x0003e80000100800 */
[----:B------:R-:W2:Y:S01]  /*149f0*/  LDL.LU R38, [R1+0xf54] ;  /* 0x000f540001267983 */ /* 0x000ea20000300800 */
[----:B-1----:R-:W-:-:S05]  /*14a00*/  IMAD.SHL.U32 R5, R34, 0x4, RZ ;  /* 0x0000000422057824 */ /* 0x002fca00078e00ff */
[----:B------:R1:W-:Y:S04]  /*14a10*/  STL [R1+0x91c], R5 ;  /* 0x00091c0501007387 */ /* 0x0003e80000100800 */
[----:B------:R-:W-:Y:S01]  /*14a20*/  STL [R1+0xd7c], R6 ;  /* 0x000d7c0601007387 */ /* 0x000fe20000100800 */
[----:B-1----:R-:W-:-:S05]  /*14a30*/  IMAD.SHL.U32 R5, R35, 0x4, RZ ;  /* 0x0000000423057824 */ /* 0x002fca00078e00ff */
[----:B------:R1:W-:Y:S04]  /*14a40*/  STL [R1+0xd78], R5 ;  /* 0x000d780501007387 */ /* 0x0003e80000100800 */
[----:B------:R-:W3:Y:S04]  /*14a50*/  LDL.LU R39, [R1+0xf50] ;  /* 0x000f500001277983 */ /* 0x000ee80000300800 */
[----:B------:R-:W-:Y:S01]  /*14a60*/  STL [R1+0xd74], R4 ;  /* 0x000d740401007387 */ /* 0x000fe20000100800 */
[----:B-1----:R-:W-:-:S03]  /*14a70*/  SHF.L.U64.HI R5, R37, 0x2, R40 ;  /* 0x0000000225057819 */ /* 0x002fc60000010228 */
[----:B------:R-:W4:Y:S01]  /*14a80*/  LDL.LU R40, [R1+0xf4c] ;  /* 0x000f4c0001287983 */ /* 0x000f220000300800 */
[----:B------:R-:W-:-:S05]  /*14a90*/  IMAD.SHL.U32 R3, R36, 0x4, RZ ;  /* 0x0000000424037824 */ /* 0x000fca00078e00ff */
[----:B------:R1:W-:Y:S04]  /*14aa0*/  STL [R1+0xd70], R3 ;  /* 0x000d700301007387 */ /* 0x0003e80000100800 */
[----:B------:R-:W-:Y:S01]  /*14ab0*/  STL [R1+0xd6c], R5 ;  /* 0x000d6c0501007387 */ /* 0x000fe20000100800 */
[----:B-1----:R-:W-:Y:S01]  /*14ac0*/  IMAD.SHL.U32 R3, R37, 0x4, RZ ;  /* 0x0000000425037824 */ /* 0x002fe200078e00ff */
[C---:B--2---:R-:W-:Y:S02]  /*14ad0*/  SHF.L.U64.HI R4, R38.reuse, 0x2, R41 ;  /* 0x0000000226047819 */ /* 0x044fe40000010229 */
[----:B------:R-:W2:Y:S04]  /*14ae0*/  LDL.LU R41, [R1+0xf48] ;  /* 0x000f480001297983 */ /* 0x000ea80000300800 */
[----:B------:R1:W-:Y:S04]  /*14af0*/  STL [R1+0xd68], R3 ;  /* 0x000d680301007387 */ /* 0x0003e80000100800 */
[----:B------:R4:W-:Y:S01]  /*14b00*/  STL [R1+0xd64], R4 ;  /* 0x000d640401007387 */ /* 0x0009e20000100800 */
[----:B-1----:R-:W-:Y:S01]  /*14b10*/  IMAD.SHL.U32 R3, R38, 0x4, RZ ;  /* 0x0000000426037824 */ /* 0x002fe200078e00ff */
[----:B---3--:R-:W-:-:S02]  /*14b20*/  SHF.L.U64.HI R5, R39, 0x2, R42 ;  /* 0x0000000227057819 */ /* 0x008fc4000001022a */
[----:B------:R-:W3:Y:S04]  /*14b30*/  LDL.LU R42, [R1+0xf44] ;  /* 0x000f4400012a7983 */ /* 0x000ee80000300800 */
[----:B------:R1:W-:Y:S01]  /*14b40*/  STL [R1+0xd60], R3 ;  /* 0x000d600301007387 */ /* 0x0003e20000100800 */
[----:B----4-:R-:W-:-:S03]  /*14b50*/  SHF.L.U64.HI R4, R40, 0x2, R43 ;  /* 0x0000000228047819 */ /* 0x010fc6000001022b */
[----:B------:R-:W-:Y:S04]  /*14b60*/  STL [R1+0xd5c], R5 ;  /* 0x000d5c0501007387 */ /* 0x000fe80000100800 */
[----:B------:R-:W4:Y:S01]  /*14b70*/  LDL.LU R43, [R1+0xf40] ;  /* 0x000f4000012b7983 */ /* 0x000f220000300800 */
[----:B-1----:R-:W-:-:S05]  /*14b80*/  IMAD.SHL.U32 R3, R39, 0x4, RZ ;  /* 0x0000000427037824 */ /* 0x002fca00078e00ff */
        /* <DEDUP_REMOVED lines=10> */
[----:B------:R1:W-:Y:S04]  /*14c30*/  STL [R1+0xd48], R3 ;  /* 0x000d480301007387 */ /* 0x0003e80000100800 */
[----:B------:R-:W-:Y:S01]  /*14c40*/  STL [R1+0xd44], R4 ;  /* 0x000d440401007387 */ /* 0x000fe20000100800 */
[----:B----4-:R-:W-:-:S03]  /*14c50*/  SHF.L.U64.HI R5, R43, 0x2, R46 ;  /* 0x000000022b057819 */ /* 0x010fc6000001022e */
        /* <DEDUP_REMOVED lines=178> */
[----:B------:R1:W-:Y:S01]  /*15780*/  STL [R1+0xc24], R4 ;  /* 0x000c240401007387 */ /* 0x0003e20000100800 */
[----:B----4-:R-:W-:-:S03]  /*15790*/  SHF.L.U64.HI R5, R155, 0x2, R162 ;  /* 0x000000029b057819 */ /* 0x010fc600000102a2 */
[----:B------:R-:W4:Y:S01]  /*157a0*/  LDL.LU R162, [R1+0xea4] ;  /* 0x000ea40001a27983 */ /* 0x000f220000300800 */
[----:B-1----:R-:W-:Y:S02]  /*157b0*/  IMAD.SHL.U32 R3, R154, 0x4, RZ ;  /* 0x000000049a037824 */ /* 0x002fe400078e00ff */
[----:B------:R-:W-:-:S03]  /*157c0*/  IMAD.SHL.U32 R4, R155, 0x4, RZ ;  /* 0x000000049b047824 */ /* 0x000fc600078e00ff */
[----:B------:R1:W-:Y:S04]  /*157d0*/  STL [R1+0xc20], R3 ;  /* 0x000c200301007387 */ /* 0x0003e80000100800 */
[----:B-1----:R-:W4:Y:S04]  /*157e0*/  LDL.LU R3, [R1+0x374] ;  /* 0x0003740001037983 */ /* 0x002f280000300800 */
[----:B------:R-:W-:Y:S04]  /*157f0*/  STL [R1+0xc1c], R5 ;  /* 0x000c1c0501007387 */ /* 0x000fe80000100800 */
[----:B------:R1:W-:Y:S01]  /*15800*/  STL [R1+0xc18], R4 ;  /* 0x000c180401007387 */ /* 0x0003e20000100800 */
[----:B--2---:R-:W-:-:S03]  /*15810*/  SHF.L.U64.HI R6, R160, 0x2, R163 ;  /* 0x00000002a0067819 */ /* 0x004fc600000102a3 */
[----:B------:R-:W2:Y:S01]  /*15820*/  LDL.LU R163, [R1+0xea0] ;  /* 0x000ea00001a37983 */ /* 0x000ea20000300800 */
[----:B-1----:R-:W-:-:S03]  /*15830*/  IMAD.SHL.U32 R4, R160, 0x4, RZ ;  /* 0x00000004a0047824 */ /* 0x002fc600078e00ff */
[----:B------:R4:W-:Y:S01]  /*15840*/  STL [R1+0xc14], R6 ;  /* 0x000c140601007387 */ /* 0x0009e20000100800 */
[----:B---3--:R-:W-:-:S03]  /*15850*/  SHF.L.U64.HI R5, R161, 0x2, R164 ;  /* 0x00000002a1057819 */ /* 0x008fc600000102a4 */
        /* <DEDUP_REMOVED lines=68> */
[----:B-1----:R-:W-:-:S05]  /*15ca0*/  IMAD.SHL.U32 R4, R234, 0x4, RZ ;  /* 0x00000004ea047824 */ /* 0x002fca00078e00ff */
[----:B------:R3:W-:Y:S01]  /*15cb0*/  STL [R1+0xba0], R4 ;  /* 0x000ba00401007387 */ /* 0x0007e20000100800 */
[C---:B--2---:R-:W-:Y:S01]  /*15cc0*/  SHF.L.U64.HI R5, R235.reuse, 0x2, R3 ;  /* 0x00000002eb057819 */ /* 0x044fe20000010203 */
[----:B------:R-:W-:-:S04]  /*15cd0*/  IMAD.SHL.U32 R3, R235, 0x4, RZ ;  /* 0x00000004eb037824 */ /* 0x000fc800078e00ff */
[----:B------:R-:W-:Y:S01]  /*15ce0*/  STL [R1+0xb9c], R5 ;  /* 0x000b9c0501007387 */ /* 0x000fe20000100800 */
[----:B---3--:R-:W-:-:S03]  /*15cf0*/  SHF.L.U64.HI R4, R240, 0x2, R243 ;  /* 0x00000002f0047819 */ /* 0x008fc600000102f3 */
[----:B------:R-:W2:Y:S04]  /*15d00*/  LDL.LU R243, [R1+0xe64] ;  /* 0x000e640001f37983 */ /* 0x000ea80000300800 */
[----:B------:R1:W-:Y:S04]  /*15d10*/  STL [R1+0xb98], R3 ;  /* 0x000b980301007387 */ /* 0x0003e80000100800 */
[----:B------:R-:W3:Y:S01]  /*15d20*/  LDL.LU R26, [R1+0x388] ;  /* 0x00038800011a7983 */ /* 0x000ee20000300800 */
[----:B-1----:R-:W-:-:S03]  /*15d30*/  IMAD.SHL.U32 R3, R240, 0x4, RZ ;  /* 0x00000004f0037824 */ /* 0x002fc600078e00ff */
[----:B------:R4:W-:Y:S04]  /*15d40*/  STL [R1+0xb94], R4 ;  /* 0x000b940401007387 */ /* 0x0009e80000100800 */
[----:B------:R-:W3:Y:S04]  /*15d50*/  LDL.LU R25, [R1+0x38c] ;  /* 0x00038c0001197983 */ /* 0x000ee80000300800 */
[----:B------:R1:W-:Y:S01]  /*15d60*/  STL [R1+0xb90], R3 ;  /* 0x000b900301007387 */ /* 0x0003e20000100800 */
[----:B----4-:R-:W-:-:S03]  /*15d70*/  SHF.L.U64.HI R4, R241, 0x2, R242 ;  /* 0x00000002f1047819 */ /* 0x010fc600000102f2 */
[----:B------:R-:W4:Y:S04]  /*15d80*/  LDL.LU R242, [R1+0xe60] ;  /* 0x000e600001f27983 */ /* 0x000f280000300800 */
[----:B------:R-:W3:Y:S01]  /*15d90*/  LDL.LU R24, [R1+0x3a0] ;  /* 0x0003a00001187983 */ /* 0x000ee20000300800 */
[----:B-1----:R-:W-:-:S03]  /*15da0*/  IMAD.SHL.U32 R3, R241, 0x4, RZ ;  /* 0x00000004f1037824 */ /* 0x002fc600078e00ff */
[----:B------:R-:W-:Y:S04]  /*15db0*/  STL [R1+0xb8c], R4 ;  /* 0x000b8c0401007387 */ /* 0x000fe80000100800 */
[----:B------:R-:W3:Y:S04]  /*15dc0*/  LDL.LU R23, [R1+0x3a4] ;  /* 0x0003a40001177983 */ /* 0x000ee80000300800 */
[----:B------:R-:W3:Y:S04]  /*15dd0*/  LDL.LU R22, [R1+0x3a8] ;  /* 0x0003a80001167983 */ /* 0x000ee80000300800 */
[----:B------:R1:W-:Y:S04]  /*15de0*/  STL [R1+0xb88], R3 ;  /* 0x000b880301007387 */ /* 0x0003e80000100800 */
[----:B------:R-:W3:Y:S04]  /*15df0*/  LDL.LU R21, [R1+0xb0] ;  /* 0x0000b00001157983 */ /* 0x000ee80000300800 */
        /* <DEDUP_REMOVED lines=13> */
[----:B-1----:R-:W3:Y:S01]  /*15ed0*/  LDL.LU R3, [R1+0xdc] ;  /* 0x0000dc0001037983 */ /* 0x002ee20000300800 */
[----:B--2---:R-:W-:-:S02]  /*15ee0*/  SHF.L.U64.HI R8, R243, 0x2, R246 ;  /* 0x00000002f3087819 */ /* 0x004fc400000102f6 */
[C---:B----4-:R-:W-:Y:S02]  /*15ef0*/  SHF.L.U64.HI R9, R242.reuse, 0x2, R244 ;  /* 0x00000002f2097819 */ /* 0x050fe400000102f4 */
[----:B------:R-:W2:Y:S04]  /*15f00*/  LDL.LU R244, [R1+0xe5c] ;  /* 0x000e5c0001f47983 */ /* 0x000ea80000300800 */
[----:B------:R-:W-:Y:S04]  /*15f10*/  STL [R1+0xb84], R9 ;  /* 0x000b840901007387 */ /* 0x000fe80000100800 */
[----:B------:R-:W4:Y:S01]  /*15f20*/  LDL.LU R246, [R1+0xe58] ;  /* 0x000e580001f67983 */ /* 0x000f220000300800 */
[----:B------:R-:W-:-:S05]  /*15f30*/  IMAD.SHL.U32 R4, R242, 0x4, RZ ;  /* 0x00000004f2047824 */ /* 0x000fca00078e00ff */
[----:B------:R1:W-:Y:S01]  /*15f40*/  STL [R1+0xb80], R4 ;  /* 0x000b800401007387 */ /* 0x0003e20000100800 */
[----:B---3--:R-:W-:-:S03]  /*15f50*/  SHF.L.U64.HI R25, R245, 0x2, R25 ;  /* 0x00000002f5197819 */ /* 0x008fc60000010219 */
[----:B------:R-:W3:Y:S01]  /*15f60*/  LDL.LU R10, [R1+0x3d8] ;  /* 0x0003d800010a7983 */ /* 0x000ee20000300800 */
[----:B-1----:R-:W-:-:S03]  /*15f70*/  IMAD.SHL.U32 R4, R243, 0x4, RZ ;  /* 0x00000004f3047824 */ /* 0x002fc600078e00ff */
[----:B------:R1:W-:Y:S04]  /*15f80*/  STL [R1+0xb7c], R8 ;  /* 0x000b7c0801007387 */ /* 0x0003e80000100800 */
[----:B------:R-:W3:Y:S04]  /*15f90*/  LDL.LU R9, [R1+0xe0] ;  /* 0x0000e00001097983 */ /* 0x000ee80000300800 */
[----:B------:R1:W-:Y:S04]  /*15fa0*/  STL [R1+0xb78], R4 ;  /* 0x000b780401007387 */ /* 0x0003e80000100800 */
[----:B-1----:R-:W3:Y:S04]  /*15fb0*/  LDL.LU R8, [R1+0x3dc] ;  /* 0x0003dc0001087983 */ /* 0x002ee80000300800 */
[----:B------:R-:W3:Y:S01]  /*15fc0*/  LDL.LU R4, [R1+0xe4] ;  /* 0x0000e40001047983 */ /* 0x000ee20000300800 */
[C---:B------:R-:W-:Y:S01]  /*15fd0*/  SHF.L.U64.HI R22, R21.reuse, 0x2, R22 ;  /* 0x0000000215167819 */ /* 0x040fe20000010216 */
[----:B------:R-:W-:Y:S01]  /*15fe0*/  IMAD.SHL.U32 R21, R21, 0x4, RZ ;  /* 0x0000000415157824 */ /* 0x000fe200078e00ff */
        /* <DEDUP_REMOVED lines=14> */
[C---:B--2---:R-:W-:Y:S01]  /*160d0*/  SHF.L.U64.HI R27, R244.reuse, 0x2, R26 ;  /* 0x00000002f41b7819 */ /* 0x044fe2000001021a */
[----:B------:R-:W-:-:S04]  /*160e0*/  IMAD.SHL.U32 R26, R244, 0x4, RZ ;  /* 0x00000004f41a7824 */ /* 0x000fc800078e00ff */
[----:B------:R1:W-:Y:S04]  /*160f0*/  STL [R1+0xb74], R27 ;  /* 0x000b741b01007387 */ /* 0x0003e80000100800 */
[----:B------:R4:W-:Y:S04]  /*16100*/  STL [R1+0xb70], R26 ;  /* 0x000b701a01007387 */ /* 0x0009e80000100800 */
[----:B------:R2:W-:Y:S01]  /*16110*/  STL [R1+0xb6c], R25 ;  /* 0x000b6c1901007387 */ /* 0x0005e20000100800 */
[----:B-1----:R-:W-:Y:S01]  /*16120*/  IMAD.SHL.U32 R27, R245, 0x4, RZ ;  /* 0x00000004f51b7824 */ /* 0x002fe200078e00ff */
[----:B----4-:R-:W-:-:S02]  /*16130*/  SHF.L.U64.HI R26, R246, 0x2, R24 ;  /* 0x00000002f61a7819 */ /* 0x010fc40000010218 */
[C---:B------:R-:W-:Y:S01]  /*16140*/  SHF.L.U64.HI R24, R247.reuse, 0x2, R23 ;  /* 0x00000002f7187819 */ /* 0x040fe20000010217 */
[----:B--2---:R-:W-:Y:S01]  /*16150*/  IMAD.SHL.U32 R25, R246, 0x4, RZ ;  /* 0x00000004f6197824 */ /* 0x004fe200078e00ff */
[----:B------:R-:W-:Y:S01]  /*16160*/  STL [R1+0xb68], R27 ;  /* 0x000b681b01007387 */ /* 0x000fe20000100800 */
[----:B------:R-:W-:-:S03]  /*16170*/  IMAD.SHL.U32 R23, R247, 0x4, RZ ;  /* 0x00000004f7177824 */ /* 0x000fc600078e00ff */
        /* <DEDUP_REMOVED lines=16> */
[----:B------:R1:W-:Y:S04]  /*16280*/  STL [R1+0xb24], R7 ;  /* 0x000b240701007387 */ /* 0x0003e80000100800 */
[----:B------:R2:W-:Y:S04]  /*16290*/  STL [R1+0xb20], R6 ;  /* 0x000b200601007387 */ /* 0x0005e80000100800 */
[----:B-1----:R-:W4:Y:S04]  /*162a0*/  LDL.LU R7, [R1+0x3e4] ;  /* 0x0003e40001077983 */ /* 0x002f280000300800 */
[----:B------:R1:W-:Y:S04]  /*162b0*/  STL [R1+0xb1c], R5 ;  /* 0x000b1c0501007387 */ /* 0x0003e80000100800 */
[----:B--2---:R-:W4:Y:S04]  /*162c0*/  LDL.LU R6, [R1+0xe8] ;  /* 0x0000e80001067983 */ /* 0x004f280000300800 */
[----:B------:R2:W-:Y:S04]  /*162d0*/  STL [R1+0xb18], R3 ;  /* 0x000b180301007387 */ /* 0x0005e80000100800 */
[----:B-1----:R-:W4:Y:S04]  /*162e0*/  LDL.LU R5, [R1+0x3e8] ;  /* 0x0003e80001057983 */ /* 0x002f280000300800 */
[----:B--2---:R-:W2:Y:S01]  /*162f0*/  LDL.LU R3, [R1+0xec] ;  /* 0x0000ec0001037983 */ /* 0x004ea20000300800 */
[C---:B---3--:R-:W-:Y:S01]  /*16300*/  SHF.L.U64.HI R10, R9.reuse, 0x2, R10 ;  /* 0x00000002090a7819 */ /* 0x048fe2000001020a */
[----:B------:R-:W-:Y:S01]  /*16310*/  IMAD.SHL.U32 R9, R9, 0x4, RZ ;  /* 0x0000000409097824 */ /* 0x000fe200078e00ff */
[C---:B------:R-:W-:Y:S01]  /*16320*/  SHF.L.U64.HI R8, R4.reuse, 0x2, R8 ;  /* 0x0000000204087819 */ /* 0x040fe20000010208 */
[----:B------:R-:W-:-:S02]  /*16330*/  IMAD.SHL.U32 R4, R4, 0x4, RZ ;  /* 0x0000000404047824 */ /* 0x000fc400078e00ff */
[----:B------:R1:W-:Y:S04]  /*16340*/  STL [R1+0xb14], R10 ;  /* 0x000b140a01007387 */ /* 0x0003e80000100800 */
[----:B------:R3:W-:Y:S04]  /*16350*/  STL [R1+0xb10], R9 ;  /* 0x000b100901007387 */ /* 0x0007e80000100800 */
[----:B------:R-:W2:Y:S04]  /*16360*/  LDL.LU R30, [R1+0x3ec] ;  /* 0x0003ec00011e7983 */ /* 0x000ea80000300800 */
[----:B------:R1:W-:Y:S04]  /*16370*/  STL [R1+0xb0c], R8 ;  /* 0x000b0c0801007387 */ /* 0x0003e80000100800 */
[----:B------:R-:W2:Y:S04]  /*16380*/  LDL.LU R29, [R1+0xf0] ;  /* 0x0000f000011d7983 */ /* 0x000ea80000300800 */
[----:B------:R1:W-:Y:S04]  /*16390*/  STL [R1+0xb08], R4 ;  /* 0x000b080401007387 */ /* 0x0003e80000100800 */
[----:B------:R-:W2:Y:S04]  /*163a0*/  LDL.LU R28, [R1+0x410] ;  /* 0x00041000011c7983 */ /* 0x000ea80000300800 */
        /* <DEDUP_REMOVED lines=17> */
[----:B-1----:R-:W2:Y:S04]  /*164c0*/  LDL.LU R10, [R1+0x444] ;  /* 0x00044400010a7983 */ /* 0x002ea80000300800 */
[----:B---3--:R-:W3:Y:S04]  /*164d0*/  LDL.LU R9, [R1+0x128] ;  /* 0x0001280001097983 */ /* 0x008ee80000300800 */
[----:B------:R-:W3:Y:S04]  /*164e0*/  LDL.LU R8, [R1+0x448] ;  /* 0x0004480001087983 */ /* 0x000ee80000300800 */
[----:B------:R-:W3:Y:S01]  /*164f0*/  LDL.LU R4, [R1+0x12c] ;  /* 0x00012c0001047983 */ /* 0x000ee20000300800 */
[C---:B----4-:R-:W-:Y:S01]  /*16500*/  SHF.L.U64.HI R7, R6.reuse, 0x2, R7 ;  /* 0x0000000206077819 */ /* 0x050fe20000010207 */
[----:B------:R-:W-:-:S04]  /*16510*/  IMAD.SHL.U32 R6, R6, 0x4, RZ ;  /* 0x0000000406067824 */ /* 0x000fc800078e00ff */
[----:B------:R1:W-:Y:S04]  /*16520*/  STL [R1+0xb04], R7 ;  /* 0x000b040701007387 */ /* 0x0003e80000100800 */
[----:B------:R4:W-:Y:S01]  /*16530*/  STL [R1+0xb00], R6 ;  /* 0x000b000601007387 */ /* 0x0009e20000100800 */
[C---:B--2---:R-:W-:Y:S01]  /*16540*/  SHF.L.U64.HI R5, R3.reuse, 0x2, R5 ;  /* 0x0000000203057819 */ /* 0x044fe20000010205 */
[----:B------:R-:W-:Y:S02]  /*16550*/  IMAD.SHL.U32 R3, R3, 0x4, RZ ;  /* 0x0000000403037824 */ /* 0x000fe400078e00ff */
[----:B-1----:R-:W2:Y:S04]  /*16560*/  LDL.LU R7, [R1+0x44c] ;  /* 0x00044c0001077983 */ /* 0x002ea80000300800 */
[----:B------:R1:W-:Y:S04]  /*16570*/  STL [R1+0xafc], R5 ;  /* 0x000afc0501007387 */ /* 0x0003e80000100800 */
[----:B----4-:R-:W2:Y:S04]  /*16580*/  LDL.LU R6, [R1+0x130] ;  /* 0x0001300001067983 */ /* 0x010ea80000300800 */
[----:B------:R4:W-:Y:S04]  /*16590*/  STL [R1+0xaf8], R3 ;  /* 0x000af80301007387 */ /* 0x0009e80000100800 */
[----:B-1----:R-:W2:Y:S04]  /*165a0*/  LDL.LU R5, [R1+0x460] ;  /* 0x0004600001057983 */ /* 0x002ea80000300800 */
[----:B----4-:R-:W2:Y:S01]  /*165b0*/  LDL.LU R3, [R1+0x134] ;  /* 0x0001340001037983 */ /* 0x010ea20000300800 */
[C---:B------:R-:W-:Y:S01]  /*165c0*/  SHF.L.U64.HI R30, R29.reuse, 0x2, R30 ;  /* 0x000000021d1e7819 */ /* 0x040fe2000001021e */
[----:B------:R-:W-:-:S04]  /*165d0*/  IMAD.SHL.U32 R29, R29, 0x4, RZ ;  /* 0x000000041d1d7824 */ /* 0x000fc800078e00ff */
[----:B------:R-:W-:Y:S01]  /*165e0*/  STL [R1+0xaf4], R30 ;  /* 0x000af41e01007387 */ /* 0x000fe20000100800 */
[C---:B------:R-:W-:Y:S01]  /*165f0*/  SHF.L.U64.HI R28, R27.reuse, 0x2, R28 ;  /* 0x000000021b1c7819 */ /* 0x040fe2000001021c */
[----:B------:R-:W-:Y:S02]  /*16600*/  IMAD.SHL.U32 R27, R27, 0x4, RZ ;  /* 0x000000041b1b7824 */ /* 0x000fe400078e00ff */
[----:B------:R-:W-:Y:S01]  /*16610*/  STL [R1+0xaf0], R29 ;  /* 0x000af01d01007387 */ /* 0x000fe20000100800 */
[C---:B------:R-:W-:Y:S01]  /*16620*/  SHF.L.U64.HI R26, R25.reuse, 0x2, R26 ;  /* 0x00000002191a7819 */ /* 0x040fe2000001021a */
[----:B------:R-:W-:Y:S02]  /*16630*/  IMAD.SHL.U32 R25, R25, 0x4, RZ ;  /* 0x0000000419197824 */ /* 0x000fe400078e00ff */
[----:B------:R-:W-:Y:S04]  /*16640*/  STL [R1+0xaec], R28 ;  /* 0x000aec1c01007387 */ /* 0x000fe80000100800 */
[----:B------:R-:W-:Y:S01]  /*16650*/  STL [R1+0xae8], R27 ;  /* 0x000ae81b01007387 */ /* 0x000fe20000100800 */
[C---:B------:R-:W-:Y:S01]  /*16660*/  SHF.L.U64.HI R24, R23.reuse, 0x2, R24 ;  /* 0x0000000217187819 */ /* 0x040fe20000010218 */
[----:B------:R-:W-:-:S02]  /*16670*/  IMAD.SHL.U32 R23, R23, 0x4, RZ ;  /* 0x0000000417177824 */ /* 0x000fc400078e00ff */
[----:B------:R-:W-:Y:S04]  /*16680*/  STL [R1+0xae4], R26 ;  /* 0x000ae41a01007387 */ /* 0x000fe80000100800 */
        /* <DEDUP_REMOVED lines=25> */
[C---:B---3--:R-:W-:Y:S01]  /*16820*/  SHF.L.U64.HI R10, R9.reuse, 0x2, R10 ;  /* 0x00000002090a7819 */ /* 0x048fe2000001020a */
[----:B------:R-:W-:Y:S02]  /*16830*/  IMAD.SHL.U32 R9, R9, 0x4, RZ ;  /* 0x0000000409097824 */ /* 0x000fe400078e00ff */
[----:B------:R-:W-:Y:S04]  /*16840*/  STL [R1+0xaac], R12 ;  /* 0x000aac0c01007387 */ /* 0x000fe80000100800 */
[----:B------:R-:W-:Y:S01]  /*16850*/  STL [R1+0xaa8], R11 ;  /* 0x000aa80b01007387 */ /* 0x000fe20000100800 */
[C---:B------:R-:W-:Y:S01]  /*16860*/  SHF.L.U64.HI R8, R4.reuse, 0x2, R8 ;  /* 0x0000000204087819 */ /* 0x040fe20000010208 */
[----:B------:R-:W-:-:S02]  /*16870*/  IMAD.SHL.U32 R4, R4, 0x4, RZ ;  /* 0x0000000404047824 */ /* 0x000fc400078e00ff */
[----:B------:R1:W-:Y:S04]  /*16880*/  STL [R1+0xaa4], R10 ;  /* 0x000aa40a01007387 */ /* 0x0003e80000100800 */
[----:B------:R3:W-:Y:S04]  /*16890*/  STL [R1+0xaa0], R9 ;  /* 0x000aa00901007387 */ /* 0x0007e80000100800 */
[----:B-1----:R-:W4:Y:S04]  /*168a0*/  LDL.LU R10, [R1+0x464] ;  /* 0x00046400010a7983 */ /* 0x002f280000300800 */
[----:B------:R1:W-:Y:S04]  /*168b0*/  STL [R1+0xa9c], R8 ;  /* 0x000a9c0801007387 */ /* 0x0003e80000100800 */
[----:B---3--:R-:W4:Y:S04]  /*168c0*/  LDL.LU R9, [R1+0x138] ;  /* 0x0001380001097983 */ /* 0x008f280000300800 */
[----:B------:R3:W-:Y:S04]  /*168d0*/  STL [R1+0xa98], R4 ;  /* 0x000a980401007387 */ /* 0x0007e80000100800 */
[----:B-1----:R-:W4:Y:S04]  /*168e0*/  LDL.LU R8, [R1+0x468] ;  /* 0x0004680001087983 */ /* 0x002f280000300800 */
[----:B---3--:R-:W4:Y:S01]  /*168f0*/  LDL.LU R4, [R1+0x13c] ;  /* 0x00013c0001047983 */ /* 0x008f220000300800 */
[C---:B--2---:R-:W-:Y:S01]  /*16900*/  SHF.L.U64.HI R7, R6.reuse, 0x2, R7 ;  /* 0x0000000206077819 */ /* 0x044fe20000010207 */
[----:B------:R-:W-:-:S04]  /*16910*/  IMAD.SHL.U32 R6, R6, 0x4, RZ ;  /* 0x0000000406067824 */ /* 0x000fc800078e00ff */
[----:B------:R1:W-:Y:S04]  /*16920*/  STL [R1+0xa94], R7 ;  /* 0x000a940701007387 */ /* 0x0003e80000100800 */
[----:B------:R2:W-:Y:S04]  /*16930*/  STL [R1+0xa90], R6 ;  /* 0x000a900601007387 */ /* 0x0005e80000100800 */
[----:B------:R-:W3:Y:S01]  /*16940*/  LDL.LU R30, [R1+0x46c] ;  /* 0x00046c00011e7983 */ /* 0x000ee20000300800 */
[C---:B------:R-:W-:Y:S01]  /*16950*/  SHF.L.U64.HI R5, R3.reuse, 0x2, R5 ;  /* 0x0000000203057819 */ /* 0x040fe20000010205 */
[----:B------:R-:W-:-:S04]  /*16960*/  IMAD.SHL.U32 R3, R3, 0x4, RZ ;  /* 0x0000000403037824 */ /* 0x000fc800078e00ff */
[----:B------:R1:W-:Y:S04]  /*16970*/  STL [R1+0xa8c], R5 ;  /* 0x000a8c0501007387 */ /* 0x0003e80000100800 */
        /* <DEDUP_REMOVED lines=20> */
[----:B-1----:R-:W3:Y:S04]  /*16ac0*/  LDL.LU R7, [R1+0x514] ;  /* 0x0005140001077983 */ /* 0x002ee80000300800 */
[----:B--2---:R-:W2:Y:S04]  /*16ad0*/  LDL.LU R6, [R1+0x168] ;  /* 0x0001680001067983 */ /* 0x004ea80000300800 */
[----:B------:R-:W2:Y:S04]  /*16ae0*/  LDL.LU R5, [R1+0x518] ;  /* 0x0005180001057983 */ /* 0x000ea80000300800 */
[----:B------:R-:W2:Y:S01]  /*16af0*/  LDL.LU R3, [R1+0x16c] ;  /* 0x00016c0001037983 */ /* 0x000ea20000300800 */
[C---:B----4-:R-:W-:Y:S01]  /*16b00*/  SHF.L.U64.HI R10, R9.reuse, 0x2, R10 ;  /* 0x00000002090a7819 */ /* 0x050fe2000001020a */
[----:B------:R-:W-:-:S04]  /*16b10*/  IMAD.SHL.U32 R9, R9, 0x4, RZ ;  /* 0x0000000409097824 */ /* 0x000fc800078e00ff */
[----:B------:R1:W-:Y:S04]  /*16b20*/  STL [R1+0xa84], R10 ;  /* 0x000a840a01007387 */ /* 0x0003e80000100800 */
[----:B------:R4:W-:Y:S01]  /*16b30*/  STL [R1+0xa80], R9 ;  /* 0x000a800901007387 */ /* 0x0009e20000100800 */
[C---:B------:R-:W-:Y:S01]  /*16b40*/  SHF.L.U64.HI R8, R4.reuse, 0x2, R8 ;  /* 0x0000000204087819 */ /* 0x040fe20000010208 */
[----:B------:R-:W-:Y:S02]  /*16b50*/  IMAD.SHL.U32 R4, R4, 0x4, RZ ;  /* 0x0000000404047824 */ /* 0x000fe400078e00ff */
[----:B-1----:R-:W2:Y:S04]  /*16b60*/  LDL.LU R10, [R1+0x51c] ;  /* 0x00051c00010a7983 */ /* 0x002ea80000300800 */
[----:B------:R1:W-:Y:S04]  /*16b70*/  STL [R1+0xa7c], R8 ;  /* 0x000a7c0801007387 */ /* 0x0003e80000100800 */
[----:B----4-:R-:W4:Y:S04]  /*16b80*/  LDL.LU R9, [R1+0x170] ;  /* 0x0001700001097983 */ /* 0x010f280000300800 */
[----:B------:R1:W-:Y:S04]  /*16b90*/  STL [R1+0xa78], R4 ;  /* 0x000a780401007387 */ /* 0x0003e80000100800 */
[----:B-1----:R-:W4:Y:S04]  /*16ba0*/  LDL.LU R8, [R1+0x520] ;  /* 0x0005200001087983 */ /* 0x002f280000300800 */
[----:B------:R-:W4:Y:S01]  /*16bb0*/  LDL.LU R4, [R1+0x174] ;  /* 0x0001740001047983 */ /* 0x000f220000300800 */
[C---:B---3--:R-:W-:Y:S01]  /*16bc0*/  SHF.L.U64.HI R30, R29.reuse, 0x2, R30 ;  /* 0x000000021d1e7819 */ /* 0x048fe2000001021e */
        /* <DEDUP_REMOVED lines=37> */
[C---:B--2---:R-:W-:Y:S01]  /*16e20*/  SHF.L.U64.HI R7, R6.reuse, 0x2, R7 ;  /* 0x0000000206077819 */ /* 0x044fe20000010207 */
[----:B------:R-:W-:Y:S02]  /*16e30*/  IMAD.SHL.U32 R6, R6, 0x4, RZ ;  /* 0x0000000406067824 */ /* 0x000fe400078e00ff */
[----:B------:R-:W-:Y:S04]  /*16e40*/  STL [R1+0xa2c], R12 ;  /* 0x000a2c0c01007387 */ /* 0x000fe80000100800 */
[----:B------:R-:W-:Y:S01]  /*16e50*/  STL [R1+0xa28], R11 ;  /* 0x000a280b01007387 */ /* 0x000fe20000100800 */
[C---:B------:R-:W-:Y:S01]  /*16e60*/  SHF.L.U64.HI R5, R3.reuse, 0x2, R5 ;  /* 0x0000000203057819 */ /* 0x040fe20000010205 */
[----:B------:R-:W-:-:S02]  /*16e70*/  IMAD.SHL.U32 R3, R3, 0x4, RZ ;  /* 0x0000000403037824 */ /* 0x000fc400078e00ff */
[----:B------:R1:W-:Y:S04]  /*16e80*/  STL [R1+0xa24], R7 ;  /* 0x000a240701007387 */ /* 0x0003e80000100800 */
[----:B------:R-:W-:Y:S04]  /*16e90*/  STL [R1+0xa20], R6 ;  /* 0x000a200601007387 */ /* 0x000fe80000100800 */
[----:B-1----:R-:W2:Y:S04]  /*16ea0*/  LDL.LU R7, [R1+0x524] ;  /* 0x0005240001077983 */ /* 0x002ea80000300800 */
[----:B------:R1:W-:Y:S04]  /*16eb0*/  STL [R1+0xa1c], R5 ;  /* 0x000a1c0501007387 */ /* 0x0003e80000100800 */
[----:B-1----:R-:W2:Y:S04]  /*16ec0*/  LDL.LU R5, [R1+0x178] ;  /* 0x0001780001057983 */ /* 0x002ea80000300800 */
[----:B------:R1:W-:Y:S04]  /*16ed0*/  STL [R1+0xa18], R3 ;  /* 0x000a180301007387 */ /* 0x0003e80000100800 */
[----:B-1----:R-:W3:Y:S04]  /*16ee0*/  LDL.LU R3, [R1+0x528] ;  /* 0x0005280001037983 */ /* 0x002ee80000300800 */
[----:B------:R-:W3:Y:S01]  /*16ef0*/  LDL.LU R6, [R1+0x17c] ;  /* 0x00017c0001067983 */ /* 0x000ee20000300800 */
[C---:B----4-:R-:W-:Y:S01]  /*16f00*/  SHF.L.U64.HI R10, R9.reuse, 0x2, R10 ;  /* 0x00000002090a7819 */ /* 0x050fe2000001020a */
[----:B------:R-:W-:Y:S01]  /*16f10*/  IMAD.SHL.U32 R9, R9, 0x4, RZ ;  /* 0x0000000409097824 */ /* 0x000fe200078e00ff */
[C---:B------:R-:W-:Y:S01]  /*16f20*/  SHF.L.U64.HI R8, R4.reuse, 0x2, R8 ;  /* 0x0000000204087819 */ /* 0x040fe20000010208 */
[----:B------:R-:W-:-:S02]  /*16f30*/  IMAD.SHL.U32 R4, R4, 0x4, RZ ;  /* 0x0000000404047824 */ /* 0x000fc400078e00ff */
[----:B------:R1:W-:Y:S04]  /*16f40*/  STL [R1+0xa14], R10 ;  /* 0x000a140a01007387 */ /* 0x0003e80000100800 */
[----:B------:R-:W-:Y:S04]  /*16f50*/  STL [R1+0xa10], R9 ;  /* 0x000a100901007387 */ /* 0x000fe80000100800 */
[----:B------:R-:W4:Y:S04]  /*16f60*/  LDL.LU R30, [R1+0x52c] ;  /* 0x00052c00011e7983 */ /* 0x000f280000300800 */
[----:B------:R1:W-:Y:S04]  /*16f70*/  STL [R1+0xa0c], R8 ;  /* 0x000a0c0801007387 */ /* 0x0003e80000100800 */
[----:B------:R-:W4:Y:S04]  /*16f80*/  LDL.LU R29, [R1+0x180] ;  /* 0x00018000011d7983 */ /* 0x000f280000300800 */
[----:B------:R1:W-:Y:S04]  /*16f90*/  STL [R1+0xa08], R4 ;  /* 0x000a080401007387 */ /* 0x0003e80000100800 */
[----:B------:R-:W4:Y:S04]  /*16fa0*/  LDL.LU R28, [R1+0x530] ;  /* 0x00053000011c7983 */ /* 0x000f280000300800 */
        /* <DEDUP_REMOVED lines=17> */
[----:B-1----:R-:W4:Y:S04]  /*170c0*/  LDL.LU R10, [R1+0x554] ;  /* 0x00055400010a7983 */ /* 0x002f280000300800 */
[----:B------:R-:W4:Y:S04]  /*170d0*/  LDL.LU R8, [R1+0x1a8] ;  /* 0x0001a80001087983 */ /* 0x000f280000300800 */
[----:B------:R-:W4:Y:S04]  /*170e0*/  LDL.LU R4, [R1+0x558] ;  /* 0x0005580001047983 */ /* 0x000f280000300800 */
[----:B------:R-:W4:Y:S01]  /*170f0*/  LDL.LU R9, [R1+0x1ac] ;  /* 0x0001ac0001097983 */ /* 0x000f220000300800 */
[C---:B--2---:R-:W-:Y:S01]  /*17100*/  SHF.L.U64.HI R32, R5.reuse, 0x2, R7 ;  /* 0x0000000205207819 */ /* 0x044fe20000010207 */
[----:B------:R-:W-:-:S04]  /*17110*/  IMAD.SHL.U32 R31, R5, 0x4, RZ ;  /* 0x00000004051f7824 */ /* 0x000fc800078e00ff */
[----:B------:R-:W-:Y:S04]  /*17120*/  STL [R1+0xa04], R32 ;  /* 0x000a042001007387 */ /* 0x000fe80000100800 */
[----:B------:R-:W2:Y:S04]  /*17130*/  LDL.LU R5, [R1+0x55c] ;  /* 0x00055c0001057983 */ /* 0x000ea80000300800 */
[----:B------:R1:W-:Y:S01]  /*17140*/  STL [R1+0xa00], R31 ;  /* 0x000a001f01007387 */ /* 0x0003e20000100800 */
[----:B---3--:R-:W-:-:S03]  /*17150*/  SHF.L.U64.HI R7, R6, 0x2, R3 ;  /* 0x0000000206077819 */ /* 0x008fc60000010203 */
[----:B------:R-:W2:Y:S01]  /*17160*/  LDL.LU R3, [R1+0x1b0] ;  /* 0x0001b00001037983 */ /* 0x000ea20000300800 */
[----:B-1----:R-:W-:-:S03]  /*17170*/  IMAD.SHL.U32 R31, R6, 0x4, RZ ;  /* 0x00000004061f7824 */ /* 0x002fc600078e00ff */
[----:B------:R1:W-:Y:S04]  /*17180*/  STL [R1+0x9fc], R7 ;  /* 0x0009fc0701007387 */ /* 0x0003e80000100800 */
[----:B-1----:R-:W3:Y:S04]  /*17190*/  LDL.LU R7, [R1+0x560] ;  /* 0x0005600001077983 */ /* 0x002ee80000300800 */
[----:B------:R-:W3:Y:S01]  /*171a0*/  LDL.LU R6, [R1+0x1b4] ;  /* 0x0001b40001067983 */ /* 0x000ee20000300800 */
[----:B----4-:R-:W-:-:S03]  /*171b0*/  SHF.L.U64.HI R32, R29, 0x2, R30 ;  /* 0x000000021d207819 */ /* 0x010fc6000001021e */
[----:B------:R1:W-:Y:S04]  /*171c0*/  STL [R1+0x9f8], R31 ;  /* 0x0009f81f01007387 */ /* 0x0003e80000100800 */
[----:B------:R-:W-:Y:S01]  /*171d0*/  STL [R1+0x9f4], R32 ;  /* 0x0009f42001007387 */ /* 0x000fe20000100800 */
[----:B-1----:R-:W-:Y:S01]  /*171e0*/  IMAD.SHL.U32 R31, R29, 0x4, RZ ;  /* 0x000000041d1f7824 */ /* 0x002fe200078e00ff */
[C---:B------:R-:W-:Y:S01]  /*171f0*/  SHF.L.U64.HI R30, R27.reuse, 0x2, R28 ;  /* 0x000000021b1e7819 */ /* 0x040fe2000001021c */
[----:B------:R-:W-:-:S03]  /*17200*/  IMAD.SHL.U32 R29, R27, 0x4, RZ ;  /* 0x000000041b1d7824 */ /* 0x000fc600078e00ff */
        /* <DEDUP_REMOVED lines=41> */
[----:B------:R-:W-:-:S03]  /*174a0*/  IMAD.MOV.U32 R4, RZ, RZ, c[0x0][0x188] ;  /* 0x00006200ff047624 */ /* 0x000fc600078e00ff */
[----:B------:R2:W-:Y:S04]  /*174b0*/  STL [R1+0x99c], R10 ;  /* 0x00099c0a01007387 */ /* 0x0005e80000100800 */
[----:B------:R1:W-:Y:S01]  /*174c0*/  STL [R1+0x998], R9 ;  /* 0x0009980901007387 */ /* 0x0003e20000100800 */
[C---:B--2---:R-:W-:Y:S01]  /*174d0*/  SHF.L.U64.HI R10, R3.reuse, 0x2, R5 ;  /* 0x00000002030a7819 */ /* 0x044fe20000010205 */
[----:B-1----:R-:W-:Y:S02]  /*174e0*/  IMAD.SHL.U32 R9, R3, 0x4, RZ ;  /* 0x0000000403097824 */ /* 0x002fe400078e00ff */
[C---:B------:R-:W-:Y:S02]  /*174f0*/  IMAD.SHL.U32 R5, R4.reuse, 0x20, RZ ;  /* 0x0000002004057824 */ /* 0x040fe400078e00ff */
[----:B------:R-:W-:Y:S04]  /*17500*/  STL [R1+0x994], R10 ;  /* 0x0009940a01007387 */ /* 0x000fe80000100800 */
[----:B------:R-:W-:Y:S01]  /*17510*/  STL [R1+0x990], R9 ;  /* 0x0009900901007387 */ /* 0x000fe20000100800 */
[----:B------:R-:W-:Y:S01]  /*17520*/  IMAD.SHL.U32 R4, R4, 0x20, RZ ;  /* 0x0000002004047824 */ /* 0x000fe200078e00ff */
[C---:B---3--:R-:W-:Y:S01]  /*17530*/  SHF.L.U64.HI R7, R6.reuse, 0x2, R7 ;  /* 0x0000000206077819 */ /* 0x048fe20000010207 */
[----:B------:R-:W-:-:S04]  /*17540*/  IMAD.SHL.U32 R6, R6, 0x4, RZ ;  /* 0x0000000406067824 */ /* 0x000fc800078e00ff */
[----:B------:R1:W-:Y:S01]  /*17550*/  STL [R1+0x98c], R7 ;  /* 0x00098c0701007387 */ /* 0x0003e20000100800 */
[----:B------:R-:W-:-:S03]  /*17560*/  SHF.R.S32.HI R5, RZ, 0x1f, R5 ;  /* 0x0000001fff057819 */ /* 0x000fc60000011405 */
[----:B------:R2:W-:Y:S04]  /*17570*/  STL [R1+0x988], R6 ;  /* 0x0009880601007387 */ /* 0x0005e80000100800 */
[----:B------:R3:W-:Y:S04]  /*17580*/  STL [R1+0x2b0], RZ ;  /* 0x0002b0ff01007387 */ /* 0x0007e80000100800 */
[----:B------:R3:W-:Y:S04]  /*17590*/  STL [R1+0x2b4], RZ ;  /* 0x0002b4ff01007387 */ /* 0x0007e80000100800 */
[----:B------:R3:W-:Y:S01]  /*175a0*/  STL [R1+0x2b8], RZ ;  /* 0x0002b8ff01007387 */ /* 0x0007e20000100800 */
[----:B------:R-:W-:-:S03]  /*175b0*/  SHF.L.U64.HI R4, R4, 0x2, R5 ;  /* 0x0000000204047819 */ /* 0x000fc60000010205 */
        /* <DEDUP_REMOVED lines=9> */
[----:B------:R-:W1:Y:S04]  /*17650*/  LDL R4, [R1+0x910] ;  /* 0x0009100001047983 */ /* 0x000e680000100800 */
[----:B------:R3:W-:Y:S04]  /*17660*/  STL [R1+0x270], RZ ;  /* 0x000270ff01007387 */ /* 0x0007e80000100800 */
[----:B------:R3:W-:Y:S04]  /*17670*/  STL [R1+0x274], RZ ;  /* 0x000274ff01007387 */ /* 0x0007e80000100800 */
[----:B------:R3:W-:Y:S01]  /*17680*/  STL [R1+0x278], RZ ;  /* 0x000278ff01007387 */ /* 0x0007e20000100800 */
[----:B------:R-:W-:-:S03]  /*17690*/  IMAD.MOV.U32 R8, RZ, RZ, 0x1f ;  /* 0x0000001fff087424 */ /* 0x000fc600078e00ff */
[----:B------:R3:W-:Y:S04]  /*176a0*/  STL [R1+0x27c], RZ ;  /* 0x00027cff01007387 */ /* 0x0007e80000100800 */
[----:B------:R3:W-:Y:S04]  /*176b0*/  STL [R1+0x250], RZ ;  /* 0x000250ff01007387 */ /* 0x0007e80000100800 */
[----:B------:R3:W-:Y:S04]  /*176c0*/  STL [R1+0x254], RZ ;  /* 0x000254ff01007387 */ /* 0x0007e80000100800 */
[----:B------:R3:W-:Y:S04]  /*176d0*/  STL [R1+0x258], RZ ;  /* 0x000258ff01007387 */ /* 0x0007e80000100800 */
[----:B------:R3:W-:Y:S01]  /*176e0*/  STL [R1+0x25c], RZ ;  /* 0x00025cff01007387 */ /* 0x0007e20000100800 */
[----:B------:R-:W-:-:S03]  /*176f0*/  IADD3 R8, R8, c[0x0][0x180], RZ ;  /* 0x0000600008087a10 */ /* 0x000fc60007ffe0ff */
[----:B------:R3:W-:Y:S04]  /*17700*/  STL [R1+0x240], RZ ;  /* 0x000240ff01007387 */ /* 0x0007e80000100800 */
[----:B------:R3:W-:Y:S04]  /*17710*/  STL [R1+0x244], RZ ;  /* 0x000244ff01007387 */ /* 0x0007e80000100800 */
[----:B------:R3:W-:Y:S04]  /*17720*/  STL [R1+0x248], RZ ;  /* 0x000248ff01007387 */ /* 0x0007e80000100800 */
[----:B------:R3:W-:Y:S01]  /*17730*/  STL [R1+0x24c], RZ ;  /* 0x00024cff01007387 */ /* 0x0007e20000100800 */
[----:B------:R-:W-:-:S03]  /*17740*/  SHF.R.S32.HI R3, RZ, 0x1f, R8 ;  /* 0x0000001fff037819 */ /* 0x000fc60000011408 */
[----:B------:R3:W-:Y:S04]  /*17750*/  STL [R1+0x220], RZ ;  /* 0x000220ff01007387 */ /* 0x0007e80000100800 */
[----:B------:R3:W-:Y:S04]  /*17760*/  STL [R1+0x224], RZ ;  /* 0x000224ff01007387 */ /* 0x0007e80000100800 */
[----:B------:R3:W-:Y:S04]  /*17770*/  STL [R1+0x228], RZ ;  /* 0x000228ff01007387 */ /* 0x0007e80000100800 */
[----:B------:R3:W-:Y:S01]  /*17780*/  STL [R1+0x22c], RZ ;  /* 0x00022cff01007387 */ /* 0x0007e20000100800 */
[----:B------:R-:W-:-:S03]  /*17790*/  LEA.HI R3, R3, R8, RZ, 0x5 ;  /* 0x0000000803037211 */ /* 0x000fc600078f28ff */
        /* <DEDUP_REMOVED lines=17> */
[----:B------:R-:W-:Y:S01]  /*178b0*/  IMAD.MOV.U32 R2, RZ, RZ, R70 ;  /* 0x000000ffff027224 */ /* 0x000fe200078e0046 */
        /* <DEDUP_REMOVED lines=74> */
[----:B-1----:R-:W-:-:S02]  /*17d60*/  LOP3.LUT R7, R4, 0x20, RZ, 0x3c, !PT ;  /* 0x0000002004077812 */ /* 0x002fc400078e3cff */
[C---:B--2---:R-:W-:Y:S02]  /*17d70*/  LOP3.LUT R6, R4.reuse, 0x40, RZ, 0x3c, !PT ;  /* 0x0000004004067812 */ /* 0x044fe400078e3cff */
[----:B------:R-:W-:Y:S02]  /*17d80*/  LOP3.LUT R5, R4, 0x60, RZ, 0x3c, !PT ;  /* 0x0000006004057812 */ /* 0x000fe400078e3cff */
[----:B------:R-:W-:Y:S02]  /*17d90*/  IADD3 R4, R3, -0x3, RZ ;  /* 0xfffffffd03047810 */ /* 0x000fe40007ffe0ff */
[----:B------:R-:W-:Y:S02]  /*17da0*/  LOP3.LUT R3, R0, 0x40, RZ, 0x3c, !PT ;  /* 0x0000004000037812 */ /* 0x000fe400078e3cff */
[----:B------:R3:W5:Y:S04]  /*17db0*/  LDL.LU R0, [R1+0xe54] ;  /* 0x000e540001007983 */ /* 0x0007680000300800 */
[----:B------:R3:W-:Y:S02]  /*17dc0*/  STL [R1+0xe40], R3 ;  /* 0x000e400301007387 */ /* 0x0007e40000100800 */
.L_x_1:
[----:B-1-3--:R-:W2:Y:S01]  /*17dd0*/  LDL.LU R3, [R1+0x900] ;  /* 0x0009000001037983 */ /* 0x00aea20000300800 */
[----:B------:R-:W-:-:S04]  /*17de0*/  DEPBAR.LE SB0, 0x4 ;  /* 0x000081000000791a */ /* 0x000fc80000000000 */
[----:B------:R-:W3:Y:S04]  /*17df0*/  LDL R10, [R1+0x914] ;  /* 0x00091400010a7983 */ /* 0x000ee80000100800 */
[----:B------:R-:W1:Y:S04]  /*17e00*/  S2R R4, SR_TID.X ;  /* 0x0000000000047919 */ /* 0x000e680000002100 */
[----:B------:R-:W-:Y:S04]  /*17e10*/  STL [R1+0xe5c], R252 ;  /* 0x000e5cfc01007387 */ /* 0x000fe80000100800 */
[----:B------:R4:W-:Y:S04]  /*17e20*/  STL [R1+0xe58], R2 ;  /* 0x000e580201007387 */ /* 0x0009e80000100800 */
[----:B-----5:R1:W-:Y:S04]  /*17e30*/  STL [R1+0xe54], R0 ;  /* 0x000e540001007387 */ /* 0x0203e80000100800 */
[----:B------:R-:W4:Y:S01]  /*17e40*/  S2R R8, SR_TID.X ;  /* 0x0000000000087919 */ /* 0x000f220000002100 */
[----:B-1----:R-:W-:-:S02]  /*17e50*/  LOP3.LUT R7, R4, 0x1c, RZ, 0xc0, !PT ;  /* 0x0000001c04077812 */ /* 0x002fc400078ec0ff */
[C---:B------:R-:W-:Y:S02]  /*17e60*/  LOP3.LUT R6, R4.reuse, 0x3, RZ, 0xc0, !PT ;  /* 0x0000000304067812 */ /* 0x040fe400078ec0ff */
[C---:B------:R-:W-:Y:S02]  /*17e70*/  LOP3.LUT R9, R4.reuse, 0x1c, RZ, 0xc0, !PT ;  /* 0x0000001c04097812 */ /* 0x040fe400078ec0ff */
[----:B------:R-:W-:Y:S01]  /*17e80*/  LOP3.LUT R4, R4, 0x3, RZ, 0xc0, !PT ;  /* 0x0000000304047812 */ /* 0x000fe200078ec0ff */
[----:B------:R-:W-:-:S04]  /*17e90*/  IMAD R6, R6, 0x220, R7 ;  /* 0x0000022006067824 */ /* 0x000fc800078e0207 */
[----:B------:R-:W-:Y:S01]  /*17ea0*/  IMAD R4, R4, 0x220, R9 ;  /* 0x0000022004047824 */ /* 0x000fe200078e0209 */
[----:B------:R-:W-:Y:S02]  /*17eb0*/  LOP3.LUT R6, R6, 0x20, RZ, 0x3c, !PT ;  /* 0x0000002006067812 */ /* 0x000fe400078e3cff */
[C---:B----4-:R-:W-:Y:S02]  /*17ec0*/  LOP3.LUT R7, R8.reuse, 0x1c, RZ, 0xc0, !PT ;  /* 0x0000001c08077812 */ /* 0x050fe400078ec0ff */
[----:B------:R-:W-:Y:S01]  /*17ed0*/  LOP3.LUT R9, R8, 0x1c, RZ, 0xc0, !PT ;  /* 0x0000001c08097812 */ /* 0x000fe200078ec0ff */
[----:B------:R-:W-:Y:S01]  /*17ee0*/  BAR.SYNC.DEFER_BLOCKING 0x0 ;  /* 0x0000000000007b1d */ /* 0x000fe20000010000 */
[----:B--2---:R-:W-:-:S04]  /*17ef0*/  IADD3 R3, R3, 0x1, RZ ;  /* 0x0000000103037810 */ /* 0x004fc80007ffe0ff */
[----:B------:R-:W-:-:S04]  /*17f00*/  ISETP.GT.AND P0, PT, R3, 0x2, PT ;  /* 0x000000020300780c */ /* 0x000fc80003f04270 */
[----:B------:R-:W-:-:S05]  /*17f10*/  SEL R5, R3, RZ, !P0 ;  /* 0x000000ff03057207 */ /* 0x000fca0004000000 */
[C---:B------:R-:W-:Y:S01]  /*17f20*/  IMAD R4, R5.reuse, 0x4000, R4 ;  /* 0x0000400005047824 */ /* 0x040fe200078e0204 */
[----:B------:R-:W-:Y:S01]  /*17f30*/  STL [R1+0x900], R5 ;  /* 0x0009000501007387 */ /* 0x000fe20000100800 */
[C---:B------:R-:W-:Y:S01]  /*17f40*/  IMAD R2, R5.reuse, 0x4000, R6 ;  /* 0x0000400005027824 */ /* 0x040fe200078e0206 */
[C---:B------:R-:W-:Y:S01]  /*17f50*/  LOP3.LUT R6, R8.reuse, 0x3, RZ, 0xc0, !PT ;  /* 0x0000000308067812 */ /* 0x040fe200078ec0ff */
[----:B---3--:R-:W-:Y:S01]  /*17f60*/  IMAD R3, R5, 0x10000, R10 ;  /* 0x0001000005037824 */ /* 0x008fe200078e020a */
[----:B------:R-:W-:Y:S01]  /*17f70*/  STL [R1+0x8f8], R4 ;  /* 0x0008f80401007387 */ /* 0x000fe20000100800 */
[----:B------:R-:W-:Y:S02]  /*17f80*/  LOP3.LUT R8, R8, 0x3, RZ, 0xc0, !PT ;  /* 0x0000000308087812 */ /* 0x000fe400078ec0ff */
[----:B------:R-:W-:Y:S01]  /*17f90*/  IMAD R6, R6, 0x220, R7 ;  /* 0x0000022006067824 */ /* 0x000fe200078e0207 */
[----:B------:R-:W-:Y:S02]  /*17fa0*/  STL [R1+0x26c], R2 ;  /* 0x00026c0201007387 */ /* 0x000fe40000100800 */
[----:B------:R-:W-:-:S02]  /*17fb0*/  IMAD R8, R8, 0x220, R9 ;  /* 0x0000022008087824 */ /* 0x000fc400078e0209 */
[----:B------:R-:W2:Y:S01]  /*17fc0*/  LDL.LU.64 R12, [R1+0x5a0] ;  /* 0x0005a000010c7983 */ /* 0x000ea20000300a00 */
[----:B------:R-:W-:Y:S02]  /*17fd0*/  LOP3.LUT R6, R6, 0x60, RZ, 0x3c, !PT ;  /* 0x0000006006067812 */ /* 0x000fe400078e3cff */
[----:B------:R-:W-:Y:S01]  /*17fe0*/  LOP3.LUT R8, R8, 0x40, RZ, 0x3c, !PT ;  /* 0x0000004008087812 */ /* 0x000fe200078e3cff */
[----:B------:R-:W2:Y:S02]  /*17ff0*/  LDL.LU.64 R14, [R1+0x5a8] ;  /* 0x0005a800010e7983 */ /* 0x000ea40000300a00 */
[C---:B------:R-:W-:Y:S02]  /*18000*/  IMAD R252, R5.reuse, 0x4000, R6 ;  /* 0x0000400005fc7824 */ /* 0x040fe400078e0206 */
[----:B------:R-:W-:Y:S01]  /*18010*/  IMAD R0, R5, 0x4000, R8 ;  /* 0x0000400005007824 */ /* 0x000fe200078e0208 */
[----:B------:R-:W-:Y:S04]  /*18020*/  LDS R164, [R4+0x30000] ;  /* 0x0300000004a47984 */ /* 0x000fe80000000800 */
[----:B------:R-:W-:Y:S04]  /*18030*/  STL [R1+0x8f0], R0 ;  /* 0x0008f00001007387 */ /* 0x000fe80000100800 */
[----:B------:R-:W3:Y:S04]  /*18040*/  LDL.LU.64 R8, [R1+0x340] ;  /* 0x0003400001087983 */ /* 0x000ee80000300a00 */
[----:B------:R-:W3:Y:S04]  /*18050*/  LDL.LU.64 R10, [R1+0x348] ;  /* 0x00034800010a7983 */ /* 0x000ee80000300a00 */
[----:B------:R-:W-:Y:S04]  /*18060*/  LDS R166, [R4+0x30800] ;  /* 0x0308000004a67984 */ /* 0x000fe80000000800 */
[----:B------:R-:W-:Y:S04]  /*18070*/  LDS R152, [R4+0x30080] ;  /* 0x0300800004987984 */ /* 0x000fe80000000800 */
[----:B------:R-:W-:Y:S04]  /*18080*/  LDS R154, [R4+0x30880] ;  /* 0x03088000049a7984 */ /* 0x000fe80000000800 */
[----:B------:R-:W-:Y:S04]  /*18090*/  LDS R188, [R4+0x30100] ;  /* 0x0301000004bc7984 */ /* 0x000fe80000000800 */
[----:B------:R-:W-:Y:S04]  /*180a0*/  LDS R190, [R4+0x30900] ;  /* 0x0309000004be7984 */ /* 0x000fe80000000800 */
[----:B------:R-:W-:Y:S04]  /*180b0*/  LDS R232, [R4+0x30180] ;  /* 0x0301800004e87984 */ /* 0x000fe80000000800 */
[----:B------:R1:W-:Y:S04]  /*180c0*/  LDS R234, [R4+0x30980] ;  /* 0x0309800004ea7984 */ /* 0x0003e80000000800 */
[----:B------:R-:W-:Y:S04]  /*180d0*/  LDS R165, [R2+0x30000] ;  /* 0x0300000002a57984 */ /* 0x000fe80000000800 */
[----:B-1----:R-:W4:Y:S04]  /*180e0*/  LDL.LU.64 R4, [R1] ;  /* 0x0000000001047983 */ /* 0x002f280000300a00 */
[----:B------:R-:W4:Y:S04]  /*180f0*/  LDL.LU.64 R6, [R1+0x8] ;  /* 0x0000080001067983 */ /* 0x000f280000300a00 */
[----:B------:R-:W-:Y:S04]  /*18100*/  LDS R167, [R2+0x30800] ;  /* 0x0308000002a77984 */ /* 0x000fe80000000800 */
[----:B------:R-:W1:Y:S04]  /*18110*/  LDSM.16.M88.4 R64, [R3] ;  /* 0x000000000340783b */ /* 0x000e680000000200 */
[----:B------:R-:W-:Y:S04]  /*18120*/  LDS R160, [R0+0x30000] ;  /* 0x0300000000a07984 */ /* 0x000fe80000000800 */
[----:B------:R-:W-:Y:S04]  /*18130*/  LDS R162, [R0+0x30800] ;  /* 0x0308000000a27984 */ /* 0x000fe80000000800 */
[----:B------:R-:W-:Y:S04]  /*18140*/  LDS R161, [R252+0x30000] ;  /* 0x03000000fca17984 */ /* 0x000fe80000000800 */
[----:B------:R-:W-:Y:S04]  /*18150*/  LDS R163, [R252+0x30800] ;  /* 0x03080000fca37984 */ /* 0x000fe80000000800 */
[----:B------:R-:W-:Y:S04]  /*18160*/  LDSM.16.M88.4 R60, [R3+0x1000] ;  /* 0x00100000033c783b */ /* 0x000fe80000000200 */
[----:B------:R-:W-:Y:S04]  /*18170*/  LDS R153, [R2+0x30080] ;  /* 0x0300800002997984 */ /* 0x000fe80000000800 */
[----:B------:R-:W1:Y:S04]  /*18180*/  LDS R155, [R2+0x30880] ;  /* 0x03088000029b7984 */ /* 0x000e680000000800 */
[----:B------:R-:W-:Y:S04]  /*18190*/  LDS R144, [R0+0x30080] ;  /* 0x0300800000907984 */ /* 0x000fe80000000800 */
[----:B------:R-:W-:Y:S04]  /*181a0*/  LDS R146, [R0+0x30880] ;  /* 0x0308800000927984 */ /* 0x000fe80000000800 */
[----:B------:R-:W-:Y:S04]  /*181b0*/  LDS R145, [R252+0x30080] ;  /* 0x03008000fc917984 */ /* 0x000fe80000000800 */
[----:B------:R-:W2:Y:S04]  /*181c0*/  LDS R147, [R252+0x30880] ;  /* 0x03088000fc937984 */ /* 0x000ea80000000800 */
[----:B------:R-:W-:Y:S04]  /*181d0*/  LDS R189, [R2+0x30100] ;  /* 0x0301000002bd7984 */ /* 0x000fe80000000800 */
[----:B------:R-:W2:Y:S04]  /*181e0*/  LDS R191, [R2+0x30900] ;  /* 0x0309000002bf7984 */ /* 0x000ea80000000800 */
[----:B------:R-:W-:Y:S04]  /*181f0*/  LDS R148, [R0+0x30100] ;  /* 0x0301000000947984 */ /* 0x000fe80000000800 */
[----:B------:R-:W-:Y:S04]  /*18200*/  LDS R150, [R0+0x30900] ;  /* 0x0309000000967984 */ /* 0x000fe80000000800 */
[----:B------:R-:W-:Y:S04]  /*18210*/  LDS R149, [R252+0x30100] ;  /* 0x03010000fc957984 */ /* 0x000fe80000000800 */
[----:B------:R-:W2:Y:S04]  /*18220*/  LDS R151, [R252+0x30900] ;  /* 0x03090000fc977984 */ /* 0x000ea80000000800 */
[----:B-1----:R-:W-:Y:S01]  /*18230*/  STL [R1+0x11d8], R66 ;  /* 0x0011d84201007387 */ /* 0x002fe20000100800 */
[-C--:B------:R-:W-:Y:S03]  /*18240*/  HMMA.1688.F32.TF32 R16, R152, R64.reuse, R248 ;  /* 0x000000409810723c */ /* 0x080fe600000810f8 */
[----:B------:R-:W-:Y:S04]  /*18250*/  STL [R1+0x11d4], R67 ;  /* 0x0011d44301007387 */ /* 0x000fe80000100800 */
[----:B------:R-:W-:Y:S04]  /*18260*/  STL [R1+0x1148], R252 ;  /* 0x001148fc01007387 */ /* 0x000fe80000100800 */
[----:B------:R-:W-:Y:S04]  /*18270*/  STL [R1+0x11cc], R62 ;  /* 0x0011cc3e01007387 */ /* 0x000fe80000100800 */
[----:B------:R-:W-:Y:S04]  /*18280*/  STL [R1+0x11c8], R63 ;  /* 0x0011c83f01007387 */ /* 0x000fe80000100800 */
[----:B------:R-:W-:Y:S04]  /*18290*/  LDS R233, [R2+0x30180] ;  /* 0x0301800002e97984 */ /* 0x000fe80000000800 */
[----:B------:R-:W1:Y:S04]  /*182a0*/  LDS R235, [R2+0x30980] ;  /* 0x0309800002eb7984 */ /* 0x000e680000000800 */
[----:B------:R-:W-:Y:S04]  /*182b0*/  LDS R240, [R0+0x30180] ;  /* 0x0301800000f07984 */ /* 0x000fe80000000800 */
[----:B------:R-:W-:Y:S04]  /*182c0*/  LDS R242, [R0+0x30980] ;  /* 0x0309800000f27984 */ /* 0x000fe80000000800 */
[----:B------:R-:W-:Y:S04]  /*182d0*/  LDS R241, [R252+0x30180] ;  /* 0x03018000fcf17984 */ /* 0x000fe80000000800 */
[----:B------:R-:W1:Y:S04]  /*182e0*/  LDS R243, [R252+0x30980] ;  /* 0x03098000fcf37984 */ /* 0x000e680000000800 */
[----:B------:R-:W1:Y:S04]  /*182f0*/  LDSM.16.M88.4 R56, [R3+0x2000] ;  /* 0x002000000338783b */ /* 0x000e680000000200 */
[----:B------:R-:W1:Y:S04]  /*18300*/  LDSM.16.M88.4 R52, [R3+0x3000] ;  /* 0x003000000334783b */ /* 0x000e680000000200 */
[----:B------:R-:W1:Y:S04]  /*18310*/  LDSM.16.M88.4 R48, [R3+0x4000] ;  /* 0x004000000330783b */ /* 0x000e680000000200 */
[----:B------:R-:W1:Y:S04]  /*18320*/  LDSM.16.M88.4 R44, [R3+0x5000] ;  /* 0x00500000032c783b */ /* 0x000e680000000200 */
[----:B------:R-:W1:Y:S04]  /*18330*/  LDSM.16.M88.4 R40, [R3+0x6000] ;  /* 0x006000000328783b */ /* 0x000e680000000200 */
[----:B------:R-:W1:Y:S04]  /*18340*/  LDSM.16.M88.4 R36, [R3+0x7000] ;  /* 0x007000000324783b */ /* 0x000e680000000200 */
[----:B------:R-:W1:Y:S01]  /*18350*/  LDSM.16.M88.4 R32, [R3+0x8000] ;  /* 0x008000000320783b */ /* 0x000e620000000200 */
[-C--:B--2---:R-:W-:Y:S08]  /*18360*/  HMMA.1688.F32.TF32 R20, R164, R64.reuse, R12 ;  /* 0x00000040a414723c */ /* 0x084ff0000008100c */
[-C--:B------:R-:W-:Y:S11]  /*18370*/  HMMA.1688.F32.TF32 R12, R160, R64.reuse, R216 ;  /* 0x00000040a00c723c */ /* 0x080ff600000810d8 */
[----:B------:R-:W-:Y:S04]  /*18380*/  @!UPT UIADD3 URZ, URZ, URZ, URZ ;  /* 0x0000003f3f3ff290 */ /* 0x000fe8000fffe03f */
[----:B------:R-:W-:Y:S04]  /*18390*/  STL.64 [R1+0x3d0], R20 ;  /* 0x0003d01401007387 */ /* 0x000fe80000100a00 */
[----:B------:R2:W-:Y:S02]  /*183a0*/  STL.64 [R1+0x3d8], R22 ;  /* 0x0003d81601007387 */ /* 0x0005e40000100a00 */
[-C--:B--2---:R-:W-:Y:S02]  /*183b0*/  HMMA.1688.F32.TF32 R20, R144, R64.reuse, R200 ;  /* 0x000000409014723c */ /* 0x084fe400000810c8 */
[----:B------:R-:W-:Y:S04]  /*183c0*/  STL.64 [R1+0x510], R12 ;  /* 0x0005100c01007387 */ /* 0x000fe80000100a00 */
[----:B------:R2:W-:Y:S04]  /*183d0*/  STL.64 [R1+0x518], R14 ;  /* 0x0005180e01007387 */ /* 0x0005e80000100a00 */
[----:B------:R1:W-:Y:S04]  /*183e0*/  STL.64 [R1+0x3c0], R16 ;  /* 0x0003c01001007387 */ /* 0x0003e80000100a00 */
[----:B------:R3:W-:Y:S01]  /*183f0*/  STL.64 [R1+0x3c8], R18 ;  /* 0x0003c81201007387 */ /* 0x0007e20000100a00 */
[-C--:B--2---:R-:W-:Y:S03]  /*18400*/  HMMA.1688.F32.TF32 R12, R188, R64.reuse, R68 ;  /* 0x00000040bc0c723c */ /* 0x084fe60000081044 */
[----:B-1----:R-:W2:Y:S05]  /*18410*/  LDL.LU.64 R16, [R1+0x100] ;  /* 0x0001000001107983 */ /* 0x002eaa0000300a00 */
[----:B------:R-:W-:Y:S04]  /*18420*/  STL.64 [R1+0x570], R20 ;  /* 0x0005701401007387 */ /* 0x000fe80000100a00 */
[----:B------:R1:W-:Y:S04]  /*18430*/  STL.64 [R1+0x578], R22 ;  /* 0x0005781601007387 */ /* 0x0003e80000100a00 */
[----:B---3--:R-:W2:Y:S01]  /*18440*/  LDL.LU.64 R18, [R1+0x108] ;  /* 0x0001080001127983 */ /* 0x008ea20000300a00 */
[-C--:B-1----:R-:W-:Y:S06]  /*18450*/  HMMA.1688.F32.TF32 R20, R148, R64.reuse, R180 ;  /* 0x000000409414723c */ /* 0x082fec00000810b4 */
[----:B------:R1:W-:Y:S04]  /*18460*/  STL.64 [R1+0x3e0], R12 ;  /* 0x0003e00c01007387 */ /* 0x0003e80000100a00 */
[----:B------:R3:W-:Y:S04]  /*18470*/  STL.64 [R1+0x3e8], R14 ;  /* 0x0003e80e01007387 */ /* 0x0007e80000100a00 */
[----:B-1----:R-:W2:Y:S04]  /*18480*/  LDL.LU.64 R12, [R1+0x10] ;  /* 0x00001000010c7983 */ /* 0x002ea80000300a00 */
[----:B---3--:R-:W3:Y:S05]  /*18490*/  LDL.LU.64 R14, [R1+0x18] ;  /* 0x00001800010e7983 */ /* 0x008eea0000300a00 */
[----:B------:R-:W-:Y:S04]  /*184a0*/  STL.64 [R1+0x5b0], R20 ;  /* 0x0005b01401007387 */ /* 0x000fe80000100a00 */
[----:B------:R1:W-:Y:S02]  /*184b0*/  STL.64 [R1+0x5b8], R22 ;  /* 0x0005b81601007387 */ /* 0x0003e40000100a00 */
[-C--:B-1----:R-:W-:Y:S08]  /*184c0*/  HMMA.1688.F32.TF32 R20, R232, R64.reuse, R84 ;  /* 0x00000040e814723c */ /* 0x082ff00000081054 */
[----:B------:R-:W-:Y:S08]  /*184d0*/  HMMA.1688.F32.TF32 R24, R240, R64, R220 ;  /* 0x00000040f018723c */ /* 0x000ff000000810dc */
[-C--:B------:R-:W-:Y:S07]  /*184e0*/  HMMA.1688.F32.TF32 R8, R164, R60.reuse, R8 ;  /* 0x0000003ca408723c */ /* 0x080fee0000081008 */
[----:B------:R-:W-:Y:S04]  /*184f0*/  STL.64 [R1+0x420], R20 ;  /* 0x0004201401007387 */ /* 0x000fe80000100a00 */
[----:B------:R1:W-:Y:S01]  /*18500*/  STL.64 [R1+0x428], R22 ;  /* 0x0004281601007387 */ /* 0x0003e20000100a00 */
[-C--:B----4-:R-:W-:Y:S08]  /*18510*/  HMMA.1688.F32.TF32 R4, R152, R60.reuse, R4 ;  /* 0x0000003c9804723c */ /* 0x090ff00000081004 */
[-C--:B-1----:R-:W-:Y:S01]  /*18520*/  HMMA.1688.F32.TF32 R20, R160, R60.reuse, R212 ;  /* 0x0000003ca014723c */ /* 0x082fe200000810d4 */
[----:B------:R-:W-:Y:S04]  /*18530*/  STL.64 [R1+0x5e0], R24 ;  /* 0x0005e01801007387 */ /* 0x000fe80000100a00 */
[----:B------:R-:W-:Y:S04]  /*18540*/  STL.64 [R1+0x5e8], R26 ;  /* 0x0005e81a01007387 */ /* 0x000fe80000100a00 */
[----:B------:R1:W-:Y:S04]  /*18550*/  STL.64 [R1+0x280], R8 ;  /* 0x0002800801007387 */ /* 0x0003e80000100a00 */
[----:B------:R4:W-:Y:S04]  /*18560*/  STL.64 [R1+0x288], R10 ;  /* 0x0002880a01007387 */ /* 0x0009e80000100a00 */
[----:B-1----:R-:W3:Y:S06]  /*18570*/  LDL.LU.64 R8, [R1+0x5f0] ;  /* 0x0005f00001087983 */ /* 0x002eec0000300a00 */
[----:B------:R-:W-:Y:S04]  /*18580*/  STL.64 [R1+0x480], R20 ;  /* 0x0004801401007387 */ /* 0x000fe80000100a00 */
[----:B------:R-:W-:Y:S04]  /*18590*/  STL.64 [R1+0x488], R22 ;  /* 0x0004881601007387 */ /* 0x000fe80000100a00 */
[----:B----4-:R-:W4:Y:S04]  /*185a0*/  LDL.LU.64 R10, [R1+0x5f8] ;  /* 0x0005f800010a7983 */ /* 0x010f280000300a00 */
[----:B------:R1:W-:Y:S04]  /*185b0*/  STL.64 [R1+0x2e0], R4 ;  /* 0x0002e00401007387 */ /* 0x0003e80000100a00 */
[----:B------:R1:W-:Y:S04]  /*185c0*/  STL.64 [R1+0x2e8], R6 ;  /* 0x0002e80601007387 */ /* 0x0003e80000100a00 */
[----:B-1----:R-:W4:Y:S04]  /*185d0*/  LDL.LU.64 R4, [R1+0x20] ;  /* 0x0000200001047983 */ /* 0x002f280000300a00 */
[----:B------:R-:W4:Y:S01]  /*185e0*/  LDL.LU.64 R6, [R1+0x28] ;  /* 0x0000280001067983 */ /* 0x000f220000300a00 */
[-C--:B------:R-:W-:Y:S08]  /*185f0*/  HMMA.1688.F32.TF32 R24, R144, R60.reuse, R196 ;  /* 0x0000003c9018723c */ /* 0x080ff000000810c4 */
[-C--:B------:R-:W-:Y:S08]  /*18600*/  HMMA.1688.F32.TF32 R20, R188, R60.reuse, R72 ;  /* 0x0000003cbc14723c */ /* 0x080ff00000081048 */
[-C--:B------:R-:W-:Y:S07]  /*18610*/  HMMA.1688.F32.TF32 R28, R148, R60.reuse, R176 ;  /* 0x0000003c941c723c */ /* 0x080fee00000810b0 */
[----:B------:R-:W-:Y:S04]  /*18620*/  STL.64 [R1+0x550], R24 ;  /* 0x0005501801007387 */ /* 0x000fe80000100a00 */
[----:B------:R1:W-:Y:S04]  /*18630*/  STL.64 [R1+0x558], R26 ;  /* 0x0005581a01007387 */ /* 0x0003e80000100a00 */
[----:B------:R-:W-:Y:S04]  /*18640*/  STL.64 [R1+0x2f0], R20 ;  /* 0x0002f01401007387 */ /* 0x000fe80000100a00 */
[----:B------:R1:W-:Y:S02]  /*18650*/  STL.64 [R1+0x2f8], R22 ;  /* 0x0002f81601007387 */ /* 0x0003e40000100a00 */
[-C--:B-1----:R-:W-:Y:S08]  /*18660*/  HMMA.1688.F32.TF32 R24, R232, R60.reuse, R88 ;  /* 0x0000003ce818723c */ /* 0x082ff00000081058 */
[----:B------:R-:W-:Y:S01]  /*18670*/  HMMA.1688.F32.TF32 R20, R240, R60, R224 ;  /* 0x0000003cf014723c */ /* 0x000fe200000810e0 */
[----:B------:R-:W-:Y:S04]  /*18680*/  STL.64 [R1+0x590], R28 ;  /* 0x0005901c01007387 */ /* 0x000fe80000100a00 */
[----:B------:R-:W-:Y:S04]  /*18690*/  STL.64 [R1+0x598], R30 ;  /* 0x0005981e01007387 */ /* 0x000fe80000100a00 */
[----:B------:R-:W1:Y:S06]  /*186a0*/  LDSM.16.M88.4 R28, [R3+0x9000] ;  /* 0x00900000031c783b */ /* 0x000e6c0000000200 */
[----:B------:R-:W-:Y:S04]  /*186b0*/  STL.64 [R1+0x340], R24 ;  /* 0x0003401801007387 */ /* 0x000fe80000100a00 */
[----:B------:R1:W-:Y:S04]  /*186c0*/  STL.64 [R1+0x348], R26 ;  /* 0x0003481a01007387 */ /* 0x0003e80000100a00 */
[----:B------:R-:W-:Y:S04]  /*186d0*/  STL.64 [R1+0x5d0], R20 ;  /* 0x0005d01401007387 */ /* 0x000fe80000100a00 */
[----:B------:R3:W-:Y:S01]  /*186e0*/  STL.64 [R1+0x5d8], R22 ;  /* 0x0005d81601007387 */ /* 0x0007e20000100a00 */
[-C--:B-1----:R-:W-:Y:S08]  /*186f0*/  HMMA.1688.F32.TF32 R24, R160, R56.reuse, R208 ;  /* 0x00000038a018723c */ /* 0x082ff000000810d0 */
[-C--:B--2---:R-:W-:Y:S11]  /*18700*/  HMMA.1688.F32.TF32 R16, R164, R56.reuse, R16 ;  /* 0x00000038a410723c */ /* 0x084ff60000081010 */
[----:B------:R-:W-:Y:S11]  /*18710*/  @!UPT UIADD3 URZ, URZ, URZ, URZ ;  /* 0x0000003f3f3ff290 */ /* 0x000ff6000fffe03f */
[----:B------:R-:W-:Y:S01]  /*18720*/  @!UPT UIADD3 URZ, URZ, URZ, URZ ;  /* 0x0000003f3f3ff290 */ /* 0x000fe2000fffe03f */
[----:B------:R-:W-:Y:S01]  /*18730*/  STL.64 [R1+0x120], R16 ;  /* 0x0001201001007387 */ /* 0x000fe20000100a00 */
[-C--:B---3--:R-:W-:Y:S03]  /*18740*/  HMMA.1688.F32.TF32 R20, R152, R56.reuse, R12 ;  /* 0x000000389814723c */ /* 0x088fe6000008100c */
[----:B------:R1:W-:Y:S05]  /*18750*/  STL.64 [R1+0x128], R18 ;  /* 0x0001281201007387 */ /* 0x0003ea0000100a00 */
[-C--:B------:R-:W-:Y:S08]  /*18760*/  HMMA.1688.F32.TF32 R12, R188, R56.reuse, R76 ;  /* 0x00000038bc0c723c */ /* 0x080ff0000008104c */
[----:B-1----:R-:W-:Y:S01]  /*18770*/  HMMA.1688.F32.TF32 R16, R144, R56, R192 ;  /* 0x000000389010723c */ /* 0x002fe200000810c0 */
[----:B------:R-:W-:Y:S04]  /*18780*/  STL.64 [R1+0x410], R24 ;  /* 0x0004101801007387 */ /* 0x000fe80000100a00 */
[----:B------:R-:W-:Y:S04]  /*18790*/  STL.64 [R1+0x418], R26 ;  /* 0x0004181a01007387 */ /* 0x000fe80000100a00 */
[----:B------:R-:W-:Y:S04]  /*187a0*/  STL.64 [R1+0x160], R20 ;  /* 0x0001601401007387 */ /* 0x000fe80000100a00 */
[----:B------:R-:W-:Y:S04]  /*187b0*/  STL.64 [R1+0x168], R22 ;  /* 0x0001681601007387 */ /* 0x000fe80000100a00 */
[----:B------:R-:W-:Y:S01]  /*187c0*/  STL.64 [R1+0x1c0], R12 ;  /* 0x0001c00c01007387 */ /* 0x000fe20000100a00 */
[----:B------:R-:W-:-:S03]  /*187d0*/  IMAD.MOV.U32 R65, RZ, RZ, R15 ;  /* 0x000000ffff417224 */ /* 0x000fc600078e000f */
[----:B------:R-:W1:Y:S04]  /*187e0*/  LDSM.16.M88.4 R24, [R3+0xa000] ;  /* 0x00a000000318783b */ /* 0x000e680000000200 */
[----:B------:R-:W-:Y:S04]  /*187f0*/  STL.64 [R1+0x540], R16 ;  /* 0x0005401001007387 */ /* 0x000fe80000100a00 */
[----:B------:R-:W-:Y:S04]  /*18800*/  STL.64 [R1+0x548], R18 ;  /* 0x0005481201007387 */ /* 0x000fe80000100a00 */
[----:B------:R2:W-:Y:S02]  /*18810*/  STL [R1+0x1c8], R14 ;  /* 0x0001c80e01007387 */ /* 0x0005e40000100800 */
[-C--:B--2---:R-:W-:Y:S02]  /*18820*/  HMMA.1688.F32.TF32 R12, R148, R56.reuse, R172 ;  /* 0x00000038940c723c */ /* 0x084fe400000810ac */
[----:B------:R-:W-:Y:S06]  /*18830*/  STL [R1+0x114c], R65 ;  /* 0x00114c4101007387 */ /* 0x000fec0000100800 */
[-C--:B------:R-:W-:Y:S08]  /*18840*/  HMMA.1688.F32.TF32 R20, R232, R56.reuse, R92 ;  /* 0x00000038e814723c */ /* 0x080ff0000008105c */
[----:B------:R-:W-:Y:S07]  /*18850*/  HMMA.1688.F32.TF32 R16, R240, R56, R228 ;  /* 0x00000038f010723c */ /* 0x000fee00000810e4 */
[----:B------:R-:W-:Y:S04]  /*18860*/  STL.64 [R1+0x580], R12 ;  /* 0x0005800c01007387 */ /* 0x000fe80000100a00 */
[----:B------:R4:W-:Y:S02]  /*18870*/  STL.64 [R1+0x588], R14 ;  /* 0x0005880e01007387 */ /* 0x0009e40000100a00 */
[-C--:B----4-:R-:W-:Y:S08]  /*18880*/  HMMA.1688.F32.TF32 R12, R164, R52.reuse, R8 ;  /* 0x00000034a40c723c */ /* 0x090ff00000081008 */
[-C--:B------:R-:W-:Y:S08]  /*18890*/  HMMA.1688.F32.TF32 R8, R160, R52.reuse, R204 ;  /* 0x00000034a008723c */ /* 0x080ff000000810cc */
[----:B------:R-:W-:Y:S01]  /*188a0*/  HMMA.1688.F32.TF32 R4, R152, R52, R4 ;  /* 0x000000349804723c */ /* 0x000fe20000081004 */
[----:B------:R-:W-:Y:S04]  /*188b0*/  STL.64 [R1+0x2d0], R20 ;  /* 0x0002d01401007387 */ /* 0x000fe80000100a00 */
[----:B------:R-:W-:Y:S04]  /*188c0*/  STL.64 [R1+0x2d8], R22 ;  /* 0x0002d81601007387 */ /* 0x000fe80000100a00 */
[----:B------:R-:W-:Y:S04]  /*188d0*/  STL.64 [R1+0x5c0], R16 ;  /* 0x0005c01001007387 */ /* 0x000fe80000100a00 */
[----:B------:R-:W-:Y:S04]  /*188e0*/  STL.64 [R1+0x5c8], R18 ;  /* 0x0005c81201007387 */ /* 0x000fe80000100a00 */
[----:B------:R-:W-:Y:S04]  /*188f0*/  STL.64 [R1+0xd0], R12 ;  /* 0x0000d00c01007387 */ /* 0x000fe80000100a00 */
[----:B------:R-:W-:Y:S04]  /*18900*/  STL.64 [R1+0xd8], R14 ;  /* 0x0000d80e01007387 */ /* 0x000fe80000100a00 */
[----:B------:R-:W-:Y:S01]  /*18910*/  STL.64 [R1+0x330], R8 ;  /* 0x0003300801007387 */ /* 0x000fe20000100a00 */
[----:B------:R-:W-:-:S02]  /*18920*/  IMAD.MOV.U32 R57, RZ, RZ, R6 ;  /* 0x000000ffff397224 */ /* 0x000fc400078e0006 */
[----:B------:R-:W-:Y:S01]  /*18930*/  IMAD.MOV.U32 R56, RZ, RZ, R7 ;  /* 0x000000ffff387224 */ /* 0x000fe200078e0007 */
[----:B------:R2:W-:Y:S04]  /*18940*/  STL.64 [R1+0x338], R10 ;  /* 0x0003380a01007387 */ /* 0x0005e80000100a00 */
[----:B------:R3:W-:Y:S04]  /*18950*/  STL.64 [R1+0xb0], R4 ;  /* 0x0000b00401007387 */ /* 0x0007e80000100a00 */
[----:B------:R-:W4:Y:S01]  /*18960*/  LDSM.16.M88.4 R20, [R3+0xb000] ;  /* 0x00b000000314783b */ /* 0x000f220000000200 */
[-C--:B--2---:R-:W-:Y:S03]  /*18970*/  HMMA.1688.F32.TF32 R8, R144, R52.reuse, R184 ;  /* 0x000000349008723c */ /* 0x084fe600000810b8 */
[----:B------:R-:W2:Y:S04]  /*18980*/  LDSM.16.M88.4 R16, [R3+0xc000] ;  /* 0x00c000000310783b */ /* 0x000ea80000000200 */
[----:B------:R-:W1:Y:S01]  /*18990*/  LDSM.16.M88.4 R12, [R3+0xd000] ;  /* 0x00d00000030c783b */ /* 0x000e620000000200 */
[----:B---3--:R-:W-:Y:S03]  /*189a0*/  HMMA.1688.F32.TF32 R4, R188, R52, R80 ;  /* 0x00000034bc04723c */ /* 0x008fe60000081050 */
[----:B------:R-:W-:Y:S04]  /*189b0*/  STL.64 [R1+0x11b8], R58 ;  /* 0x0011b83a01007387 */ /* 0x000fe80000100a00 */
[----:B------:R-:W-:Y:S11]  /*189c0*/  STL.64 [R1+0x11b0], R56 ;  /* 0x0011b03801007387 */ /* 0x000ff60000100a00 */
[----:B------:R-:W-:Y:S05]  /*189d0*/  @!UPT UIADD3 URZ, URZ, URZ, URZ ;  /* 0x0000003f3f3ff290 */ /* 0x000fea000fffe03f */
[----:B------:R-:W-:Y:S01]  /*189e0*/  STL.64 [R1+0xe0], R4 ;  /* 0x0000e00401007387 */ /* 0x000fe20000100a00 */
[----:B------:R-:W-:-:S03]  /*189f0*/  IMAD.MOV.U32 R65, RZ, RZ, R7 ;  /* 0x000000ffff417224 */ /* 0x000fc600078e0007 */
[----:B------:R-:W-:Y:S04]  /*18a00*/  STL.64 [R1+0x530], R8 ;  /* 0x0005300801007387 */ /* 0x000fe80000100a00 */
[----:B------:R-:W-:Y:S04]  /*18a10*/  STL.64 [R1+0x538], R10 ;  /* 0x0005380a01007387 */ /* 0x000fe80000100a00 */
[----:B------:R3:W-:Y:S04]  /*18a20*/  STL [R1+0xe8], R6 ;  /* 0x0000e80601007387 */ /* 0x0007e80000100800 */
[----:B------:R1:W-:Y:S04]  /*18a30*/  STL [R1+0x11d0], R65 ;  /* 0x0011d04101007387 */ /* 0x0003e80000100800 */
[----:B------:R-:W2:Y:S01]  /*18a40*/  LDSM.16.M88.4 R8, [R3+0xe000] ;  /* 0x00e000000308783b */ /* 0x000ea20000000200 */
[-C--:B---3--:R-:W-:Y:S03]  /*18a50*/  HMMA.1688.F32.TF32 R4, R148, R52.reuse, R168 ;  /* 0x000000349404723c */ /* 0x088fe600000810a8 */
[----:B-1----:R-:W3:Y:S04]  /*18a60*/  LDL.LU.64 R64, [R1+0x30] ;  /* 0x0000300001407983 */ /* 0x002ee80000300a00 */
[----:B------:R-:W3:Y:S11]  /*18a70*/  LDL.LU.64 R66, [R1+0x38] ;  /* 0x0000380001427983 */ /* 0x000ef60000300a00 */
[----:B------:R-:W-:Y:S05]  /*18a80*/  @!UPT UIADD3 URZ, URZ, URZ, URZ ;  /* 0x0000003f3f3ff290 */ /* 0x000fea000fffe03f */
[----:B------:R-:W-:Y:S04]  /*18a90*/  STL.64 [R1+0x560], R4 ;  /* 0x0005600401007387 */ /* 0x000fe80000100a00 */
[----:B------:R1:W-:Y:S04]  /*18aa0*/  STL.64 [R1+0x568], R6 ;  /* 0x0005680601007387 */ /* 0x0003e80000100a00 */
[----:B------:R-:W2:Y:S04]  /*18ab0*/  LDL.LU.64 R56, [R1+0x6a0] ;  /* 0x0006a00001387983 */ /* 0x000ea80000300a00 */
[----:B------:R-:W2:Y:S01]  /*18ac0*/  LDL.LU.64 R58, [R1+0x6a8] ;  /* 0x0006a800013a7983 */ /* 0x000ea20000300a00 */
[-C--:B-1----:R-:W-:Y:S11]  /*18ad0*/  HMMA.1688.F32.TF32 R4, R232, R52.reuse, R156 ;  /* 0x00000034e804723c */ /* 0x082ff6000008109c */
[----:B------:R-:W-:Y:S11]  /*18ae0*/  @!UPT UIADD3 URZ, URZ, URZ, URZ ;  /* 0x0000003f3f3ff290 */ /* 0x000ff6000fffe03f */
[----:B------:R-:W-:Y:S02]  /*18af0*/  @!UPT UIADD3 URZ, URZ, URZ, URZ ;  /* 0x0000003f3f3ff290 */ /* 0x000fe4000fffe03f */
[----:B------:R-:W-:Y:S01]  /*18b00*/  IMAD.MOV.U32 R252, RZ, RZ, R7 ;  /* 0x000000fffffc7224 */ /* 0x000fe200078e0007 */
[----:B------:R-:W-:Y:S04]  /*18b10*/  STL.64 [R1+0xf0], R4 ;  /* 0x0000f00401007387 */ /* 0x000fe80000100a00 */
[----:B------:R1:W-:Y:S04]  /*18b20*/  STL [R1+0xf8], R6 ;  /* 0x0000f80601007387 */ /* 0x0003e80000100800 */
[----:B------:R-:W-:Y:S04]  /*18b30*/  STL [R1+0x11dc], R252 ;  /* 0x0011dcfc01007387 */ /* 0x000fe80000100800 */
[----:B------:R-:W4:Y:S04]  /*18b40*/  LDL.LU.64 R60, [R1+0x690] ;  /* 0x00069000013c7983 */ /* 0x000f280000300a00 */
[----:B------:R-:W4:Y:S01]  /*18b50*/  LDL.LU.64 R62, [R1+0x698] ;  /* 0x00069800013e7983 */ /* 0x000f220000300a00 */
[----:B-1----:R-:W-:Y:S11]  /*18b60*/  HMMA.1688.F32.TF32 R4, R240, R52, R236 ;  /* 0x00000034f004723c */ /* 0x002ff600000810ec */
[----:B------:R-:W-:Y:S11]  /*18b70*/  @!UPT UIADD3 URZ, URZ, URZ, URZ ;  /* 0x0000003f3f3ff290 */ /* 0x000ff6000fffe03f */
[----:B------:R-:W-:Y:S01]  /*18b80*/  @!UPT UIADD3 URZ, URZ, URZ, URZ ;  /* 0x0000003f3f3ff290 */ /* 0x000fe2000fffe03f */
[----:B------:R-:W-:Y:S04]  /*18b90*/  STL.64 [R1+0x5a0], R4 ;  /* 0x0005a00401007387 */ /* 0x000fe80000100a00 */
[----:B------:R-:W-:Y:S04]  /*18ba0*/  STL.64 [R1+0x5a8], R6 ;  /* 0x0005a80601007387 */ /* 0x000fe80000100a00 */
[----:B------:R-:W4:Y:S04]  /*18bb0*/  LDL.LU.64 R92, [R1+0x680] ;  /* 0x00068000015c7983 */ /* 0x000f280000300a00 */
[----:B------:R-:W4:Y:S04]  /*18bc0*/  LDL.LU.64 R94, [R1+0x688] ;  /* 0x00068800015e7983 */ /* 0x000f280000300a00 */
[----:B------:R-:W4:Y:S04]  /*18bd0*/  LDL.LU.64 R88, [R1+0x670] ;  /* 0x0006700001587983 */ /* 0x000f280000300a00 */
[----:B------:R-:W4:Y:S04]  /*18be0*/  LDL.LU.64 R90, [R1+0x678] ;  /* 0x00067800015a7983 */ /* 0x000f280000300a00 */
[----:B------:R3:W-:Y:S04]  /*18bf0*/  STL.64 [R1+0x11c0], R54 ;  /* 0x0011c03601007387 */ /* 0x0007e80000100a00 */
[----:B------:R-:W-:Y:S04]  /*18c00*/  STL [R1+0x11e4], R50 ;  /* 0x0011e43201007387 */ /* 0x000fe80000100800 */
[----:B------:R-:W-:Y:S04]  /*18c10*/  STL [R1+0x11e0], R51 ;  /* 0x0011e03301007387 */ /* 0x000fe80000100800 */
[----:B------:R-:W-:Y:S04]  /*18c20*/  STL [R1+0x11ec], R46 ;  /* 0x0011ec2e01007387 */ /* 0x000fe80000100800 */
[----:B------:R-:W-:Y:S04]  /*18c30*/  STL [R1+0x11e8], R47 ;  /* 0x0011e82f01007387 */ /* 0x000fe80000100800 */
[----:B------:R-:W-:Y:S04]  /*18c40*/  STL [R1+0x11f0], R43 ;  /* 0x0011f02b01007387 */ /* 0x000fe80000100800 */
[----:B------:R-:W4:Y:S04]  /*18c50*/  LDL.LU.64 R84, [R1+0x660] ;  /* 0x0006600001547983 */ /* 0x000f280000300a00 */
[----:B------:R-:W4:Y:S04]  /*18c60*/  LDL.LU.64 R86, [R1+0x668] ;  /* 0x0006680001567983 */ /* 0x000f280000300a00 */
[----:B------:R-:W1:Y:S01]  /*18c70*/  LDSM.16.M88.4 R4, [R3+0xf000] ;  /* 0x00f000000304783b */ /* 0x000e620000000200 */
[C---:B---3--:R-:W-:Y:S11]  /*18c80*/  HMMA.1688.F32.TF32 R52, R164.reuse, R48, R64 ;  /* 0x00000030a434723c */ /* 0x048ff60000081040 */
[----:B------:R-:W-:Y:S11]  /*18c90*/  @!UPT UIADD3 URZ, URZ, URZ, URZ ;  /* 0x0000003f3f3ff290 */ /* 0x000ff6000fffe03f */
[----:B------:R-:W-:Y:S01]  /*18ca0*/  @!UPT UIADD3 URZ, URZ, URZ, URZ ;  /* 0x0000003f3f3ff290 */ /* 0x000fe2000fffe03f */
[----:B------:R-:W-:Y:S04]  /*18cb0*/  STL.64 [R1+0x30], R52 ;  /* 0x0000303401007387 */ /* 0x000fe80000100a00 */
[----:B------:R2:W-:Y:S04]  /*18cc0*/  STL.64 [R1+0x38], R54 ;  /* 0x0000383601007387 */ /* 0x0005e80000100a00 */
[----:B------:R-:W3:Y:S04]  /*18cd0*/  LDL.LU.64 R72, [R1+0x650] ;  /* 0x0006500001487983 */ /* 0x000ee80000300a00 */
[----:B------:R-:W3:Y:S01]  /*18ce0*/  LDL.LU.64 R74, [R1+0x658] ;  /* 0x00065800014a7983 */ /* 0x000ee20000300a00 */
[----:B--2---:R-:W-:Y:S03]  /*18cf0*/  HMMA.1688.F32.TF32 R52, R164, R44, R56 ;  /* 0x0000002ca434723c */ /* 0x004fe60000081038 */
[----:B------:R-:W2:Y:S04]  /*18d00*/  LDL.LU.64 R76, [R1+0x640] ;  /* 0x00064000014c7983 */ /* 0x000ea80000300a00 */
[----:B------:R-:W2:Y:S04]  /*18d10*/  LDL.LU.64 R78, [R1+0x648] ;  /* 0x00064800014e7983 */ /* 0x000ea80000300a00 */
[----:B------:R-:W2:Y:S04]  /*18d20*/  LDL.LU.64 R80, [R1+0x630] ;  /* 0x0006300001507983 */ /* 0x000ea80000300a00 */
[----:B------:R-:W2:Y:S04]  /*18d30*/  LDL.LU.64 R82, [R1+0x638] ;  /* 0x0006380001527983 */ /* 0x000ea80000300a00 */
[----:B------:R-:W2:Y:S04]  /*18d40*/  LDL.LU.64 R68, [R1+0x620] ;  /* 0x0006200001447983 */ /* 0x000ea80000300a00 */
[----:B------:R-:W2:Y:S01]  /*18d50*/  LDL.LU.64 R70, [R1+0x628] ;  /* 0x0006280001467983 */ /* 0x000ea20000300a00 */
[----:B------:R-:W-:-:S03]  /*18d60*/  IMAD.MOV.U32 R51, RZ, RZ, R52 ;  /* 0x000000ffff337224 */ /* 0x000fc600078e0034 */
[----:B------:R-:W2:Y:S01]  /*18d70*/  LDL.LU.64 R56, [R1+0x610] ;  /* 0x0006100001387983 */ /* 0x000ea20000300a00 */
[----:B------:R-:W-:Y:S02]  /*18d80*/  IMAD.MOV.U32 R252, RZ, RZ, R53 ;  /* 0x000000fffffc7224 */ /* 0x000fe400078e0035 */
[----:B------:R-:W-:Y:S01]  /*18d90*/  IMAD.MOV.U32 R66, RZ, RZ, R54 ;  /* 0x000000ffff427224 */ /* 0x000fe200078e0036 */
[----:B------:R-:W2:Y:S01]  /*18da0*/  LDL.LU.64 R58, [R1+0x618] ;  /* 0x00061800013a7983 */ /* 0x000ea20000300a00 */
[----:B------:R-:W-:Y:S02]  /*18db0*/  IMAD.MOV.U32 R67, RZ, RZ, R55 ;  /* 0x000000ffff437224 */ /* 0x000fe400078e0037 */
[----:B----4-:R-:W-:Y:S11]  /*18dc0*/  HMMA.1688.F32.TF32 R52, R164, R40, R60 ;  /* 0x00000028a434723c */ /* 0x010ff6000008103c */
[----:B------:R-:W-:Y:S11]  /*18dd0*/  @!UPT UIADD3 URZ, URZ, URZ, URZ ;  /* 0x0000003f3f3ff290 */ /* 0x000ff6000fffe03f */
[----:B------:R-:W-:Y:S02]  /*18de0*/  @!UPT UIADD3 URZ, URZ, URZ, URZ ;  /* 0x0000003f3f3ff290 */ /* 0x000fe4000fffe03f */
[----:B------:R-:W-:Y:S02]  /*18df0*/  IMAD.MOV.U32 R65, RZ, RZ, R52 ;  /* 0x000000ffff417224 */ /* 0x000fe400078e0034 */
[----:B------:R-:W-:Y:S02]  /*18e00*/  IMAD.MOV.U32 R62, RZ, RZ, R53 ;  /* 0x000000ffff3e7224 */ /* 0x000fe400078e0035 */
[----:B------:R-:W-:Y:S01]  /*18e10*/  IMAD.MOV.U32 R63, RZ, RZ, R54 ;  /* 0x000000ffff3f7224 */ /* 0x000fe200078e0036 */
[----:B------:R-:W1:Y:S01]  /*18e20*/  LDL.LU.64 R52, [R1+0x600] ;  /* 0x0006000001347983 */ /* 0x000e620000300a00 */
[----:B------:R-:W-:-:S03]  /*18e30*/  IMAD.MOV.U32 R60, RZ, RZ, R55 ;  /* 0x000000ffff3c7224 */ /* 0x000fc600078e0037 */
[----:B------:R-:W1:Y:S01]  /*18e40*/  LDL.LU.64 R54, [R1+0x608] ;  /* 0x0006080001367983 */ /* 0x000e620000300a00 */
[C---:B------:R-:W-:Y:S08]  /*18e50*/  HMMA.1688.F32.TF32 R92, R164.reuse, R36, R92 ;  /* 0x00000024a45c723c */ /* 0x040ff0000008105c */
[C---:B------:R-:W-:Y:S11]  /*18e60*/  HMMA.1688.F32.TF32 R248, R164.reuse, R32, R88 ;  /* 0x00000020a4f8723c */ /* 0x040ff60000081058 */
[----:B------:R-:W-:Y:S05]  /*18e70*/  @!UPT UIADD3 URZ, URZ, URZ, URZ ;  /* 0x0000003f3f3ff290 */ /* 0x000fea000fffe03f */
[----:B------:R-:W-:Y:S02]  /*18e80*/  IMAD.MOV.U32 R43, RZ, RZ, R92 ;  /* 0x000000ffff2b7224 */ /* 0x000fe400078e005c */
[----:B------:R-:W-:Y:S02]  /*18e90*/  IMAD.MOV.U32 R46, RZ, RZ, R93 ;  /* 0x000000ffff2e7224 */ /* 0x000fe400078e005d */
[----:B------:R-:W-:Y:S01]  /*18ea0*/  IMAD.MOV.U32 R47, RZ, RZ, R94 ;  /* 0x000000ffff2f7224 */ /* 0x000fe200078e005e */
[C---:B------:R-:W-:Y:S01]  /*18eb0*/  HMMA.1688.F32.TF32 R244, R164.reuse, R28, R84 ;  /* 0x0000001ca4f4723c */ /* 0x040fe20000081054 */
[----:B------:R-:W-:Y:S01]  /*18ec0*/  IMAD.MOV.U32 R50, RZ, RZ, R95 ;  /* 0x000000ffff327224 */ /* 0x000fe200078e005f */
[----:B------:R-:W-:Y:S04]  /*18ed0*/  STL.64 [R1+0x1158], R250 ;  /* 0x001158fa01007387 */ /* 0x000fe80000100a00 */
[----:B------:R-:W-:Y:S11]  /*18ee0*/  STL.64 [R1+0x1150], R248 ;  /* 0x001150f801007387 */ /* 0x000ff60000100a00 */
[----:B------:R-:W-:Y:S06]  /*18ef0*/  @!UPT UIADD3 URZ, URZ, URZ, URZ ;  /* 0x0000003f3f3ff290 */ /* 0x000fec000fffe03f */
[----:B------:R-:W-:Y:S04]  /*18f00*/  STL.64 [R1+0x1168], R246 ;  /* 0x001168f601007387 */ /* 0x000fe80000100a00 */
[----:B------:R-:W-:Y:S01]  /*18f10*/  STL.64 [R1+0x1160], R244 ;  /* 0x001160f401007387 */ /* 0x000fe20000100a00 */
[C---:B---3--:R-:W-:Y:S08]  /*18f20*/  HMMA.1688.F32.TF32 R72, R164.reuse, R24, R72 ;  /* 0x00000018a448723c */ /* 0x048ff00000081048 */
[C---:B--2---:R-:W-:Y:S08]  /*18f30*/  HMMA.1688.F32.TF32 R76, R164.reuse, R20, R76 ;  /* 0x00000014a44c723c */ /* 0x044ff0000008104c */
[C---:B------:R-:W-:Y:S08]  /*18f40*/  HMMA.1688.F32.TF32 R80, R164.reuse, R16, R80 ;  /* 0x00000010a450723c */ /* 0x040ff00000081050 */
[C---:B------:R-:W-:Y:S08]  /*18f50*/  HMMA.1688.F32.TF32 R84, R164.reuse, R12, R68 ;  /* 0x0000000ca454723c */ /* 0x040ff00000081044 */
[----:B------:R-:W-:Y:S08]  /*18f60*/  HMMA.1688.F32.TF32 R88, R164, R8, R56 ;  /* 0x00000008a458723c */ /* 0x000ff00000081038 */
[----:B------:R-:W-:Y:S01]  /*18f70*/  HMMA.1688.F32.TF32 R56, R160, R48, R96 ;  /* 0x00000030a038723c */ /* 0x000fe20000081060 */
[----:B------:R-:W-:Y:S04]  /*18f80*/  STL.64 [R1+0x1178], R74 ;  /* 0x0011784a01007387 */ /* 0x000fe80000100a00 */
[----:B------:R-:W-:Y:S04]  /*18f90*/  STL.64 [R1+0x1170], R72 ;  /* 0x0011704801007387 */ /* 0x000fe80000100a00 */
[----:B------:R-:W-:Y:S04]  /*18fa0*/  STL.64 [R1+0x1188], R78 ;  /* 0x0011884e01007387 */ /* 0x000fe80000100a00 */
[----:B------:R-:W-:Y:S01]  /*18fb0*/  STL.64 [R1+0x1180], R76 ;  /* 0x0011804c01007387 */ /* 0x000fe20000100a00 */
[----:B-1----:R-:W-:Y:S08]  /*18fc0*/  HMMA.1688.F32.TF32 R92, R164, R4, R52 ;  /* 0x00000004a45c723c */ /* 0x002ff00000081034 */
[C---:B------:R-:W-:Y:S01]  /*18fd0*/  HMMA.1688.F32.TF32 R52, R160.reuse, R44, R140 ;  /* 0x0000002ca034723c */ /* 0x040fe2000008108c */
[----:B------:R-:W-:Y:S04]  /*18fe0*/  STL.64 [R1+0x1198], R82 ;  /* 0x0011985201007387 */ /* 0x000fe80000100a00 */
[----:B------:R-:W-:Y:S04]  /*18ff0*/  STL.64 [R1+0x1190], R80 ;  /* 0x0011905001007387 */ /* 0x000fe80000100a00 */
[----:B------:R-:W-:Y:S04]  /*19000*/  STL.64 [R1+0x11a8], R86 ;  /* 0x0011a85601007387 */ /* 0x000fe80000100a00 */
[----:B------:R-:W-:Y:S01]  /*19010*/  STL.64 [R1+0x11a0], R84 ;  /* 0x0011a05401007387 */ /* 0x000fe20000100a00 */
[C---:B------:R-:W-:Y:S03]  /*19020*/  HMMA.1688.F32.TF32 R68, R160.reuse, R40, R100 ;  /* 0x00000028a044723c */ /* 0x040fe60000081064 */
[----:B------:R-:W-:Y:S04]  /*19030*/  STL.64 [R1+0x1200], R90 ;  /* 0x0012005a01007387 */ /* 0x000fe80000100a00 */
[----:B------:R-:W-:Y:S04]  /*19040*/  STL.64 [R1+0x11f8], R88 ;  /* 0x0011f85801007387 */ /* 0x000fe80000100a00 */
[----:B------:R-:W-:Y:S04]  /*19050*/  STL.64 [R1+0x1210], R94 ;  /* 0x0012105e01007387 */ /* 0x000fe80000100a00 */
[----:B------:R-:W-:Y:S04]  /*19060*/  STL.64 [R1+0x1208], R92 ;  /* 0x0012085c01007387 */ /* 0x000fe80000100a00 */
[----:B------:R-:W-:Y:S04]  /*19070*/  STL.64 [R1+0x230], R56 ;  /* 0x0002303801007387 */ /* 0x000fe80000100a00 */
[----:B------:R1:W-:Y:S04]  /*19080*/  STL.64 [R1+0x238], R58 ;  /* 0x0002383a01007387 */ /* 0x0003e80000100a00 */
[----:B------:R-:W-:Y:S04]  /*19090*/  STL.64 [R1+0x210], R52 ;  /* 0x0002103401007387 */ /* 0x000fe80000100a00 */
[----:B------:R2:W-:Y:S01]  /*190a0*/  STL.64 [R1+0x218], R54 ;  /* 0x0002183601007387 */ /* 0x0005e20000100a00 */
[C---:B-1----:R-:W-:Y:S08]  /*190b0*/  HMMA.1688.F32.TF32 R56, R160.reuse, R36, R104 ;  /* 0x00000024a038723c */ /* 0x042ff00000081068 */
[C---:B--2---:R-:W-:Y:S01]  /*190c0*/  HMMA.1688.F32.TF32 R52, R160.reuse, R32, R108 ;  /* 0x00000020a034723c */ /* 0x044fe2000008106c */
[----:B------:R-:W-:Y:S04]  /*190d0*/  STL.64 [R1+0x200], R68 ;  /* 0x0002004401007387 */ /* 0x000fe80000100a00 */
[----:B------:R1:W-:Y:S10]  /*190e0*/  STL.64 [R1+0x208], R70 ;  /* 0x0002084601007387 */ /* 0x0003f40000100a00 */
[----:B------:R-:W-:Y:S01]  /*190f0*/  STL.64 [R1+0x1f0], R56 ;  /* 0x0001f03801007387 */ /* 0x000fe20000100a00 */
[C---:B-1----:R-:W-:Y:S03]  /*19100*/  HMMA.1688.F32.TF32 R68, R160.reuse, R28, R112 ;  /* 0x0000001ca044723c */ /* 0x042fe60000081070 */
[----:B------:R1:W-:Y:S04]  /*19110*/  STL.64 [R1+0x1f8], R58 ;  /* 0x0001f83a01007387 */ /* 0x0003e80000100a00 */
[----:B------:R-:W-:Y:S04]  /*19120*/  STL.64 [R1+0x1e0], R52 ;  /* 0x0001e03401007387 */ /* 0x000fe80000100a00 */
[----:B------:R2:W-:Y:S01]  /*19130*/  STL.64 [R1+0x1e8], R54 ;  /* 0x0001e83601007387 */ /* 0x0005e20000100a00 */
[C---:B-1----:R-:W-:Y:S08]  /*19140*/  HMMA.1688.F32.TF32 R56, R160.reuse, R24, R116 ;  /* 0x00000018a038723c */ /* 0x042ff00000081074 */
[C---:B--2---:R-:W-:Y:S03]  /*19150*/  HMMA.1688.F32.TF32 R52, R160.reuse, R20, R120 ;  /* 0x00000014a034723c */ /* 0x044fe60000081078 */
[----:B------:R1:W-:Y:S04]  /*19160*/  STL.64 [R1+0x1d0], R68 ;  /* 0x0001d04401007387 */ /* 0x0003e80000100a00 */
[----:B------:R2:W-:Y:S04]  /*19170*/  STL.64 [R1+0x1d8], R70 ;  /* 0x0001d84601007387 */ /* 0x0005e80000100a00 */
[----:B-1----:R-:W3:Y:S04]  /*19180*/  LDL.LU.64 R68, [R1+0x760] ;  /* 0x0007600001447983 */ /* 0x002ee80000300a00 */
[----:B------:R1:W-:Y:S04]  /*19190*/  STL.64 [R1+0x1a0], R56 ;  /* 0x0001a03801007387 */ /* 0x0003e80000100a00 */
[----:B------:R4:W-:Y:S04]  /*191a0*/  STL.64 [R1+0x1a8], R58 ;  /* 0x0001a83a01007387 */ /* 0x0009e80000100a00 */
[----:B--2---:R-:W3:Y:S04]  /*191b0*/  LDL.LU.64 R70, [R1+0x768] ;  /* 0x0007680001467983 */ /* 0x004ee80000300a00 */
[----:B------:R2:W-:Y:S04]  /*191c0*/  STL.64 [R1+0x190], R52 ;  /* 0x0001903401007387 */ /* 0x0005e80000100a00 */
[----:B------:R1:W-:Y:S04]  /*191d0*/  STL.64 [R1+0x198], R54 ;  /* 0x0001983601007387 */ /* 0x0003e80000100a00 */
[----:B------:R-:W3:Y:S04]  /*191e0*/  LDL.LU.64 R96, [R1+0x750] ;  /* 0x0007500001607983 */ /* 0x000ee80000300a00 */
        /* <DEDUP_REMOVED lines=25> */
[----:B-1----:R-:W3:Y:S04]  /*19380*/  LDL.LU.64 R56, [R1+0x320] ;  /* 0x0003200001387983 */ /* 0x002ee80000300a00 */
[----:B----4-:R-:W4:Y:S04]  /*19390*/  LDL.LU.64 R58, [R1+0x328] ;  /* 0x00032800013a7983 */ /* 0x010f280000300a00 */
[----:B--2---:R-:W2:Y:S04]  /*193a0*/  LDL.LU.64 R52, [R1+0x360] ;  /* 0x0003600001347983 */ /* 0x004ea80000300a00 */
[----:B------:R-:W2:Y:S01]  /*193b0*/  LDL.LU.64 R54, [R1+0x368] ;  /* 0x0003680001367983 */ /* 0x000ea20000300a00 */
[C---:B------:R-:W-:Y:S11]  /*193c0*/  HMMA.1688.F32.TF32 R76, R160.reuse, R16, R124 ;  /* 0x00000010a04c723c */ /* 0x040ff6000008107c */
[----:B------:R-:W-:Y:S11]  /*193d0*/  @!UPT UIADD3 URZ, URZ, URZ, URZ ;  /* 0x0000003f3f3ff290 */ /* 0x000ff6000fffe03f */
[----:B------:R-:W-:Y:S01]  /*193e0*/  @!UPT UIADD3 URZ, URZ, URZ, URZ ;  /* 0x0000003f3f3ff290 */ /* 0x000fe2000fffe03f */
[----:B------:R-:W-:Y:S04]  /*193f0*/  STL.64 [R1+0x150], R76 ;  /* 0x0001504c01007387 */ /* 0x000fe80000100a00 */
[----:B------:R1:W-:Y:S01]  /*19400*/  STL.64 [R1+0x158], R78 ;  /* 0x0001584e01007387 */ /* 0x0003e20000100a00 */
[C---:B------:R-:W-:Y:S03]  /*19410*/  HMMA.1688.F32.TF32 R80, R160.reuse, R8, R132 ;  /* 0x00000008a050723c */ /* 0x040fe60000081084 */
[----:B------:R-:W2:Y:S04]  /*19420*/  LDL.LU.64 R88, [R1+0xc0] ;  /* 0x0000c00001587983 */ /* 0x000ea80000300a00 */
[----:B------:R-:W2:Y:S01]  /*19430*/  LDL.LU.64 R90, [R1+0xc8] ;  /* 0x0000c800015a7983 */ /* 0x000ea20000300a00 */
[C---:B-1----:R-:W-:Y:S11]  /*19440*/  HMMA.1688.F32.TF32 R76, R160.reuse, R12, R128 ;  /* 0x0000000ca04c723c */ /* 0x042ff60000081080 */
[----:B------:R-:W-:Y:S11]  /*19450*/  @!UPT UIADD3 URZ, URZ, URZ, URZ ;  /* 0x0000003f3f3ff290 */ /* 0x000ff6000fffe03f */
[----:B------:R-:W-:Y:S01]  /*19460*/  @!UPT UIADD3 URZ, URZ, URZ, URZ ;  /* 0x0000003f3f3ff290 */ /* 0x000fe2000fffe03f */
[----:B------:R-:W-:Y:S04]  /*19470*/  STL.64 [R1+0x140], R76 ;  /* 0x0001404c01007387 */ /* 0x000fe80000100a00 */
[----:B------:R1:W-:Y:S04]  /*19480*/  STL.64 [R1+0x148], R78 ;  /* 0x0001484e01007387 */ /* 0x0003e80000100a00 */
[----:B------:R-:W2:Y:S01]  /*19490*/  LDL.LU.64 R84, [R1+0xa0] ;  /* 0x0000a00001547983 */ /* 0x000ea20000300a00 */
[----:B-1----:R-:W-:Y:S03]  /*194a0*/  HMMA.1688.F32.TF32 R76, R160, R4, R136 ;  /* 0x00000004a04c723c */ /* 0x002fe60000081088 */
[----:B------:R1:W-:Y:S04]  /*194b0*/  STL.64 [R1+0x130], R80 ;  /* 0x0001305001007387 */ /* 0x0003e80000100a00 */
[----:B------:R1:W-:Y:S04]  /*194c0*/  STL.64 [R1+0x138], R82 ;  /* 0x0001385201007387 */ /* 0x0003e80000100a00 */
[----:B------:R-:W2:Y:S11]  /*194d0*/  LDL.LU.64 R86, [R1+0xa8] ;  /* 0x0000a80001567983 */ /* 0x000eb60000300a00 */
[----:B------:R-:W-:Y:S01]  /*194e0*/  @!UPT UIADD3 URZ, URZ, URZ, URZ ;  /* 0x0000003f3f3ff290 */ /* 0x000fe2000fffe03f */
[----:B------:R1:W-:Y:S04]  /*194f0*/  STL.64 [R1+0x100], R76 ;  /* 0x0001004c01007387 */ /* 0x0003e80000100a00 */
[----:B------:R1:W-:Y:S04]  /*19500*/  STL.64 [R1+0x108], R78 ;  /* 0x0001084e01007387 */ /* 0x0003e80000100a00 */
[----:B-1----:R-:W2:Y:S04]  /*19510*/  LDL.LU.64 R80, [R1+0x90] ;  /* 0x0000900001507983 */ /* 0x002ea80000300a00 */
[----:B------:R-:W2:Y:S04]  /*19520*/  LDL.LU.64 R82, [R1+0x98] ;  /* 0x0000980001527983 */ /* 0x000ea80000300a00 */
[----:B------:R-:W2:Y:S04]  /*19530*/  LDL.LU.64 R76, [R1+0x80] ;  /* 0x00008000014c7983 */ /* 0x000ea80000300a00 */
[----:B------:R-:W2:Y:S01]  /*19540*/  LDL.LU.64 R78, [R1+0x88] ;  /* 0x00008800014e7983 */ /* 0x000ea20000300a00 */
[C---:B---3--:R-:W-:Y:S08]  /*19550*/  HMMA.1688.F32.TF32 R68, R152.reuse, R48, R68 ;  /* 0x000000309844723c */ /* 0x048ff00000081044 */
[C---:B------:R-:W-:Y:S08]  /*19560*/  HMMA.1688.F32.TF32 R96, R152.reuse, R44, R96 ;  /* 0x0000002c9860723c */ /* 0x040ff00000081060 */
[C---:B------:R-:W-:Y:S01]  /*19570*/  HMMA.1688.F32.TF32 R104, R152.reuse, R40, R72 ;  /* 0x000000289868723c */ /* 0x040fe20000081048 */
[----:B------:R-:W3:Y:S04]  /*19580*/  LDL.LU.64 R72, [R1+0x70] ;  /* 0x0000700001487983 */ /* 0x000ee80000300a00 */
[----:B------:R-:W3:Y:S03]  /*19590*/  LDL.LU.64 R74, [R1+0x78] ;  /* 0x00007800014a7983 */ /* 0x000ee60000300a00 */
[C---:B------:R-:W-:Y:S08]  /*195a0*/  HMMA.1688.F32.TF32 R108, R152.reuse, R36, R108 ;  /* 0x00000024986c723c */ /* 0x040ff0000008106c */
[C---:B------:R-:W-:Y:S08]  /*195b0*/  HMMA.1688.F32.TF32 R112, R152.reuse, R32, R112 ;  /* 0x000000209870723c */ /* 0x040ff00000081070 */
[C---:B------:R-:W-:Y:S08]  /*195c0*/  HMMA.1688.F32.TF32 R116, R152.reuse, R28, R116 ;  /* 0x0000001c9874723c */ /* 0x040ff00000081074 */
[C---:B------:R-:W-:Y:S08]  /*195d0*/  HMMA.1688.F32.TF32 R120, R152.reuse, R24, R176 ;  /* 0x000000189878723c */ /* 0x040ff000000810b0 */
[C---:B------:R-:W-:Y:S08]  /*195e0*/  HMMA.1688.F32.TF32 R124, R152.reuse, R20, R172 ;  /* 0x00000014987c723c */ /* 0x040ff000000810ac */
[C---:B------:R-:W-:Y:S08]  /*195f0*/  HMMA.1688.F32.TF32 R128, R152.reuse, R16, R168 ;  /* 0x000000109880723c */ /* 0x040ff000000810a8 */
[C---:B------:R-:W-:Y:S08]  /*19600*/  HMMA.1688.F32.TF32 R132, R152.reuse, R12, R164 ;  /* 0x0000000c9884723c */ /* 0x040ff000000810a4 */
[C---:B------:R-:W-:Y:S08]  /*19610*/  HMMA.1688.F32.TF32 R136, R152.reuse, R8, R156 ;  /* 0x000000089888723c */ /* 0x040ff0000008109c */
[----:B------:R-:W-:Y:S08]  /*19620*/  HMMA.1688.F32.TF32 R140, R152, R4, R140 ;  /* 0x00000004988c723c */ /* 0x000ff0000008108c */
[C---:B------:R-:W-:Y:S08]  /*19630*/  HMMA.1688.F32.TF32 R152, R144.reuse, R48, R100 ;  /* 0x000000309098723c */ /* 0x040ff00000081064 */
[C---:B------:R-:W-:Y:S08]  /*19640*/  HMMA.1688.F32.TF32 R100, R144.reuse, R44, R92 ;  /* 0x0000002c9064723c */ /* 0x040ff0000008105c */
[C---:B----4-:R-:W-:Y:S07]  /*19650*/  HMMA.1688.F32.TF32 R92, R144.reuse, R40, R56 ;  /* 0x00000028905c723c */ /* 0x050fee0000081038 */
[----:B------:R-:W-:Y:S04]  /*19660*/  STL.64 [R1+0x300], R152 ;  /* 0x0003009801007387 */ /* 0x000fe80000100a00 */
[----:B------:R-:W-:Y:S04]  /*19670*/  STL.64 [R1+0x308], R154 ;  /* 0x0003089a01007387 */ /* 0x000fe80000100a00 */
[----:B------:R-:W4:Y:S04]  /*19680*/  LDL.LU.64 R56, [R1+0x60] ;  /* 0x0000600001387983 */ /* 0x000f280000300a00 */
[----:B------:R-:W-:Y:S04]  /*19690*/  STL.64 [R1+0x310], R100 ;  /* 0x0003106401007387 */ /* 0x000fe80000100a00 */
[----:B------:R-:W-:Y:S04]  /*196a0*/  STL.64 [R1+0x318], R102 ;  /* 0x0003186601007387 */ /* 0x000fe80000100a00 */
[----:B------:R-:W4:Y:S04]  /*196b0*/  LDL.LU.64 R58, [R1+0x68] ;  /* 0x00006800013a7983 */ /* 0x000f280000300a00 */
[----:B------:R-:W-:Y:S04]  /*196c0*/  STL.64 [R1+0x320], R92 ;  /* 0x0003205c01007387 */ /* 0x000fe80000100a00 */
[----:B------:R2:W-:Y:S02]  /*196d0*/  STL.64 [R1+0x328], R94 ;  /* 0x0003285e01007387 */ /* 0x0005e40000100a00 */
[C---:B--2---:R-:W-:Y:S02]  /*196e0*/  HMMA.1688.F32.TF32 R92, R144.reuse, R36, R52 ;  /* 0x00000024905c723c */ /* 0x044fe40000081034 */
[----:B------:R-:W2:Y:S04]  /*196f0*/  LDL.LU.64 R52, [R1+0x50] ;  /* 0x0000500001347983 */ /* 0x000ea80000300a00 */
[----:B------:R-:W2:Y:S11]  /*19700*/  LDL.LU.64 R54, [R1+0x58] ;  /* 0x0000580001367983 */ /* 0x000eb60000300a00 */
[----:B------:R-:W-:Y:S06]  /*19710*/  @!UPT UIADD3 URZ, URZ, URZ, URZ ;  /* 0x0000003f3f3ff290 */ /* 0x000fec000fffe03f */
[----:B------:R-:W-:Y:S04]  /*19720*/  STL.64 [R1+0x3b0], R92 ;  /* 0x0003b05c01007387 */ /* 0x000fe80000100a00 */
[----:B------:R1:W-:Y:S02]  /*19730*/  STL.64 [R1+0x3b8], R94 ;  /* 0x0003b85e01007387 */ /* 0x0003e40000100a00 */
[C---:B-1----:R-:W-:Y:S02]  /*19740*/  HMMA.1688.F32.TF32 R92, R144.reuse, R32, R88 ;  /* 0x00000020905c723c */ /* 0x042fe40000081058 */
[----:B------:R-:W2:Y:S04]  /*19750*/  LDL.LU.64 R88, [R1+0x40] ;  /* 0x0000400001587983 */ /* 0x000ea80000300a00 */
[----:B------:R-:W2:Y:S02]  /*19760*/  LDL.LU.64 R90, [R1+0x48] ;  /* 0x00004800015a7983 */ /* 0x000ea40000300a00 */
[C---:B------:R-:W-:Y:S08]  /*19770*/  HMMA.1688.F32.TF32 R84, R144.reuse, R28, R84 ;  /* 0x0000001c9054723c */ /* 0x040ff00000081054 */
[C---:B------:R-:W-:Y:S08]  /*19780*/  HMMA.1688.F32.TF32 R80, R144.reuse, R24, R80 ;  /* 0x000000189050723c */ /* 0x040ff00000081050 */
[C---:B------:R-:W-:Y:S01]  /*19790*/  HMMA.1688.F32.TF32 R76, R144.reuse, R20, R76 ;  /* 0x00000014904c723c */ /* 0x040fe2000008104c */
[----:B------:R-:W-:Y:S04]  /*197a0*/  STL.64 [R1+0x3a0], R92 ;  /* 0x0003a05c01007387 */ /* 0x000fe80000100a00 */
[----:B------:R-:W-:Y:S04]  /*197b0*/  STL.64 [R1+0x3a8], R94 ;  /* 0x0003a85e01007387 */ /* 0x000fe80000100a00 */
[----:B------:R1:W-:Y:S04]  /*197c0*/  STL.64 [R1+0x390], R84 ;  /* 0x0003905401007387 */ /* 0x0003e80000100a00 */
[----:B------:R1:W-:Y:S04]  /*197d0*/  STL.64 [R1+0x398], R86 ;  /* 0x0003985601007387 */ /* 0x0003e80000100a00 */
[----:B-1----:R-:W2:Y:S04]  /*197e0*/  LDL.LU.64 R84, [R1+0x820] ;  /* 0x0008200001547983 */ /* 0x002ea80000300a00 */
[----:B------:R1:W-:Y:S04]  /*197f0*/  STL.64 [R1+0x380], R80 ;  /* 0x0003805001007387 */ /* 0x0003e80000100a00 */
[----:B------:R1:W-:Y:S04]  /*19800*/  STL.64 [R1+0x388], R82 ;  /* 0x0003885201007387 */ /* 0x0003e80000100a00 */
[----:B------:R-:W2:Y:S04]  /*19810*/  LDL.LU.64 R86, [R1+0x828] ;  /* 0x0008280001567983 */ /* 0x000ea80000300a00 */
[----:B------:R3:W-:Y:S04]  /*19820*/  STL.64 [R1+0x370], R76 ;  /* 0x0003704c01007387 */ /* 0x0007e80000100a00 */
[----:B------:R3:W-:Y:S04]  /*19830*/  STL.64 [R1+0x378], R78 ;  /* 0x0003784e01007387 */ /* 0x0007e80000100a00 */
[----:B-1----:R-:W2:Y:S04]  /*19840*/  LDL.LU.64 R80, [R1+0x810] ;  /* 0x0008100001507983 */ /* 0x002ea80000300a00 */
[----:B------:R-:W2:Y:S01]  /*19850*/  LDL.LU.64 R82, [R1+0x818] ;  /* 0x0008180001527983 */ /* 0x000ea20000300a00 */
[C---:B---3--:R-:W-:Y:S11]  /*19860*/  HMMA.1688.F32.TF32 R72, R144.reuse, R16, R72 ;  /* 0x000000109048723c */ /* 0x048ff60000081048 */
[----:B------:R-:W-:Y:S11]  /*19870*/  @!UPT UIADD3 URZ, URZ, URZ, URZ ;  /* 0x0000003f3f3ff290 */ /* 0x000ff6000fffe03f */
[----:B------:R-:W-:Y:S01]  /*19880*/  @!UPT UIADD3 URZ, URZ, URZ, URZ ;  /* 0x0000003f3f3ff290 */ /* 0x000fe2000fffe03f */
[----:B------:R1:W-:Y:S04]  /*19890*/  STL.64 [R1+0x360], R72 ;  /* 0x0003604801007387 */ /* 0x0003e80000100a00 */
[----:B------:R3:W-:Y:S04]  /*198a0*/  STL.64 [R1+0x368], R74 ;  /* 0x0003684a01007387 */ /* 0x0007e80000100a00 */
[----:B------:R-:W2:Y:S04]  /*198b0*/  LDL.LU.64 R76, [R1+0x800] ;  /* 0x00080000014c7983 */ /* 0x000ea80000300a00 */
[----:B------:R-:W2:Y:S04]  /*198c0*/  LDL.LU.64 R78, [R1+0x808] ;  /* 0x00080800014e7983 */ /* 0x000ea80000300a00 */
[----:B-1----:R-:W2:Y:S04]  /*198d0*/  LDL.LU.64 R72, [R1+0x7f0] ;  /* 0x0007f00001487983 */ /* 0x002ea80000300a00 */
[----:B---3--:R-:W3:Y:S01]  /*198e0*/  LDL.LU.64 R74, [R1+0x7f8] ;  /* 0x0007f800014a7983 */ /* 0x008ee20000300a00 */
[C---:B----4-:R-:W-:Y:S08]  /*198f0*/  HMMA.1688.F32.TF32 R56, R144.reuse, R12, R56 ;  /* 0x0000000c9038723c */ /* 0x050ff00000081038 */
[C---:B--2---:R-:W-:Y:S11]  /*19900*/  HMMA.1688.F32.TF32 R52, R144.reuse, R8, R52 ;  /* 0x000000089034723c */ /* 0x044ff60000081034 */
[----:B------:R-:W-:Y:S04]  /*19910*/  @!UPT UIADD3 URZ, URZ, URZ, URZ ;  /* 0x0000003f3f3ff290 */ /* 0x000fe8000fffe03f */
[----:B------:R1:W-:Y:S04]  /*19920*/  STL.64 [R1+0x350], R56 ;  /* 0x0003503801007387 */ /* 0x0003e80000100a00 */
[----:B------:R2:W-:Y:S04]  /*19930*/  STL.64 [R1+0x358], R58 ;  /* 0x0003583a01007387 */ /* 0x0005e80000100a00 */
[----:B-1----:R-:W4:Y:S04]  /*19940*/  LDL.LU.64 R56, [R1+0x7e0] ;  /* 0x0007e00001387983 */ /* 0x002f280000300a00 */
[----:B--2---:R-:W4:Y:S04]  /*19950*/  LDL.LU.64 R58, [R1+0x7e8] ;  /* 0x0007e800013a7983 */ /* 0x004f280000300a00 */
[----:B------:R1:W-:Y:S04]  /*19960*/  STL.64 [R1+0xc0], R52 ;  /* 0x0000c03401007387 */ /* 0x0003e80000100a00 */
[----:B------:R2:W-:Y:S04]  /*19970*/  STL.64 [R1+0xc8], R54 ;  /* 0x0000c83601007387 */ /* 0x0005e80000100a00 */
[----:B-1----:R-:W4:Y:S04]  /*19980*/  LDL.LU.64 R52, [R1+0x7d0] ;  /* 0x0007d00001347983 */ /* 0x002f280000300a00 */
[----:B--2---:R-:W2:Y:S01]  /*19990*/  LDL.LU.64 R54, [R1+0x7d8] ;  /* 0x0007d80001367983 */ /* 0x004ea20000300a00 */
[----:B------:R-:W-:Y:S03]  /*199a0*/  HMMA.1688.F32.TF32 R88, R144, R4, R88 ;  /* 0x000000049058723c */ /* 0x000fe60000081058 */
[----:B------:R-:W2:Y:S04]  /*199b0*/  LDL.LU.64 R168, [R1+0x7c0] ;  /* 0x0007c00001a87983 */ /* 0x000ea80000300a00 */
[----:B------:R-:W2:Y:S11]  /*199c0*/  LDL.LU.64 R170, [R1+0x7c8] ;  /* 0x0007c80001aa7983 */ /* 0x000eb60000300a00 */
[----:B------:R-:W-:Y:S05]  /*199d0*/  @!UPT UIADD3 URZ, URZ, URZ, URZ ;  /* 0x0000003f3f3ff290 */ /* 0x000fea000fffe03f */
[----:B------:R1:W-:Y:S04]  /*199e0*/  STL.64 [R1+0xa0], R88 ;  /* 0x0000a05801007387 */ /* 0x0003e80000100a00 */
[----:B------:R1:W-:Y:S04]  /*199f0*/  STL.64 [R1+0xa8], R90 ;  /* 0x0000a85a01007387 */ /* 0x0003e80000100a00 */
[----:B------:R-:W2:Y:S04]  /*19a00*/  LDL.LU.64 R172, [R1+0x7b0] ;  /* 0x0007b00001ac7983 */ /* 0x000ea80000300a00 */
        /* <DEDUP_REMOVED lines=10> */
[----:B------:R-:W2:Y:S01]  /*19ab0*/  LDL.LU.64 R194, [R1+0x3f8] ;  /* 0x0003f80001c27983 */ /* 0x000ea20000300a00 */
[C---:B------:R-:W-:Y:S03]  /*19ac0*/  HMMA.1688.F32.TF32 R100, R188.reuse, R48, R84 ;  /* 0x00000030bc64723c */ /* 0x040fe60000081054 */
[----:B------:R-:W2:Y:S04]  /*19ad0*/  LDL.LU.64 R92, [R1+0x400] ;  /* 0x00040000015c7983 */ /* 0x000ea80000300a00 */
[----:B------:R-:W2:Y:S04]  /*19ae0*/  LDL.LU.64 R94, [R1+0x408] ;  /* 0x00040800015e7983 */ /* 0x000ea80000300a00 */
[----:B-1----:R-:W2:Y:S01]  /*19af0*/  LDL.LU.64 R88, [R1+0x430] ;  /* 0x0004300001587983 */ /* 0x002ea20000300a00 */
[C---:B------:R-:W-:Y:S03]  /*19b00*/  HMMA.1688.F32.TF32 R144, R188.reuse, R44, R80 ;  /* 0x0000002cbc90723c */ /* 0x040fe60000081050 */
[----:B------:R-:W2:Y:S04]  /*19b10*/  LDL.LU.64 R90, [R1+0x438] ;  /* 0x00043800015a7983 */ /* 0x000ea80000300a00 */
[----:B------:R-:W2:Y:S04]  /*19b20*/  LDL.LU.64 R84, [R1+0x500] ;  /* 0x0005000001547983 */ /* 0x000ea80000300a00 */
[----:B------:R-:W2:Y:S04]  /*19b30*/  LDL.LU.64 R86, [R1+0x508] ;  /* 0x0005080001567983 */ /* 0x000ea80000300a00 */
[----:B------:R-:W2:Y:S04]  /*19b40*/  LDL.LU.64 R80, [R1+0x450] ;  /* 0x0004500001507983 */ /* 0x000ea80000300a00 */
[----:B------:R-:W2:Y:S01]  /*19b50*/  LDL.LU.64 R82, [R1+0x458] ;  /* 0x0004580001527983 */ /* 0x000ea20000300a00 */
[C---:B------:R-:W-:Y:S03]  /*19b60*/  HMMA.1688.F32.TF32 R152, R188.reuse, R40, R76 ;  /* 0x00000028bc98723c */ /* 0x040fe6000008104c */
[----:B------:R-:W2:Y:S04]  /*19b70*/  LDL.LU.64 R76, [R1+0x4f0] ;  /* 0x0004f000014c7983 */ /* 0x000ea80000300a00 */
[----:B------:R-:W2:Y:S01]  /*19b80*/  LDL.LU.64 R78, [R1+0x4f8] ;  /* 0x0004f800014e7983 */ /* 0x000ea20000300a00 */
[C---:B---3--:R-:W-:Y:S03]  /*19b90*/  HMMA.1688.F32.TF32 R156, R188.reuse, R36, R72 ;  /* 0x00000024bc9c723c */ /* 0x048fe60000081048 */
[----:B------:R-:W3:Y:S04]  /*19ba0*/  LDL.LU.64 R72, [R1+0x4e0] ;  /* 0x0004e00001487983 */ /* 0x000ee80000300a00 */
[----:B------:R-:W3:Y:S01]  /*19bb0*/  LDL.LU.64 R74, [R1+0x4e8] ;  /* 0x0004e800014a7983 */ /* 0x000ee20000300a00 */
[C---:B----4-:R-:W-:Y:S03]  /*19bc0*/  HMMA.1688.F32.TF32 R160, R188.reuse, R32, R56 ;  /* 0x00000020bca0723c */ /* 0x050fe60000081038 */
[----:B------:R-:W4:Y:S04]  /*19bd0*/  LDL.LU.64 R56, [R1+0x490] ;  /* 0x0004900001387983 */ /* 0x000f280000300a00 */
[----:B------:R-:W4:Y:S01]  /*19be0*/  LDL.LU.64 R58, [R1+0x498] ;  /* 0x00049800013a7983 */ /* 0x000f220000300a00 */
[C---:B--2---:R-:W-:Y:S03]  /*19bf0*/  HMMA.1688.F32.TF32 R164, R188.reuse, R28, R52 ;  /* 0x0000001cbca4723c */ /* 0x044fe60000081034 */
[----:B------:R-:W2:Y:S04]  /*19c00*/  LDL.LU.64 R52, [R1+0x4b0] ;  /* 0x0004b00001347983 */ /* 0x000ea80000300a00 */
[----:B------:R-:W2:Y:S04]  /*19c10*/  LDL.LU.64 R54, [R1+0x4b8] ;  /* 0x0004b80001367983 */ /* 0x000ea80000300a00 */
[----:B------:R-:W2:Y:S04]  /*19c20*/  LDL R61, [R1+0x8f8] ;  /* 0x0008f800013d7983 */ /* 0x000ea80000100800 */
[----:B------:R-:W2:Y:S01]  /*19c30*/  LDL R64, [R1+0x26c] ;  /* 0x00026c0001407983 */ /* 0x000ea20000100800 */
[----:B------:R-:W-:Y:S08]  /*19c40*/  HMMA.1688.F32.TF32 R168, R188, R24, R168 ;  /* 0x00000018bca8723c */ /* 0x000ff000000810a8 */
[C---:B------:R-:W-:Y:S08]  /*19c50*/  HMMA.1688.F32.TF32 R192, R148.reuse, R48, R192 ;  /* 0x0000003094c0723c */ /* 0x040ff000000810c0 */
[C---:B------:R-:W-:Y:S08]  /*19c60*/  HMMA.1688.F32.TF32 R92, R148.reuse, R44, R92 ;  /* 0x0000002c945c723c */ /* 0x040ff0000008105c */
[C---:B------:R-:W-:Y:S08]  /*19c70*/  HMMA.1688.F32.TF32 R88, R148.reuse, R40, R88 ;  /* 0x000000289458723c */ /* 0x040ff00000081058 */
[C---:B------:R-:W-:Y:S08]  /*19c80*/  HMMA.1688.F32.TF32 R84, R148.reuse, R36, R84 ;  /* 0x000000249454723c */ /* 0x040ff00000081054 */
[C---:B------:R-:W-:Y:S01]  /*19c90*/  HMMA.1688.F32.TF32 R80, R148.reuse, R32, R80 ;  /* 0x000000209450723c */ /* 0x040fe20000081050 */
[----:B------:R1:W-:Y:S04]  /*19ca0*/  STL.64 [R1+0x3f0], R192 ;  /* 0x0003f0c001007387 */ /* 0x0003e80000100a00 */
[----:B------:R1:W-:Y:S04]  /*19cb0*/  STL.64 [R1+0x3f8], R194 ;  /* 0x0003f8c201007387 */ /* 0x0003e80000100a00 */
[----:B------:R1:W-:Y:S04]  /*19cc0*/  STL.64 [R1+0x400], R92 ;  /* 0x0004005c01007387 */ /* 0x0003e80000100a00 */
[----:B------:R1:W-:Y:S04]  /*19cd0*/  STL.64 [R1+0x408], R94 ;  /* 0x0004085e01007387 */ /* 0x0003e80000100a00 */
[----:B------:R1:W-:Y:S04]  /*19ce0*/  STL.64 [R1+0x430], R88 ;  /* 0x0004305801007387 */ /* 0x0003e80000100a00 */
[----:B------:R1:W-:Y:S04]  /*19cf0*/  STL.64 [R1+0x438], R90 ;  /* 0x0004385a01007387 */ /* 0x0003e80000100a00 */
[----:B------:R1:W-:Y:S04]  /*19d00*/  STL.64 [R1+0x440], R84 ;  /* 0x0004405401007387 */ /* 0x0003e80000100a00 */
[----:B------:R1:W-:Y:S01]  /*19d10*/  STL.64 [R1+0x448], R86 ;  /* 0x0004485601007387 */ /* 0x0003e20000100a00 */
[C---:B------:R-:W-:Y:S08]  /*19d20*/  HMMA.1688.F32.TF32 R76, R148.reuse, R28, R76 ;  /* 0x0000001c944c723c */ /* 0x040ff0000008104c */
[----:B---3--:R-:W-:Y:S01]  /*19d30*/  HMMA.1688.F32.TF32 R72, R148, R24, R72 ;  /* 0x000000189448723c */ /* 0x008fe20000081048 */
[----:B------:R2:W-:Y:S04]  /*19d40*/  STL.64 [R1+0x450], R80 ;  /* 0x0004505001007387 */ /* 0x0005e80000100a00 */
[----:B------:R1:W-:Y:S10]  /*19d50*/  STL.64 [R1+0x458], R82 ;  /* 0x0004585201007387 */ /* 0x0003f40000100a00 */
[----:B------:R1:W-:Y:S04]  /*19d60*/  STL.64 [R1+0x460], R76 ;  /* 0x0004604c01007387 */ /* 0x0003e80000100a00 */
[----:B------:R1:W-:Y:S04]  /*19d70*/  STL.64 [R1+0x468], R78 ;  /* 0x0004684e01007387 */ /* 0x0003e80000100a00 */
[----:B------:R1:W-:Y:S04]  /*19d80*/  STL.64 [R1+0x470], R72 ;  /* 0x0004704801007387 */ /* 0x0003e80000100a00 */
[----:B------:R1:W-:Y:S04]  /*19d90*/  STL.64 [R1+0x478], R74 ;  /* 0x0004784a01007387 */ /* 0x0003e80000100a00 */
[----:B------:R-:W2:Y:S01]  /*19da0*/  LDL.LU.64 R224, [R1+0x4d0] ;  /* 0x0004d00001e07983 */ /* 0x000ea20000300a00 */
[C---:B------:R-:W-:Y:S08]  /*19db0*/  HMMA.1688.F32.TF32 R172, R188.reuse, R20, R172 ;  /* 0x00000014bcac723c */ /* 0x040ff000000810ac */
[C---:B------:R-:W-:Y:S08]  /*19dc0*/  HMMA.1688.F32.TF32 R176, R188.reuse, R16, R176 ;  /* 0x00000010bcb0723c */ /* 0x040ff000000810b0 */
[C---:B------:R-:W-:Y:S08]  /*19dd0*/  HMMA.1688.F32.TF32 R180, R188.reuse, R12, R180 ;  /* 0x0000000cbcb4723c */ /* 0x040ff000000810b4 */
[C---:B------:R-:W-:Y:S08]  /*19de0*/  HMMA.1688.F32.TF32 R184, R188.reuse, R8, R184 ;  /* 0x00000008bcb8723c */ /* 0x040ff000000810b8 */
[----:B------:R-:W-:Y:S08]  /*19df0*/  HMMA.1688.F32.TF32 R188, R188, R4, R196 ;  /* 0x00000004bcbc723c */ /* 0x000ff000000810c4 */
[C---:B----4-:R-:W-:Y:S08]  /*19e00*/  HMMA.1688.F32.TF32 R56, R148.reuse, R20, R56 ;  /* 0x000000149438723c */ /* 0x050ff00000081038 */
[C---:B--2---:R-:W-:Y:S11]  /*19e10*/  HMMA.1688.F32.TF32 R52, R148.reuse, R16, R52 ;  /* 0x000000109434723c */ /* 0x044ff60000081034 */
[----:B------:R-:W-:Y:S04]  /*19e20*/  @!UPT UIADD3 URZ, URZ, URZ, URZ ;  /* 0x0000003f3f3ff290 */ /* 0x000fe8000fffe03f */
[----:B------:R2:W-:Y:S04]  /*19e30*/  STL.64 [R1+0x490], R56 ;  /* 0x0004903801007387 */ /* 0x0005e80000100a00 */
[----:B------:R4:W-:Y:S04]  /*19e40*/  STL.64 [R1+0x498], R58 ;  /* 0x0004983a01007387 */ /* 0x0009e80000100a00 */
[----:B------:R-:W3:Y:S04]  /*19e50*/  LDL.LU.64 R226, [R1+0x4d8] ;  /* 0x0004d80001e27983 */ /* 0x000ee80000300a00 */
[----:B------:R-:W-:Y:S04]  /*19e60*/  LDS R236, [R61+0x31000] ;  /* 0x031000003dec7984 */ /* 0x000fe80000000800 */
[----:B------:R-:W-:Y:S04]  /*19e70*/  LDS R238, [R61+0x31800] ;  /* 0x031800003dee7984 */ /* 0x000fe80000000800 */
[----:B------:R-:W-:Y:S04]  /*19e80*/  LDS R237, [R64+0x31000] ;  /* 0x0310000040ed7984 */ /* 0x000fe80000000800 */
        /* <DEDUP_REMOVED lines=8> */
[----:B-1----:R-:W3:Y:S04]  /*19f10*/  LDL.LU.64 R192, [R1+0x8d0] ;  /* 0x0008d00001c07983 */ /* 0x002ee80000300a00 */
        /* <DEDUP_REMOVED lines=15> */
[----:B--2---:R-:W2:Y:S04]  /*1a010*/  LDL.LU.64 R80, [R1+0x850] ;  /* 0x0008500001507983 */ /* 0x004ea80000300a00 */
[----:B------:R-:W2:Y:S04]  /*1a020*/  LDL.LU.64 R82, [R1+0x858] ;  /* 0x0008580001527983 */ /* 0x000ea80000300a00 */
[----:B------:R-:W2:Y:S04]  /*1a030*/  LDL.LU.64 R76, [R1+0x840] ;  /* 0x00084000014c7983 */ /* 0x000ea80000300a00 */
[----:B------:R-:W2:Y:S04]  /*1a040*/  LDL.LU.64 R78, [R1+0x848] ;  /* 0x00084800014e7983 */ /* 0x000ea80000300a00 */
[----:B------:R-:W2:Y:S04]  /*1a050*/  LDL.LU.64 R72, [R1+0x830] ;  /* 0x0008300001487983 */ /* 0x000ea80000300a00 */
[----:B------:R-:W2:Y:S04]  /*1a060*/  LDL.LU.64 R74, [R1+0x838] ;  /* 0x00083800014a7983 */ /* 0x000ea80000300a00 */
[----:B------:R-:W2:Y:S04]  /*1a070*/  LDL.LU.64 R56, [R1+0x2c0] ;  /* 0x0002c00001387983 */ /* 0x000ea80000300a00 */
[----:B----4-:R-:W2:Y:S04]  /*1a080*/  LDL.LU.64 R58, [R1+0x2c8] ;  /* 0x0002c800013a7983 */ /* 0x010ea80000300a00 */
[----:B------:R-:W2:Y:S04]  /*1a090*/  LDL.LU.64 R52, [R1+0x2b0] ;  /* 0x0002b00001347983 */ /* 0x000ea80000300a00 */
[----:B------:R-:W2:Y:S04]  /*1a0a0*/  LDL.LU.64 R54, [R1+0x2b8] ;  /* 0x0002b80001367983 */ /* 0x000ea80000300a00 */
[----:B------:R-:W1:Y:S01]  /*1a0b0*/  LDS R239, [R64+0x31800] ;  /* 0x0318000040ef7984 */ /* 0x000e620000000800 */
[C---:B---3--:R-:W-:Y:S08]  /*1a0c0*/  HMMA.1688.F32.TF32 R224, R148.reuse, R12, R224 ;  /* 0x0000000c94e0723c */ /* 0x048ff000000810e0 */
[C---:B------:R-:W-:Y:S08]  /*1a0d0*/  HMMA.1688.F32.TF32 R220, R148.reuse, R8, R220 ;  /* 0x0000000894dc723c */ /* 0x040ff000000810dc */
[----:B------:R-:W-:Y:S07]  /*1a0e0*/  HMMA.1688.F32.TF32 R216, R148, R4, R216 ;  /* 0x0000000494d8723c */ /* 0x000fee00000810d8 */
[----:B------:R-:W-:Y:S04]  /*1a0f0*/  STL.64 [R1+0x4d0], R224 ;  /* 0x0004d0e001007387 */ /* 0x000fe80000100a00 */
[----:B------:R-:W-:Y:S01]  /*1a100*/  STL.64 [R1+0x4d8], R226 ;  /* 0x0004d8e201007387 */ /* 0x000fe20000100a00 */
[C---:B------:R-:W-:Y:S03]  /*1a110*/  HMMA.1688.F32.TF32 R148, R232.reuse, R48, R212 ;  /* 0x00000030e894723c */ /* 0x040fe600000810d4 */
[----:B------:R-:W-:Y:S04]  /*1a120*/  STL.64 [R1+0x4e0], R220 ;  /* 0x0004e0dc01007387 */ /* 0x000fe80000100a00 */
[----:B------:R-:W-:Y:S04]  /*1a130*/  STL.64 [R1+0x4e8], R222 ;  /* 0x0004e8de01007387 */ /* 0x000fe80000100a00 */
[----:B------:R-:W-:Y:S04]  /*1a140*/  STL.64 [R1+0x4c0], R216 ;  /* 0x0004c0d801007387 */ /* 0x000fe80000100a00 */
[----:B------:R3:W-:Y:S01]  /*1a150*/  STL.64 [R1+0x4c8], R218 ;  /* 0x0004c8da01007387 */ /* 0x0007e20000100a00 */
[C---:B------:R-:W-:Y:S08]  /*1a160*/  HMMA.1688.F32.TF32 R192, R232.reuse, R44, R192 ;  /* 0x0000002ce8c0723c */ /* 0x040ff000000810c0 */
[C---:B------:R-:W-:Y:S01]  /*1a170*/  HMMA.1688.F32.TF32 R212, R232.reuse, R24, R92 ;  /* 0x00000018e8d4723c */ /* 0x040fe2000008105c */
[----:B------:R-:W4:Y:S07]  /*1a180*/  LDL.LU.64 R92, [R1+0x2a0] ;  /* 0x0002a000015c7983 */ /* 0x000f2e0000300a00 */
[----:B---3--:R-:W-:Y:S08]  /*1a190*/  HMMA.1688.F32.TF32 R216, R232, R20, R88 ;  /* 0x00000014e8d8723c */ /* 0x008ff00000081058 */
[C---:B--2---:R-:W-:Y:S08]  /*1a1a0*/  HMMA.1688.F32.TF32 R56, R240.reuse, R48, R56 ;  /* 0x00000030f038723c */ /* 0x044ff00000081038 */
[----:B------:R-:W-:Y:S11]  /*1a1b0*/  HMMA.1688.F32.TF32 R52, R240, R44, R52 ;  /* 0x0000002cf034723c */ /* 0x000ff60000081034 */
[----:B------:R-:W-:Y:S04]  /*1a1c0*/  @!UPT UIADD3 URZ, URZ, URZ, URZ ;  /* 0x0000003f3f3ff290 */ /* 0x000fe8000fffe03f */
[----:B------:R2:W-:Y:S04]  /*1a1d0*/  STL.64 [R1+0x520], R56 ;  /* 0x0005203801007387 */ /* 0x0005e80000100a00 */
[----:B------:R3:W-:Y:S04]  /*1a1e0*/  STL.64 [R1+0x528], R58 ;  /* 0x0005283a01007387 */ /* 0x0007e80000100a00 */
[----:B------:R-:W4:Y:S04]  /*1a1f0*/  LDL.LU.64 R94, [R1+0x2a8] ;  /* 0x0002a800015e7983 */ /* 0x000f280000300a00 */
[----:B------:R1:W-:Y:S04]  /*1a200*/  STL.64 [R1+0x500], R52 ;  /* 0x0005003401007387 */ /* 0x0003e80000100a00 */
[----:B------:R1:W-:Y:S04]  /*1a210*/  STL.64 [R1+0x508], R54 ;  /* 0x0005083601007387 */ /* 0x0003e80000100a00 */
[----:B------:R-:W4:Y:S04]  /*1a220*/  LDL.LU.64 R88, [R1+0x290] ;  /* 0x0002900001587983 */ /* 0x000f280000300a00 */
[----:B------:R-:W4:Y:S04]  /*1a230*/  LDL.LU.64 R90, [R1+0x298] ;  /* 0x00029800015a7983 */ /* 0x000f280000300a00 */
[----:B------:R-:W4:Y:S04]  /*1a240*/  LDL.LU.64 R248, [R1+0x270] ;  /* 0x0002700001f87983 */ /* 0x000f280000300a00 */
[----:B------:R-:W4:Y:S01]  /*1a250*/  LDL.LU.64 R250, [R1+0x278] ;  /* 0x0002780001fa7983 */ /* 0x000f220000300a00 */
[C---:B------:R-:W-:Y:S03]  /*1a260*/  HMMA.1688.F32.TF32 R220, R232.reuse, R16, R84 ;  /* 0x00000010e8dc723c */ /* 0x040fe60000081054 */
        /* <DEDUP_REMOVED lines=11> */
[C---:B------:R-:W-:Y:S08]  /*1a320*/  HMMA.1688.F32.TF32 R200, R232.reuse, R36, R200 ;  /* 0x00000024e8c8723c */ /* 0x040ff000000810c8 */
[C---:B------:R-:W-:Y:S08]  /*1a330*/  HMMA.1688.F32.TF32 R204, R232.reuse, R32, R204 ;  /* 0x00000020e8cc723c */ /* 0x040ff000000810cc */
[C---:B------:R-:W-:Y:S08]  /*1a340*/  HMMA.1688.F32.TF32 R208, R232.reuse, R28, R208 ;  /* 0x0000001ce8d0723c */ /* 0x040ff000000810d0 */
[----:B------:R-:W-:Y:S01]  /*1a350*/  HMMA.1688.F32.TF32 R232, R232, R4, R72 ;  /* 0x00000004e8e8723c */ /* 0x000fe20000081048 */
[----:B------:R-:W4:Y:S04]  /*1a360*/  LDL.LU.64 R72, [R1+0x180] ;  /* 0x0001800001487983 */ /* 0x000f280000300a00 */
[----:B------:R-:W4:Y:S04]  /*1a370*/  LDL.LU.64 R74, [R1+0x188] ;  /* 0x00018800014a7983 */ /* 0x000f280000300a00 */
[----:B--2---:R-:W2:Y:S04]  /*1a380*/  LDL.LU.64 R56, [R1+0x170] ;  /* 0x0001700001387983 */ /* 0x004ea80000300a00 */
[----:B---3--:R-:W2:Y:S04]  /*1a390*/  LDL.LU.64 R58, [R1+0x178] ;  /* 0x00017800013a7983 */ /* 0x008ea80000300a00 */
[----:B-1----:R-:W3:Y:S04]  /*1a3a0*/  LDL.LU.64 R52, [R1+0x110] ;  /* 0x0001100001347983 */ /* 0x002ee80000300a00 */
[----:B------:R-:W3:Y:S01]  /*1a3b0*/  LDL.LU.64 R54, [R1+0x118] ;  /* 0x0001180001367983 */ /* 0x000ee20000300a00 */
[C---:B----4-:R-:W-:Y:S08]  /*1a3c0*/  HMMA.1688.F32.TF32 R92, R240.reuse, R40, R92 ;  /* 0x00000028f05c723c */ /* 0x050ff0000008105c */
[C---:B------:R-:W-:Y:S08]  /*1a3d0*/  HMMA.1688.F32.TF32 R88, R240.reuse, R36, R88 ;  /* 0x00000024f058723c */ /* 0x040ff00000081058 */
[C---:B------:R-:W-:Y:S08]  /*1a3e0*/  HMMA.1688.F32.TF32 R248, R240.reuse, R32, R248 ;  /* 0x00000020f0f8723c */ /* 0x040ff000000810f8 */
[C---:B------:R-:W-:Y:S08]  /*1a3f0*/  HMMA.1688.F32.TF32 R244, R240.reuse, R28, R244 ;  /* 0x0000001cf0f4723c */ /* 0x040ff000000810f4 */
[C---:B------:R-:W-:Y:S08]  /*1a400*/  HMMA.1688.F32.TF32 R84, R240.reuse, R24, R84 ;  /* 0x00000018f054723c */ /* 0x040ff00000081054 */
[C---:B------:R-:W-:Y:S01]  /*1a410*/  HMMA.1688.F32.TF32 R80, R240.reuse, R20, R80 ;  /* 0x00000014f050723c */ /* 0x040fe20000081050 */
[----:B------:R-:W-:Y:S07]  /*1a420*/  STL.64 [R1+0x4f0], R92 ;  /* 0x0004f05c01007387 */ /* 0x000fee0000100a00 */
[----:B------:R-:W-:Y:S01]  /*1a430*/  HMMA.1688.F32.TF32 R76, R240, R16, R76 ;  /* 0x00000010f04c723c */ /* 0x000fe2000008104c */
[----:B------:R1:W-:Y:S01]  /*1a440*/  STL.64 [R1+0x4f8], R94 ;  /* 0x0004f85e01007387 */ /* 0x0003e20000100a00 */
[----:B------:R-:W-:-:S02]  /*1a450*/  IMAD.MOV.U32 R0, RZ, RZ, R251 ;  /* 0x000000ffff007224 */ /* 0x000fc400078e00fb */
[----:B------:R-:W-:Y:S01]  /*1a460*/  IMAD.MOV.U32 R2, RZ, RZ, R250 ;  /* 0x000000ffff027224 */ /* 0x000fe200078e00fa */
[----:B-1----:R-:W4:Y:S04]  /*1a470*/  LDL.LU.64 R94, [R1+0x1210] ;  /* 0x00121000015e7983 */ /* 0x002f280000300a00 */
[----:B------:R-:W4:Y:S04]  /*1a480*/  LDL.LU.64 R92, [R1+0x1208] ;  /* 0x00120800015c7983 */ /* 0x000f280000300a00 */
[----:B------:R-:W-:Y:S01]  /*1a490*/  STL.64 [R1+0x4a0], R88 ;  /* 0x0004a05801007387 */ /* 0x000fe20000100a00 */
[C---:B------:R-:W-:Y:S08]  /*1a4a0*/  HMMA.1688.F32.TF32 R72, R240.reuse, R12, R72 ;  /* 0x0000000cf048723c */ /* 0x040ff00000081048 */
[----:B--2---:R-:W-:Y:S01]  /*1a4b0*/  HMMA.1688.F32.TF32 R56, R240, R8, R56 ;  /* 0x00000008f038723c */ /* 0x004fe20000081038 */
[----:B------:R1:W-:Y:S04]  /*1a4c0*/  STL.64 [R1+0x4a8], R90 ;  /* 0x0004a85a01007387 */ /* 0x0003e80000100a00 */
[----:B-1----:R-:W2:Y:S04]  /*1a4d0*/  LDL.LU.64 R90, [R1+0x1200] ;  /* 0x00120000015a7983 */ /* 0x002ea80000300a00 */
[----:B------:R-:W2:Y:S04]  /*1a4e0*/  LDL.LU.64 R88, [R1+0x11f8] ;  /* 0x0011f80001587983 */ /* 0x000ea80000300a00 */
[----:B------:R-:W-:Y:S04]  /*1a4f0*/  STL.64 [R1+0x270], R248 ;  /* 0x000270f801007387 */ /* 0x000fe80000100a00 */
[----:B------:R1:W-:Y:S04]  /*1a500*/  STL [R1+0x1144], R0 ;  /* 0x0011440001007387 */ /* 0x0003e80000100800 */
[----:B------:R1:W-:Y:S04]  /*1a510*/  STL [R1+0x1140], R2 ;  /* 0x0011400201007387 */ /* 0x0003e80000100800 */
[----:B------:R-:W-:Y:S04]  /*1a520*/  STL.64 [R1+0x250], R244 ;  /* 0x000250f401007387 */ /* 0x000fe80000100a00 */
[----:B------:R-:W-:Y:S04]  /*1a530*/  STL.64 [R1+0x258], R246 ;  /* 0x000258f601007387 */ /* 0x000fe80000100a00 */
[----:B------:R-:W-:Y:S04]  /*1a540*/  STL.64 [R1+0x90], R84 ;  /* 0x0000905401007387 */ /* 0x000fe80000100a00 */
[----:B------:R-:W-:Y:S04]  /*1a550*/  STL.64 [R1+0x98], R86 ;  /* 0x0000985601007387 */ /* 0x000fe80000100a00 */
[----:B------:R-:W-:Y:S04]  /*1a560*/  STL.64 [R1+0x80], R80 ;  /* 0x0000805001007387 */ /* 0x000fe80000100a00 */
[----:B------:R-:W-:Y:S04]  /*1a570*/  STL.64 [R1+0x88], R82 ;  /* 0x0000885201007387 */ /* 0x000fe80000100a00 */
[----:B------:R-:W-:Y:S01]  /*1a580*/  STL.64 [R1+0x70], R76 ;  /* 0x0000704c01007387 */ /* 0x000fe20000100a00 */
[----:B-1----:R-:W-:-:S03]  /*1a590*/  IMAD.MOV.U32 R0, RZ, RZ, R57 ;  /* 0x000000ffff007224 */ /* 0x002fc600078e0039 */
[----:B------:R-:W-:Y:S01]  /*1a5a0*/  STL.64 [R1+0x78], R78 ;  /* 0x0000784e01007387 */ /* 0x000fe20000100a00 */
[----:B------:R-:W-:-:S03]  /*1a5b0*/  IMAD.MOV.U32 R2, RZ, RZ, R58 ;  /* 0x000000ffff027224 */ /* 0x000fc600078e003a */
[----:B------:R-:W-:Y:S01]  /*1a5c0*/  STL.64 [R1+0x60], R72 ;  /* 0x0000604801007387 */ /* 0x000fe20000100a00 */
[----:B------:R-:W-:-:S03]  /*1a5d0*/  IMAD.MOV.U32 R3, RZ, RZ, R59 ;  /* 0x000000ffff037224 */ /* 0x000fc600078e003b */
[----:B------:R-:W-:Y:S04]  /*1a5e0*/  STL.64 [R1+0x68], R74 ;  /* 0x0000684a01007387 */ /* 0x000fe80000100a00 */
[----:B------:R3:W-:Y:S02]  /*1a5f0*/  STL [R1+0x50], R56 ;  /* 0x0000503801007387 */ /* 0x0007e40000100800 */
[----:B---3--:R-:W-:Y:S02]  /*1a600*/  HMMA.1688.F32.TF32 R56, R240, R4, R52 ;  /* 0x00000004f038723c */ /* 0x008fe40000081034 */
[----:B------:R-:W3:Y:S01]  /*1a610*/  LDL.LU R52, [R1+0x3d0] ;  /* 0x0003d00001347983 */ /* 0x000ee20000300800 */
[----:B------:R-:W-:Y:S02]  /*1a620*/  IMAD.MOV.U32 R248, RZ, RZ, R43 ;  /* 0x000000fffff87224 */ /* 0x000fe400078e002b */
[----:B------:R-:W-:Y:S01]  /*1a630*/  IMAD.MOV.U32 R249, RZ, RZ, R46 ;  /* 0x000000fffff97224 */ /* 0x000fe200078e002e */
[----:B------:R-:W-:Y:S01]  /*1a640*/  LDS R240, [R61+0x31080] ;  /* 0x031080003df07984 */ /* 0x000fe20000000800 */
[----:B------:R-:W-:-:S02]  /*1a650*/  IMAD.MOV.U32 R250, RZ, RZ, R47 ;  /* 0x000000fffffa7224 */ /* 0x000fc400078e002f */
[----:B------:R-:W-:Y:S01]  /*1a660*/  IMAD.MOV.U32 R251, RZ, RZ, R50 ;  /* 0x000000fffffb7224 */ /* 0x000fe200078e0032 */
[----:B------:R-:W-:Y:S01]  /*1a670*/  LDS R242, [R61+0x31880] ;  /* 0x031880003df27984 */ /* 0x000fe20000000800 */
[----:B------:R-:W-:Y:S02]  /*1a680*/  IMAD.MOV.U32 R72, RZ, RZ, R51 ;  /* 0x000000ffff487224 */ /* 0x000fe400078e0033 */
[----:B------:R-:W-:Y:S01]  /*1a690*/  IMAD.MOV.U32 R73, RZ, RZ, R252 ;  /* 0x000000ffff497224 */ /* 0x000fe200078e00fc */
[----:B------:R-:W-:Y:S01]  /*1a6a0*/  LDS R241, [R64+0x31080] ;  /* 0x0310800040f17984 */ /* 0x000fe20000000800 */
[----:B------:R-:W-:Y:S02]  /*1a6b0*/  IMAD.MOV.U32 R74, RZ, RZ, R66 ;  /* 0x000000ffff4a7224 */ /* 0x000fe400078e0042 */
[----:B------:R-:W-:Y:S01]  /*1a6c0*/  IMAD.MOV.U32 R75, RZ, RZ, R67 ;  /* 0x000000ffff4b7224 */ /* 0x000fe200078e0043 */
[----:B------:R-:W1:Y:S05]  /*1a6d0*/  LDS R243, [R64+0x31880] ;  /* 0x0318800040f37984 */ /* 0x000e6a0000000800 */
[----:B------:R1:W-:Y:S04]  /*1a6e0*/  STL.64 [R1+0x40], R56 ;  /* 0x0000403801007387 */ /* 0x0003e80000100a00 */
[----:B------:R1:W-:Y:S04]  /*1a6f0*/  STL.64 [R1+0x48], R58 ;  /* 0x0000483a01007387 */ /* 0x0003e80000100a00 */
[----:B------:R-:W3:Y:S04]  /*1a700*/  LDL.LU R53, [R1+0x3d4] ;  /* 0x0003d40001357983 */ /* 0x000ee80000300800 */
[----:B------:R-:W3:Y:S04]  /*1a710*/  LDL.LU R54, [R1+0x3d8] ;  /* 0x0003d80001367983 */ /* 0x000ee80000300800 */
[----:B------:R-:W3:Y:S04]  /*1a720*/  LDL.LU R55, [R1+0x3dc] ;  /* 0x0003dc0001377983 */ /* 0x000ee80000300800 */
[----:B-1----:R-:W2:Y:S04]  /*1a730*/  LDL.LU R56, [R1+0x280] ;  /* 0x0002800001387983 */ /* 0x002ea80000300800 */
        /* <DEDUP_REMOVED lines=18> */
[----:B------:R-:W2:Y:S01]  /*1a860*/  LDL.LU R50, [R1+0x11e4] ;  /* 0x0011e40001327983 */ /* 0x000ea20000300800 */
[----:B------:R-:W-:-:S03]  /*1a870*/  IMAD.MOV.U32 R244, RZ, RZ, R65 ;  /* 0x000000fffff47224 */ /* 0x000fc600078e0041 */
[----:B------:R-:W2:Y:S01]  /*1a880*/  LDL.LU R51, [R1+0x11e0] ;  /* 0x0011e00001337983 */ /* 0x000ea20000300800 */
[----:B------:R-:W-:-:S03]  /*1a890*/  IMAD.MOV.U32 R245, RZ, RZ, R62 ;  /* 0x000000fffff57224 */ /* 0x000fc600078e003e */
[----:B------:R-:W2:Y:S01]  /*1a8a0*/  LDL.LU R252, [R1+0x11dc] ;  /* 0x0011dc0001fc7983 */ /* 0x000ea20000300800 */
[----:B------:R-:W-:-:S03]  /*1a8b0*/  IMAD.MOV.U32 R246, RZ, RZ, R63 ;  /* 0x000000fffff67224 */ /* 0x000fc600078e003f */
[----:B------:R-:W3:Y:S04]  /*1a8c0*/  LDL.LU R66, [R1+0x11d8] ;  /* 0x0011d80001427983 */ /* 0x000ee80000300800 */
[----:B------:R-:W3:Y:S04]  /*1a8d0*/  LDL.LU R67, [R1+0x11d4] ;  /* 0x0011d40001437983 */ /* 0x000ee80000300800 */
[----:B------:R-:W2:Y:S04]  /*1a8e0*/  LDL.LU R65, [R1+0x11d0] ;  /* 0x0011d00001417983 */ /* 0x000ea80000300800 */
[----:B------:R-:W2:Y:S04]  /*1a8f0*/  LDL.LU R62, [R1+0x11cc] ;  /* 0x0011cc00013e7983 */ /* 0x000ea80000300800 */
[----:B------:R-:W2:Y:S01]  /*1a900*/  LDL.LU R63, [R1+0x11c8] ;  /* 0x0011c800013f7983 */ /* 0x000ea20000300800 */
[----:B------:R-:W-:Y:S01]  /*1a910*/  IMAD.MOV.U32 R247, RZ, RZ, R60 ;  /* 0x000000fffff77224 */ /* 0x000fe200078e003c */
[C---:B---3--:R-:W-:Y:S08]  /*1a920*/  HMMA.1688.F32.TF32 R52, R236.reuse, R66, R52 ;  /* 0x00000042ec34723c */ /* 0x048ff00000081034 */
[----:B--2---:R-:W-:Y:S11]  /*1a930*/  HMMA.1688.F32.TF32 R56, R236, R62, R56 ;  /* 0x0000003eec38723c */ /* 0x004ff60000081038 */
[----:B------:R-:W-:Y:S04]  /*1a940*/  @!UPT UIADD3 URZ, URZ, URZ, URZ ;  /* 0x0000003f3f3ff290 */ /* 0x000fe8000fffe03f */
[----:B------:R1:W-:Y:S01]  /*1a950*/  STL.64 [R1+0x110], R52 ;  /* 0x0001103401007387 */ /* 0x0003e20000100a00 */
[----:B------:R-:W-:-:S03]  /*1a960*/  IMAD.MOV.U32 R60, RZ, RZ, R55 ;  /* 0x000000ffff3c7224 */ /* 0x000fc600078e0037 */
[----:B------:R2:W-:Y:S05]  /*1a970*/  STL [R1+0x118], R54 ;  /* 0x0001183601007387 */ /* 0x0005ea0000100800 */
[----:B-1----:R-:W-:Y:S01]  /*1a980*/  IMAD.MOV.U32 R53, RZ, RZ, R58 ;  /* 0x000000ffff357224 */ /* 0x002fe200078e003a */
[----:B--2---:R-:W2:Y:S01]  /*1a990*/  LDL.LU.64 R54, [R1+0x11c0] ;  /* 0x0011c00001367983 */ /* 0x004ea20000300a00 */
[----:B------:R-:W-:-:S03]  /*1a9a0*/  IMAD.MOV.U32 R52, RZ, RZ, R59 ;  /* 0x000000ffff347224 */ /* 0x000fc600078e003b */
[----:B------:R-:W3:Y:S01]  /*1a9b0*/  LDL.LU.64 R58, [R1+0x11b8] ;  /* 0x0011b800013a7983 */ /* 0x000ee20000300a00 */
[C---:B------:R-:W-:Y:S08]  /*1a9c0*/  HMMA.1688.F32.TF32 R76, R236.reuse, R50, R76 ;  /* 0x00000032ec4c723c */ /* 0x040ff0000008104c */
[C---:B------:R-:W-:Y:S08]  /*1a9d0*/  HMMA.1688.F32.TF32 R72, R236.reuse, R46, R72 ;  /* 0x0000002eec48723c */ /* 0x040ff00000081048 */
[C---:B------:R-:W-:Y:S08]  /*1a9e0*/  HMMA.1688.F32.TF32 R244, R236.reuse, R42, R244 ;  /* 0x0000002aecf4723c */ /* 0x040ff000000810f4 */
[----:B------:R-:W-:Y:S01]  /*1a9f0*/  HMMA.1688.F32.TF32 R248, R236, R38, R248 ;  /* 0x00000026ecf8723c */ /* 0x000fe200000810f8 */
[----:B------:R-:W-:-:S02]  /*1aa00*/  IMAD.MOV.U32 R44, RZ, RZ, R56 ;  /* 0x000000ffff2c7224 */ /* 0x000fc400078e0038 */
[----:B------:R-:W-:Y:S02]  /*1aa10*/  IMAD.MOV.U32 R45, RZ, RZ, R57 ;  /* 0x000000ffff2d7224 */ /* 0x000fe400078e0039 */
[----:B------:R-:W4:Y:S01]  /*1aa20*/  LDL.LU.64 R56, [R1+0x11b0] ;  /* 0x0011b00001387983 */ /* 0x000f220000300a00 */
[----:B------:R-:W-:Y:S02]  /*1aa30*/  IMAD.MOV.U32 R13, RZ, RZ, R78 ;  /* 0x000000ffff0d7224 */ /* 0x000fe400078e004e */
[----:B------:R-:W-:Y:S02]  /*1aa40*/  IMAD.MOV.U32 R12, RZ, RZ, R79 ;  /* 0x000000ffff0c7224 */ /* 0x000fe400078e004f */
[----:B------:R-:W-:Y:S02]  /*1aa50*/  IMAD.MOV.U32 R17, RZ, RZ, R76 ;  /* 0x000000ffff117224 */ /* 0x000fe400078e004c */
[----:B------:R-:W-:Y:S02]  /*1aa60*/  IMAD.MOV.U32 R16, RZ, RZ, R77 ;  /* 0x000000ffff107224 */ /* 0x000fe400078e004d */
[----:B------:R-:W-:-:S02]  /*1aa70*/  IMAD.MOV.U32 R5, RZ, RZ, R74 ;  /* 0x000000ffff057224 */ /* 0x000fc400078e004a */
[----:B------:R-:W-:Y:S02]  /*1aa80*/  IMAD.MOV.U32 R4, RZ, RZ, R75 ;  /* 0x000000ffff047224 */ /* 0x000fe400078e004b */
[----:B------:R-:W-:Y:S02]  /*1aa90*/  IMAD.MOV.U32 R9, RZ, RZ, R72 ;  /* 0x000000ffff097224 */ /* 0x000fe400078e0048 */
[----:B------:R-:W-:Y:S01]  /*1aaa0*/  IMAD.MOV.U32 R8, RZ, RZ, R73 ;  /* 0x000000ffff087224 */ /* 0x000fe200078e0049 */
[C---:B--2---:R-:W-:Y:S08]  /*1aab0*/  HMMA.1688.F32.TF32 R80, R236.reuse, R54, R80 ;  /* 0x00000036ec50723c */ /* 0x044ff00000081050 */
[----:B---3--:R-:W-:Y:S11]  /*1aac0*/  HMMA.1688.F32.TF32 R84, R236, R58, R84 ;  /* 0x0000003aec54723c */ /* 0x008ff60000081054 */
[----:B------:R-:W-:Y:S05]  /*1aad0*/  @!UPT UIADD3 URZ, URZ, URZ, URZ ;  /* 0x0000003f3f3ff290 */ /* 0x000fea000fffe03f */
[----:B------:R-:W-:Y:S02]  /*1aae0*/  IMAD.MOV.U32 R29, RZ, RZ, R82 ;  /* 0x000000ffff1d7224 */ /* 0x000fe400078e0052 */
[----:B------:R-:W-:Y:S02]  /*1aaf0*/  IMAD.MOV.U32 R28, RZ, RZ, R83 ;  /* 0x000000ffff1c7224 */ /* 0x000fe400078e0053 */
[----:B------:R-:W-:-:S04]  /*1ab00*/  IMAD.MOV.U32 R33, RZ, RZ, R80 ;  /* 0x000000ffff217224 */ /* 0x000fc800078e0050 */
[----:B------:R-:W-:Y:S02]  /*1ab10*/  IMAD.MOV.U32 R37, RZ, RZ, R86 ;  /* 0x000000ffff257224 */ /* 0x000fe400078e0056 */
[----:B------:R-:W-:Y:S02]  /*1ab20*/  IMAD.MOV.U32 R36, RZ, RZ, R87 ;  /* 0x000000ffff247224 */ /* 0x000fe400078e0057 */
[----:B------:R-:W-:Y:S01]  /*1ab30*/  IMAD.MOV.U32 R40, RZ, RZ, R84 ;  /* 0x000000ffff287224 */ /* 0x000fe200078e0054 */
[----:B------:R-:W2:Y:S01]  /*1ab40*/  LDL.LU.64 R86, [R1+0x11a8] ;  /* 0x0011a80001567983 */ /* 0x000ea20000300a00 */
[----:B------:R-:W-:Y:S02]  /*1ab50*/  IMAD.MOV.U32 R41, RZ, RZ, R85 ;  /* 0x000000ffff297224 */ /* 0x000fe400078e0055 */
[----:B------:R-:W-:Y:S01]  /*1ab60*/  IMAD.MOV.U32 R32, RZ, RZ, R81 ;  /* 0x000000ffff207224 */ /* 0x000fe200078e0051 */
[----:B------:R-:W2:Y:S04]  /*1ab70*/  LDL.LU.64 R84, [R1+0x11a0] ;  /* 0x0011a00001547983 */ /* 0x000ea80000300a00 */
[----:B------:R-:W3:Y:S04]  /*1ab80*/  LDL.LU.64 R82, [R1+0x1198] ;  /* 0x0011980001527983 */ /* 0x000ee80000300a00 */
[----:B------:R-:W3:Y:S04]  /*1ab90*/  LDL.LU.64 R80, [R1+0x1190] ;  /* 0x0011900001507983 */ /* 0x000ee80000300a00 */
[----:B------:R-:W2:Y:S04]  /*1aba0*/  LDL.LU.64 R78, [R1+0x1188] ;  /* 0x00118800014e7983 */ /* 0x000ea80000300a00 */
[----:B------:R-:W2:Y:S04]  /*1abb0*/  LDL.LU.64 R76, [R1+0x1180] ;  /* 0x00118000014c7983 */ /* 0x000ea80000300a00 */
[----:B------:R-:W2:Y:S04]  /*1abc0*/  LDL.LU.64 R74, [R1+0x1178] ;  /* 0x00117800014a7983 */ /* 0x000ea80000300a00 */
[----:B------:R-:W2:Y:S04]  /*1abd0*/  LDL.LU.64 R72, [R1+0x1170] ;  /* 0x0011700001487983 */ /* 0x000ea80000300a00 */
[----:B------:R-:W-:Y:S04]  /*1abe0*/  STL.64 [R1+0x660], R244 ;  /* 0x000660f401007387 */ /* 0x000fe80000100a00 */
[----:B------:R1:W-:Y:S04]  /*1abf0*/  STL.64 [R1+0x668], R246 ;  /* 0x000668f601007387 */ /* 0x0003e80000100a00 */
[----:B-1----:R-:W3:Y:S04]  /*1ac00*/  LDL.LU.64 R246, [R1+0x1168] ;  /* 0x0011680001f67983 */ /* 0x002ee80000300a00 */
[----:B------:R-:W3:Y:S04]  /*1ac10*/  LDL.LU.64 R244, [R1+0x1160] ;  /* 0x0011600001f47983 */ /* 0x000ee80000300a00 */
[----:B------:R-:W-:Y:S04]  /*1ac20*/  STL.64 [R1+0x650], R248 ;  /* 0x000650f801007387 */ /* 0x000fe80000100a00 */
[----:B------:R1:W-:Y:S04]  /*1ac30*/  STL.64 [R1+0x658], R250 ;  /* 0x000658fa01007387 */ /* 0x0003e80000100a00 */
[----:B-1----:R-:W4:Y:S04]  /*1ac40*/  LDL.LU.64 R250, [R1+0x1158] ;  /* 0x0011580001fa7983 */ /* 0x002f280000300a00 */
[----:B------:R-:W4:Y:S01]  /*1ac50*/  LDL.LU.64 R248, [R1+0x1150] ;  /* 0x0011500001f87983 */ /* 0x000f220000300a00 */
[C---:B--2---:R-:W-:Y:S08]  /*1ac60*/  HMMA.1688.F32.TF32 R72, R236.reuse, R26, R72 ;  /* 0x0000001aec48723c */ /* 0x044ff00000081048 */
[C---:B---3--:R-:W-:Y:S08]  /*1ac70*/  HMMA.1688.F32.TF32 R244, R236.reuse, R30, R244 ;  /* 0x0000001eecf4723c */ /* 0x048ff000000810f4 */
[C---:B----4-:R-:W-:Y:S11]  /*1ac80*/  HMMA.1688.F32.TF32 R248, R236.reuse, R34, R248 ;  /* 0x00000022ecf8723c */ /* 0x050ff600000810f8 */
[----:B------:R-:W-:Y:S11]  /*1ac90*/  @!UPT UIADD3 URZ, URZ, URZ, URZ ;  /* 0x0000003f3f3ff290 */ /* 0x000ff6000fffe03f */
[----:B------:R-:W-:Y:S01]  /*1aca0*/  @!UPT UIADD3 URZ, URZ, URZ, URZ ;  /* 0x0000003f3f3ff290 */ /* 0x000fe2000fffe03f */
[----:B------:R1:W-:Y:S04]  /*1acb0*/  STL.64 [R1+0x640], R248 ;  /* 0x000640f801007387 */ /* 0x0003e80000100a00 */
[----:B------:R2:W-:Y:S04]  /*1acc0*/  STL.64 [R1+0x648], R250 ;  /* 0x000648fa01007387 */ /* 0x0005e80000100a00 */
[----:B-1----:R-:W3:Y:S04]  /*1acd0*/  LDL.LU R248, [R1+0x160] ;  /* 0x0001600001f87983 */ /* 0x002ee80000300800 */
[----:B------:R-:W3:Y:S04]  /*1ace0*/  LDL.LU R249, [R1+0x164] ;  /* 0x0001640001f97983 */ /* 0x000ee80000300800 */
[----:B--2---:R-:W3:Y:S04]  /*1acf0*/  LDL.LU R250, [R1+0x168] ;  /* 0x0001680001fa7983 */ /* 0x004ee80000300800 */
[----:B------:R-:W3:Y:S04]  /*1ad00*/  LDL.LU R251, [R1+0x16c] ;  /* 0x00016c0001fb7983 */ /* 0x000ee80000300800 */
[----:B------:R1:W-:Y:S04]  /*1ad10*/  STL.64 [R1+0x630], R244 ;  /* 0x000630f401007387 */ /* 0x0003e80000100a00 */
[----:B------:R2:W-:Y:S04]  /*1ad20*/  STL.64 [R1+0x638], R246 ;  /* 0x000638f601007387 */ /* 0x0005e80000100a00 */
[----:B-1----:R-:W4:Y:S04]  /*1ad30*/  LDL.LU R244, [R1+0x2e0] ;  /* 0x0002e00001f47983 */ /* 0x002f280000300800 */
[----:B------:R-:W4:Y:S04]  /*1ad40*/  LDL.LU R245, [R1+0x2e4] ;  /* 0x0002e40001f57983 */ /* 0x000f280000300800 */
[----:B--2---:R-:W4:Y:S04]  /*1ad50*/  LDL.LU R246, [R1+0x2e8] ;  /* 0x0002e80001f67983 */ /* 0x004f280000300800 */
[----:B------:R-:W4:Y:S04]  /*1ad60*/  LDL.LU R247, [R1+0x2ec] ;  /* 0x0002ec0001f77983 */ /* 0x000f280000300800 */
[----:B------:R1:W-:Y:S04]  /*1ad70*/  STL.64 [R1+0x620], R72 ;  /* 0x0006204801007387 */ /* 0x0003e80000100a00 */
[----:B------:R2:W-:Y:S04]  /*1ad80*/  STL.64 [R1+0x628], R74 ;  /* 0x0006284a01007387 */ /* 0x0005e80000100a00 */
[----:B-1----:R-:W3:Y:S04]  /*1ad90*/  LDL.LU R72, [R1+0x3c0] ;  /* 0x0003c00001487983 */ /* 0x002ee80000300800 */
[----:B------:R-:W3:Y:S04]  /*1ada0*/  LDL.LU R73, [R1+0x3c4] ;  /* 0x0003c40001497983 */ /* 0x000ee80000300800 */
[----:B--2---:R-:W3:Y:S04]  /*1adb0*/  LDL.LU R74, [R1+0x3c8] ;  /* 0x0003c800014a7983 */ /* 0x004ee80000300800 */
[----:B------:R-:W3:Y:S01]  /*1adc0*/  LDL.LU R75, [R1+0x3cc] ;  /* 0x0003cc00014b7983 */ /* 0x000ee20000300800 */
[C---:B------:R-:W-:Y:S11]  /*1add0*/  HMMA.1688.F32.TF32 R76, R236.reuse, R22, R76 ;  /* 0x00000016ec4c723c */ /* 0x040ff6000008104c */
[----:B------:R-:W-:Y:S11]  /*1ade0*/  @!UPT UIADD3 URZ, URZ, URZ, URZ ;  /* 0x0000003f3f3ff290 */ /* 0x000ff6000fffe03f */
[----:B------:R-:W-:Y:S01]  /*1adf0*/  @!UPT UIADD3 URZ, URZ, URZ, URZ ;  /* 0x0000003f3f3ff290 */ /* 0x000fe2000fffe03f */
[----:B------:R-:W-:Y:S04]  /*1ae00*/  STL.64 [R1+0x610], R76 ;  /* 0x0006104c01007387 */ /* 0x000fe80000100a00 */
[----:B------:R1:W-:Y:S02]  /*1ae10*/  STL.64 [R1+0x618], R78 ;  /* 0x0006184e01007387 */ /* 0x0003e40000100a00 */
[C---:B-1----:R-:W-:Y:S08]  /*1ae20*/  HMMA.1688.F32.TF32 R76, R236.reuse, R18, R80 ;  /* 0x00000012ec4c723c */ /* 0x042ff00000081050 */
[C---:B------:R-:W-:Y:S08]  /*1ae30*/  HMMA.1688.F32.TF32 R84, R236.reuse, R14, R84 ;  /* 0x0000000eec54723c */ /* 0x040ff00000081054 */
[C---:B------:R-:W-:Y:S07]  /*1ae40*/  HMMA.1688.F32.TF32 R80, R236.reuse, R10, R88 ;  /* 0x0000000aec50723c */ /* 0x040fee0000081058 */
[----:B------:R-:W-:Y:S04]  /*1ae50*/  STL.64 [R1+0x600], R76 ;  /* 0x0006004c01007387 */ /* 0x000fe80000100a00 */
[----:B------:R1:W-:Y:S02]  /*1ae60*/  STL.64 [R1+0x608], R78 ;  /* 0x0006084e01007387 */ /* 0x0003e40000100a00 */
[----:B-1----:R-:W-:Y:S02]  /*1ae70*/  HMMA.1688.F32.TF32 R76, R236, R6, R92 ;  /* 0x00000006ec4c723c */ /* 0x002fe4000008105c */
[----:B------:R-:W-:Y:S04]  /*1ae80*/  STL.64 [R1+0x5f0], R84 ;  /* 0x0005f05401007387 */ /* 0x000fe80000100a00 */
[----:B------:R-:W-:Y:S04]  /*1ae90*/  STL.64 [R1+0x5f8], R86 ;  /* 0x0005f85601007387 */ /* 0x000fe80000100a00 */
[----:B------:R-:W2:Y:S04]  /*1aea0*/  LDL.LU R88, [R1+0xb0] ;  /* 0x0000b00001587983 */ /* 0x000ea80000300800 */
[----:B------:R1:W-:Y:S04]  /*1aeb0*/  STL.64 [R1+0x280], R80 ;  /* 0x0002805001007387 */ /* 0x0003e80000100a00 */
[----:B------:R1:W-:Y:S01]  /*1aec0*/  STL.64 [R1+0x288], R82 ;  /* 0x0002885201007387 */ /* 0x0003e20000100a00 */
[----:B------:R-:W-:Y:S01]  /*1aed0*/  IMAD.MOV.U32 R90, RZ, RZ, R57 ;  /* 0x000000ffff5a7224 */ /* 0x000fe200078e0039 */
[C---:B---3--:R-:W-:Y:S03]  /*1aee0*/  HMMA.1688.F32.TF32 R72, R240.reuse, R66, R72 ;  /* 0x00000042f048723c */ /* 0x048fe60000081048 */
[----:B------:R3:W-:Y:S04]  /*1aef0*/  STL.64 [R1+0x240], R76 ;  /* 0x0002404c01007387 */ /* 0x0007e80000100a00 */
[----:B------:R1:W-:Y:S04]  /*1af00*/  STL.64 [R1+0x248], R78 ;  /* 0x0002484e01007387 */ /* 0x0003e80000100a00 */
[----:B------:R-:W2:Y:S01]  /*1af10*/  LDL.LU R89, [R1+0xb4] ;  /* 0x0000b40001597983 */ /* 0x000ea20000300800 */
[----:B------:R-:W-:Y:S01]  /*1af20*/  IMAD.MOV.U32 R91, RZ, RZ, R56 ;  /* 0x000000ffff5b7224 */ /* 0x000fe200078e0038 */
[C---:B------:R-:W-:Y:S02]  /*1af30*/  HMMA.1688.F32.TF32 R248, R240.reuse, R58, R248 ;  /* 0x0000003af0f8723c */ /* 0x040fe400000810f8 */
[----:B------:R-:W-:Y:S04]  /*1af40*/  LDS R84, [R61+0x31100] ;  /* 0x031100003d547984 */ /* 0x000fe80000000800 */
[----:B------:R-:W-:Y:S02]  /*1af50*/  LDS R86, [R61+0x31900] ;  /* 0x031900003d567984 */ /* 0x000fe40000000800 */
[----:B------:R-:W-:Y:S02]  /*1af60*/  HMMA.1688.F32.TF32 R68, R240, R50, R68 ;  /* 0x00000032f044723c */ /* 0x000fe40000081044 */
[----:B------:R-:W-:Y:S01]  /*1af70*/  LDS R85, [R64+0x31100] ;  /* 0x0311000040557984 */ /* 0x000fe20000000800 */
[----:B------:R-:W-:-:S03]  /*1af80*/  IMAD.MOV.U32 R239, RZ, RZ, R72 ;  /* 0x000000ffffef7224 */ /* 0x000fc600078e0048 */
[----:B------:R-:W2:Y:S01]  /*1af90*/  LDS R87, [R64+0x31900] ;  /* 0x0319000040577984 */ /* 0x000ea20000000800 */
[----:B------:R-:W-:Y:S02]  /*1afa0*/  IMAD.MOV.U32 R238, RZ, RZ, R73 ;  /* 0x000000ffffee7224 */ /* 0x000fe400078e0049 */
[----:B------:R-:W-:Y:S02]  /*1afb0*/  IMAD.MOV.U32 R237, RZ, RZ, R74 ;  /* 0x000000ffffed7224 */ /* 0x000fe400078e004a */
[----:B------:R-:W-:Y:S01]  /*1afc0*/  IMAD.MOV.U32 R236, RZ, RZ, R75 ;  /* 0x000000ffffec7224 */ /* 0x000fe200078e004b */
[----:B------:R-:W-:Y:S01]  /*1afd0*/  STL.64 [R1+0x1048], R238 ;  /* 0x001048ee01007387 */ /* 0x000fe20000100a00 */
[----:B----4-:R-:W-:Y:S03]  /*1afe0*/  HMMA.1688.F32.TF32 R72, R240, R62, R244 ;  /* 0x0000003ef048723c */ /* 0x010fe600000810f4 */
[----:B------:R-:W-:Y:S04]  /*1aff0*/  STL.64 [R1+0x1040], R236 ;  /* 0x001040ec01007387 */ /* 0x000fe80000100a00 */
[----:B------:R-:W4:Y:S01]  /*1b000*/  LDL.LU R244, [R1+0xe0] ;  /* 0x0000e00001f47983 */ /* 0x000f220000300800 */
[----:B------:R-:W-:-:S03]  /*1b010*/  IMAD.MOV.U32 R247, RZ, RZ, R65 ;  /* 0x000000fffff77224 */ /* 0x000fc600078e0041 */
[----:B------:R-:W4:Y:S04]  /*1b020*/  LDL.LU R245, [R1+0xe4] ;  /* 0x0000e40001f57983 */ /* 0x000f280000300800 */
[----:B------:R-:W4:Y:S04]  /*1b030*/  LDL.LU R246, [R1+0xe8] ;  /* 0x0000e80001f67983 */ /* 0x000f280000300800 */
[----:B------:R-:W4:Y:S04]  /*1b040*/  LDL.LU R65, [R1+0x114c] ;  /* 0x00114c0001417983 */ /* 0x000f280000300800 */
[----:B-1----:R-:W4:Y:S04]  /*1b050*/  LDL.LU R80, [R1+0x3e0] ;  /* 0x0003e00001507983 */ /* 0x002f280000300800 */
[----:B------:R-:W4:Y:S04]  /*1b060*/  LDL.LU R81, [R1+0x3e4] ;  /* 0x0003e40001517983 */ /* 0x000f280000300800 */
[----:B------:R-:W4:Y:S04]  /*1b070*/  LDL.LU R82, [R1+0x3e8] ;  /* 0x0003e80001527983 */ /* 0x000f280000300800 */
[----:B------:R-:W4:Y:S01]  /*1b080*/  LDL.LU R83, [R1+0x3ec] ;  /* 0x0003ec0001537983 */ /* 0x000f220000300800 */
[----:B------:R-:W-:-:S03]  /*1b090*/  IMAD.MOV.U32 R48, RZ, RZ, R72 ;  /* 0x000000ffff307224 */ /* 0x000fc600078e0048 */
[----:B---3--:R-:W3:Y:S01]  /*1b0a0*/  LDL.LU R76, [R1+0x2f0] ;  /* 0x0002f000014c7983 */ /* 0x008ee20000300800 */
[----:B------:R-:W-:-:S03]  /*1b0b0*/  IMAD.MOV.U32 R49, RZ, RZ, R73 ;  /* 0x000000ffff317224 */ /* 0x000fc600078e0049 */
[----:B------:R-:W3:Y:S01]  /*1b0c0*/  LDL.LU R77, [R1+0x2f4] ;  /* 0x0002f400014d7983 */ /* 0x000ee20000300800 */
[----:B------:R-:W-:-:S03]  /*1b0d0*/  IMAD.MOV.U32 R57, RZ, RZ, R74 ;  /* 0x000000ffff397224 */ /* 0x000fc600078e004a */
[----:B------:R-:W3:Y:S04]  /*1b0e0*/  LDL.LU R78, [R1+0x2f8] ;  /* 0x0002f800014e7983 */ /* 0x000ee80000300800 */
[----:B------:R-:W3:Y:S04]  /*1b0f0*/  LDL.LU R79, [R1+0x2fc] ;  /* 0x0002fc00014f7983 */ /* 0x000ee80000300800 */
[----:B------:R-:W3:Y:S04]  /*1b100*/  LDL.LU R72, [R1+0x1c0] ;  /* 0x0001c00001487983 */ /* 0x000ee80000300800 */
[----:B------:R-:W3:Y:S04]  /*1b110*/  LDL.LU R73, [R1+0x1c4] ;  /* 0x0001c40001497983 */ /* 0x000ee80000300800 */
[----:B------:R-:W3:Y:S01]  /*1b120*/  LDL.LU R74, [R1+0x1c8] ;  /* 0x0001c800014a7983 */ /* 0x000ee20000300800 */
[----:B------:R-:W-:Y:S03]  /*1b130*/  HMMA.1688.F32.TF32 R92, R240, R46, R96 ;  /* 0x0000002ef05c723c */ /* 0x000fe60000081060 */
[----:B------:R-:W-:Y:S04]  /*1b140*/  STL.64 [R1+0x1028], R250 ;  /* 0x001028fa01007387 */ /* 0x000fe80000100a00 */
[----:B------:R-:W-:Y:S04]  /*1b150*/  STL.64 [R1+0x1020], R248 ;  /* 0x001020f801007387 */ /* 0x000fe80000100a00 */
[----:B------:R-:W-:Y:S04]  /*1b160*/  STL.64 [R1+0x720], R68 ;  /* 0x0007204401007387 */ /* 0x000fe80000100a00 */
[----:B------:R1:W-:Y:S01]  /*1b170*/  STL.64 [R1+0x728], R70 ;  /* 0x0007284601007387 */ /* 0x0003e20000100a00 */
[----:B------:R-:W-:-:S03]  /*1b180*/  IMAD.MOV.U32 R56, RZ, RZ, R75 ;  /* 0x000000ffff387224 */ /* 0x000fc600078e004b */
[----:B------:R-:W-:Y:S04]  /*1b190*/  LDS R96, [R61+0x31180] ;  /* 0x031180003d607984 */ /* 0x000fe80000000800 */
[----:B------:R-:W-:Y:S01]  /*1b1a0*/  LDS R98, [R61+0x31980] ;  /* 0x031980003d627984 */ /* 0x000fe20000000800 */
[C---:B-1----:R-:W-:Y:S03]  /*1b1b0*/  HMMA.1688.F32.TF32 R68, R240.reuse, R38, R108 ;  /* 0x00000026f044723c */ /* 0x042fe6000008106c */
[----:B------:R-:W-:Y:S04]  /*1b1c0*/  STL.64 [R1+0x710], R92 ;  /* 0x0007105c01007387 */ /* 0x000fe80000100a00 */
[----:B------:R1:W-:Y:S04]  /*1b1d0*/  STL.64 [R1+0x718], R94 ;  /* 0x0007185e01007387 */ /* 0x0003e80000100a00 */
[----:B------:R-:W-:Y:S04]  /*1b1e0*/  LDS R97, [R64+0x31180] ;  /* 0x0311800040617984 */ /* 0x000fe80000000800 */
[----:B------:R-:W2:Y:S01]  /*1b1f0*/  LDS R99, [R64+0x31980] ;  /* 0x0319800040637984 */ /* 0x000ea20000000800 */
[C---:B-1----:R-:W-:Y:S08]  /*1b200*/  HMMA.1688.F32.TF32 R92, R240.reuse, R26, R120 ;  /* 0x0000001af05c723c */ /* 0x042ff00000081078 */
[C---:B--2---:R-:W-:Y:S11]  /*1b210*/  HMMA.1688.F32.TF32 R88, R240.reuse, R54, R88 ;  /* 0x00000036f058723c */ /* 0x044ff60000081058 */
[----:B------:R-:W-:Y:S11]  /*1b220*/  @!UPT UIADD3 URZ, URZ, URZ, URZ ;  /* 0x0000003f3f3ff290 */ /* 0x000ff6000fffe03f */
[----:B------:R-:W-:Y:S02]  /*1b230*/  @!UPT UIADD3 URZ, URZ, URZ, URZ ;  /* 0x0000003f3f3ff290 */ /* 0x000fe4000fffe03f */
[----:B------:R-:W-:Y:S02]  /*1b240*/  IMAD.MOV.U32 R25, RZ, RZ, R88 ;  /* 0x000000ffff197224 */ /* 0x000fe400078e0058 */
[----:B------:R-:W-:Y:S02]  /*1b250*/  IMAD.MOV.U32 R24, RZ, RZ, R89 ;  /* 0x000000ffff187224 */ /* 0x000fe400078e0059 */
[----:B------:R-:W-:Y:S02]  /*1b260*/  IMAD.MOV.U32 R21, RZ, RZ, R90 ;  /* 0x000000ffff157224 */ /* 0x000fe400078e005a */
[----:B------:R-:W-:Y:S02]  /*1b270*/  IMAD.MOV.U32 R20, RZ, RZ, R91 ;  /* 0x000000ffff147224 */ /* 0x000fe400078e005b */
[C---:B------:R-:W-:Y:S01]  /*1b280*/  HMMA.1688.F32.TF32 R88, R240.reuse, R42, R104 ;  /* 0x0000002af058723c */ /* 0x040fe20000081068 */
[----:B----4-:R-:W-:Y:S02]  /*1b290*/  IMAD.MOV.U32 R75, RZ, RZ, R65 ;  /* 0x000000ffff4b7224 */ /* 0x010fe400078e0041 */
[----:B------:R-:W2:Y:S11]  /*1b2a0*/  LDL R65, [R1+0x8f0] ;  /* 0x0008f00001417983 */ /* 0x000eb60000100800 */
[----:B------:R-:W-:Y:S09]  /*1b2b0*/  @!UPT UIADD3 URZ, URZ, URZ, URZ ;  /* 0x0000003f3f3ff290 */ /* 0x000ff2000fffe03f */
[----:B------:R-:W-:Y:S04]  /*1b2c0*/  STL.64 [R1+0x700], R88 ;  /* 0x0007005801007387 */ /* 0x000fe80000100a00 */
[----:B------:R1:W-:Y:S04]  /*1b2d0*/  STL.64 [R1+0x708], R90 ;  /* 0x0007085a01007387 */ /* 0x0003e80000100a00 */
[----:B------:R-:W-:Y:S04]  /*1b2e0*/  STL.64 [R1+0x6f0], R68 ;  /* 0x0006f04401007387 */ /* 0x000fe80000100a00 */
[----:B------:R4:W-:Y:S01]  /*1b2f0*/  STL.64 [R1+0x6f8], R70 ;  /* 0x0006f84601007387 */ /* 0x0009e20000100a00 */
[C---:B-1----:R-:W-:Y:S08]  /*1b300*/  HMMA.1688.F32.TF32 R88, R240.reuse, R34, R112 ;  /* 0x00000022f058723c */ /* 0x042ff00000081070 */
[C---:B----4-:R-:W-:Y:S11]  /*1b310*/  HMMA.1688.F32.TF32 R68, R240.reuse, R30, R116 ;  /* 0x0000001ef044723c */ /* 0x050ff60000081074 */
[----:B------:R-:W-:Y:S04]  /*1b320*/  @!UPT UIADD3 URZ, URZ, URZ, URZ ;  /* 0x0000003f3f3ff290 */ /* 0x000fe8000fffe03f */
[----:B------:R-:W-:Y:S04]  /*1b330*/  STL.64 [R1+0x6e0], R88 ;  /* 0x0006e05801007387 */ /* 0x000fe80000100a00 */
[----:B------:R1:W-:Y:S04]  /*1b340*/  STL.64 [R1+0x6e8], R90 ;  /* 0x0006e85a01007387 */ /* 0x0003e80000100a00 */
[----:B------:R-:W-:Y:S04]  /*1b350*/  STL.64 [R1+0x6d0], R68 ;  /* 0x0006d04401007387 */ /* 0x000fe80000100a00 */
[----:B------:R4:W-:Y:S01]  /*1b360*/  STL.64 [R1+0x6d8], R70 ;  /* 0x0006d84601007387 */ /* 0x0009e20000100a00 */
[C---:B-1----:R-:W-:Y:S08]  /*1b370*/  HMMA.1688.F32.TF32 R88, R240.reuse, R22, R124 ;  /* 0x00000016f058723c */ /* 0x042ff0000008107c */
[C---:B----4-:R-:W-:Y:S01]  /*1b380*/  HMMA.1688.F32.TF32 R68, R240.reuse, R18, R128 ;  /* 0x00000012f044723c */ /* 0x050fe20000081080 */
        /* <DEDUP_REMOVED lines=8> */
[----:B----4-:R-:W-:Y:S03]  /*1b410*/  HMMA.1688.F32.TF32 R68, R240, R6, R140 ;  /* 0x00000006f044723c */ /* 0x010fe6000008108c */
[----:B------:R-:W-:Y:S04]  /*1b420*/  STL.64 [R1+0x690], R92 ;  /* 0x0006905c01007387 */ /* 0x000fe80000100a00 */
[----:B------:R-:W-:Y:S01]  /*1b430*/  STL.64 [R1+0x698], R94 ;  /* 0x0006985e01007387 */ /* 0x000fe20000100a00 */
[C---:B------:R-:W-:Y:S07]  /*1b440*/  HMMA.1688.F32.TF32 R80, R84.reuse, R66, R80 ;  /* 0x000000425450723c */ /* 0x040fee0000081050 */
[----:B------:R-:W-:Y:S04]  /*1b450*/  STL.64 [R1+0x680], R88 ;  /* 0x0006805801007387 */ /* 0x000fe80000100a00 */
[----:B------:R-:W-:Y:S04]  /*1b460*/  STL.64 [R1+0x688], R90 ;  /* 0x0006885a01007387 */ /* 0x000fe80000100a00 */
[----:B------:R-:W-:Y:S01]  /*1b470*/  STL.64 [R1+0x2e0], R68 ;  /* 0x0002e04401007387 */ /* 0x000fe20000100a00 */
[C---:B---3--:R-:W-:Y:S03]  /*1b480*/  HMMA.1688.F32.TF32 R72, R84.reuse, R58, R72 ;  /* 0x0000003a5448723c */ /* 0x048fe60000081048 */
[----:B------:R1:W-:Y:S05]  /*1b490*/  STL.64 [R1+0x2e8], R70 ;  /* 0x0002e84601007387 */ /* 0x0003ea0000100a00 */
[C---:B-1----:R-:W-:Y:S01]  /*1b4a0*/  HMMA.1688.F32.TF32 R68, R84.reuse, R62, R76 ;  /* 0x0000003e5444723c */ /* 0x042fe2000008104c */
[----:B------:R-:W-:Y:S04]  /*1b4b0*/  STL.64 [R1+0x1038], R82 ;  /* 0x0010385201007387 */ /* 0x000fe80000100a00 */
[----:B------:R-:W-:Y:S03]  /*1b4c0*/  STL.64 [R1+0x1030], R80 ;  /* 0x0010305001007387 */ /* 0x000fe60000100a00 */
[----:B------:R-:W-:Y:S11]  /*1b4d0*/  HMMA.1688.F32.TF32 R76, R84, R54, R244 ;  /* 0x00000036544c723c */ /* 0x000ff600000810f4 */
[----:B------:R-:W-:Y:S04]  /*1b4e0*/  @!UPT UIADD3 URZ, URZ, URZ, URZ ;  /* 0x0000003f3f3ff290 */ /* 0x000fe8000fffe03f */
[----:B------:R-:W-:Y:S04]  /*1b4f0*/  STL.64 [R1+0x1058], R70 ;  /* 0x0010584601007387 */ /* 0x000fe80000100a00 */
[----:B------:R-:W-:Y:S04]  /*1b500*/  STL.64 [R1+0x1050], R68 ;  /* 0x0010504401007387 */ /* 0x000fe80000100a00 */
[----:B------:R-:W-:Y:S04]  /*1b510*/  STL.64 [R1+0x1068], R74 ;  /* 0x0010684a01007387 */ /* 0x000fe80000100a00 */
[----:B------:R1:W-:Y:S04]  /*1b520*/  STL.64 [R1+0x1060], R72 ;  /* 0x0010604801007387 */ /* 0x0003e80000100a00 */
[----:B------:R-:W3:Y:S04]  /*1b530*/  LDL.LU R236, [R1+0x340] ;  /* 0x0003400001ec7983 */ /* 0x000ee80000300800 */
[----:B------:R-:W3:Y:S04]  /*1b540*/  LDL.LU R237, [R1+0x344] ;  /* 0x0003440001ed7983 */ /* 0x000ee80000300800 */
[----:B------:R-:W3:Y:S04]  /*1b550*/  LDL.LU R238, [R1+0x348] ;  /* 0x0003480001ee7983 */ /* 0x000ee80000300800 */
[----:B------:R-:W3:Y:S04]  /*1b560*/  LDL.LU R239, [R1+0x34c] ;  /* 0x00034c0001ef7983 */ /* 0x000ee80000300800 */
[----:B------:R-:W4:Y:S04]  /*1b570*/  LDL.LU R248, [R1+0x420] ;  /* 0x0004200001f87983 */ /* 0x000f280000300800 */
[----:B------:R-:W4:Y:S04]  /*1b580*/  LDL.LU R249, [R1+0x424] ;  /* 0x0004240001f97983 */ /* 0x000f280000300800 */
[----:B------:R-:W4:Y:S04]  /*1b590*/  LDL.LU R250, [R1+0x428] ;  /* 0x0004280001fa7983 */ /* 0x000f280000300800 */
[----:B------:R-:W4:Y:S04]  /*1b5a0*/  LDL.LU R251, [R1+0x42c] ;  /* 0x00042c0001fb7983 */ /* 0x000f280000300800 */
[----:B------:R-:W4:Y:S04]  /*1b5b0*/  LDL.LU R88, [R1+0x2d0] ;  /* 0x0002d00001587983 */ /* 0x000f280000300800 */
[----:B------:R-:W4:Y:S04]  /*1b5c0*/  LDL.LU R89, [R1+0x2d4] ;  /* 0x0002d40001597983 */ /* 0x000f280000300800 */
[----:B------:R-:W4:Y:S01]  /*1b5d0*/  LDL.LU R90, [R1+0x2d8] ;  /* 0x0002d800015a7983 */ /* 0x000f220000300800 */
[----:B------:R-:W-:-:S03]  /*1b5e0*/  IMAD.MOV.U32 R95, RZ, RZ, R252 ;  /* 0x000000ffff5f7224 */ /* 0x000fc600078e00fc */
[----:B------:R-:W4:Y:S04]  /*1b5f0*/  LDL.LU R91, [R1+0x2dc] ;  /* 0x0002dc00015b7983 */ /* 0x000f280000300800 */
[----:B------:R-:W4:Y:S04]  /*1b600*/  LDL.LU R92, [R1+0xf0] ;  /* 0x0000f000015c7983 */ /* 0x000f280000300800 */
[----:B------:R-:W4:Y:S04]  /*1b610*/  LDL.LU R93, [R1+0xf4] ;  /* 0x0000f400015d7983 */ /* 0x000f280000300800 */
[----:B------:R-:W4:Y:S04]  /*1b620*/  LDL.LU R94, [R1+0xf8] ;  /* 0x0000f800015e7983 */ /* 0x000f280000300800 */
[----:B------:R-:W4:Y:S04]  /*1b630*/  LDL.LU R252, [R1+0x1148] ;  /* 0x0011480001fc7983 */ /* 0x000f280000300800 */
[----:B------:R-:W-:Y:S04]  /*1b640*/  STL.64 [R1+0x1078], R78 ;  /* 0x0010784e01007387 */ /* 0x000fe80000100a00 */
[----:B------:R1:W-:Y:S02]  /*1b650*/  STL.64 [R1+0x1070], R76 ;  /* 0x0010704c01007387 */ /* 0x0003e40000100a00 */
[C---:B-1----:R-:W-:Y:S08]  /*1b660*/  HMMA.1688.F32.TF32 R72, R84.reuse, R46, R144 ;  /* 0x0000002e5448723c */ /* 0x042ff00000081090 */
[C---:B------:R-:W-:Y:S08]  /*1b670*/  HMMA.1688.F32.TF32 R76, R84.reuse, R50, R100 ;  /* 0x00000032544c723c */ /* 0x040ff00000081064 */
[C---:B------:R-:W-:Y:S11]  /*1b680*/  HMMA.1688.F32.TF32 R68, R84.reuse, R42, R152 ;  /* 0x0000002a5444723c */ /* 0x040ff60000081098 */
[----:B------:R-:W-:Y:S04]  /*1b690*/  @!UPT UIADD3 URZ, URZ, URZ, URZ ;  /* 0x0000003f3f3ff290 */ /* 0x000fe8000fffe03f */
[----:B------:R-:W-:Y:S04]  /*1b6a0*/  STL.64 [R1+0x7e0], R76 ;  /* 0x0007e04c01007387 */ /* 0x000fe80000100a00 */
[----:B------:R1:W-:Y:S04]  /*1b6b0*/  STL.64 [R1+0x7e8], R78 ;  /* 0x0007e84e01007387 */ /* 0x0003e80000100a00 */
[----:B------:R-:W-:Y:S04]  /*1b6c0*/  STL.64 [R1+0x7d0], R72 ;  /* 0x0007d04801007387 */ /* 0x000fe80000100a00 */
[----:B------:R2:W-:Y:S01]  /*1b6d0*/  STL.64 [R1+0x7d8], R74 ;  /* 0x0007d84a01007387 */ /* 0x0005e20000100a00 */
[C---:B-1----:R-:W-:Y:S03]  /*1b6e0*/  HMMA.1688.F32.TF32 R76, R84.reuse, R38, R156 ;  /* 0x00000026544c723c */ /* 0x042fe6000008109c */
[----:B------:R-:W-:Y:S04]  /*1b6f0*/  STL.64 [R1+0x7c0], R68 ;  /* 0x0007c04401007387 */ /* 0x000fe80000100a00 */
[----:B------:R1:W-:Y:S01]  /*1b700*/  STL.64 [R1+0x7c8], R70 ;  /* 0x0007c84601007387 */ /* 0x0003e20000100a00 */
[C---:B--2---:R-:W-:Y:S03]  /*1b710*/  HMMA.1688.F32.TF32 R72, R84.reuse, R34, R160 ;  /* 0x000000225448723c */ /* 0x044fe600000810a0 */
[----:B------:R-:W-:Y:S04]  /*1b720*/  LDS R140, [R65+0x31000] ;  /* 0x03100000418c7984 */ /* 0x000fe80000000800 */
[----:B------:R-:W-:Y:S01]  /*1b730*/  LDS R142, [R65+0x31800] ;  /* 0x03180000418e7984 */ /* 0x000fe20000000800 */
[C---:B-1----:R-:W-:Y:S03]  /*1b740*/  HMMA.1688.F32.TF32 R68, R84.reuse, R30, R164 ;  /* 0x0000001e5444723c */ /* 0x042fe600000810a4 */
[----:B------:R-:W-:Y:S04]  /*1b750*/  LDS R156, [R65+0x31100] ;  /* 0x03110000419c7984 */ /* 0x000fe80000000800 */
[----:B------:R-:W-:Y:S04]  /*1b760*/  LDS R158, [R65+0x31900] ;  /* 0x03190000419e7984 */ /* 0x000fe80000000800 */
        /* <DEDUP_REMOVED lines=10> */
[C---:B-1----:R-:W-:Y:S07]  /*1b810*/  HMMA.1688.F32.TF32 R68, R84.reuse, R18, R176 ;  /* 0x000000125444723c */ /* 0x042fee00000810b0 */
[----:B------:R-:W-:Y:S04]  /*1b820*/  STL.64 [R1+0x780], R76 ;  /* 0x0007804c01007387 */ /* 0x000fe80000100a00 */
[----:B------:R1:W-:Y:S04]  /*1b830*/  STL.64 [R1+0x788], R78 ;  /* 0x0007884e01007387 */ /* 0x0003e80000100a00 */
[----:B------:R-:W-:Y:S04]  /*1b840*/  STL.64 [R1+0x770], R72 ;  /* 0x0007704801007387 */ /* 0x000fe80000100a00 */
[----:B------:R2:W-:Y:S01]  /*1b850*/  STL.64 [R1+0x778], R74 ;  /* 0x0007784a01007387 */ /* 0x0005e20000100a00 */
[C---:B-1----:R-:W-:Y:S03]  /*1b860*/  HMMA.1688.F32.TF32 R76, R84.reuse, R14, R180 ;  /* 0x0000000e544c723c */ /* 0x042fe600000810b4 */
[----:B------:R-:W-:Y:S04]  /*1b870*/  STL.64 [R1+0x760], R68 ;  /* 0x0007604401007387 */ /* 0x000fe80000100a00 */
[----:B------:R1:W-:Y:S01]  /*1b880*/  STL.64 [R1+0x768], R70 ;  /* 0x0007684601007387 */ /* 0x0003e20000100a00 */
[C---:B--2---:R-:W-:Y:S08]  /*1b890*/  HMMA.1688.F32.TF32 R72, R84.reuse, R10, R184 ;  /* 0x0000000a5448723c */ /* 0x044ff000000810b8 */
[----:B-1----:R-:W-:Y:S07]  /*1b8a0*/  HMMA.1688.F32.TF32 R68, R84, R6, R188 ;  /* 0x000000065444723c */ /* 0x002fee00000810bc */
[----:B------:R-:W-:Y:S04]  /*1b8b0*/  STL.64 [R1+0x750], R76 ;  /* 0x0007504c01007387 */ /* 0x000fe80000100a00 */
[----:B------:R1:W-:Y:S04]  /*1b8c0*/  STL.64 [R1+0x758], R78 ;  /* 0x0007584e01007387 */ /* 0x0003e80000100a00 */
[----:B------:R-:W2:Y:S04]  /*1b8d0*/  LDL.LU R244, [R1+0x510] ;  /* 0x0005100001f47983 */ /* 0x000ea80000300800 */
[----:B------:R-:W-:Y:S04]  /*1b8e0*/  STL.64 [R1+0x740], R72 ;  /* 0x0007404801007387 */ /* 0x000fe80000100a00 */
[----:B------:R1:W-:Y:S04]  /*1b8f0*/  STL.64 [R1+0x748], R74 ;  /* 0x0007484a01007387 */ /* 0x0003e80000100a00 */
[----:B------:R-:W-:Y:S04]  /*1b900*/  STL.64 [R1+0x730], R68 ;  /* 0x0007304401007387 */ /* 0x000fe80000100a00 */
[----:B------:R1:W-:Y:S04]  /*1b910*/  STL.64 [R1+0x738], R70 ;  /* 0x0007384601007387 */ /* 0x0003e80000100a00 */
[----:B------:R-:W2:Y:S04]  /*1b920*/  LDL.LU R245, [R1+0x514] ;  /* 0x0005140001f57983 */ /* 0x000ea80000300800 */
[----:B------:R-:W2:Y:S04]  /*1b930*/  LDL.LU R246, [R1+0x518] ;  /* 0x0005180001f67983 */ /* 0x000ea80000300800 */
[----:B------:R-:W2:Y:S01]  /*1b940*/  LDL.LU R247, [R1+0x51c] ;  /* 0x00051c0001f77983 */ /* 0x000ea20000300800 */
[C---:B-1----:R-:W-:Y:S03]  /*1b950*/  HMMA.1688.F32.TF32 R76, R96.reuse, R50, R148 ;  /* 0x00000032604c723c */ /* 0x042fe60000081094 */
[----:B------:R-:W-:Y:S04]  /*1b960*/  LDS R148, [R65+0x31080] ;  /* 0x0310800041947984 */ /* 0x000fe80000000800 */
[----:B------:R-:W-:Y:S01]  /*1b970*/  LDS R150, [R65+0x31880] ;  /* 0x0318800041967984 */ /* 0x000fe20000000800 */
[C---:B------:R-:W-:Y:S08]  /*1b980*/  HMMA.1688.F32.TF32 R72, R96.reuse, R46, R192 ;  /* 0x0000002e6048723c */ /* 0x040ff000000810c0 */
[C---:B------:R-:W-:Y:S08]  /*1b990*/  HMMA.1688.F32.TF32 R68, R96.reuse, R42, R196 ;  /* 0x0000002a6044723c */ /* 0x040ff000000810c4 */
[C---:B---3--:R-:W-:Y:S08]  /*1b9a0*/  HMMA.1688.F32.TF32 R84, R96.reuse, R62, R236 ;  /* 0x0000003e6054723c */ /* 0x048ff000000810ec */
[C---:B----4-:R-:W-:Y:S08]  /*1b9b0*/  HMMA.1688.F32.TF32 R152, R96.reuse, R66, R248 ;  /* 0x000000426098723c */ /* 0x050ff000000810f8 */
[C---:B------:R-:W-:Y:S08]  /*1b9c0*/  HMMA.1688.F32.TF32 R88, R96.reuse, R58, R88 ;  /* 0x0000003a6058723c */ /* 0x040ff00000081058 */
[C---:B------:R-:W-:Y:S07]  /*1b9d0*/  HMMA.1688.F32.TF32 R92, R96.reuse, R54, R92 ;  /* 0x00000036605c723c */ /* 0x040fee000008105c */
[----:B------:R-:W-:Y:S04]  /*1b9e0*/  STL.64 [R1+0x1088], R154 ;  /* 0x0010889a01007387 */ /* 0x000fe80000100a00 */
        /* <DEDUP_REMOVED lines=11> */
[C---:B-1----:R-:W-:Y:S03]  /*1baa0*/  HMMA.1688.F32.TF32 R76, R96.reuse, R38, R200 ;  /* 0x00000026604c723c */ /* 0x042fe600000810c8 */
[----:B------:R-:W-:Y:S04]  /*1bab0*/  STL.64 [R1+0x880], R68 ;  /* 0x0008804401007387 */ /* 0x000fe80000100a00 */
[----:B------:R1:W-:Y:S01]  /*1bac0*/  STL.64 [R1+0x888], R70 ;  /* 0x0008884601007387 */ /* 0x0003e20000100a00 */
[C---:B---3--:R-:W-:Y:S03]  /*1bad0*/  HMMA.1688.F32.TF32 R72, R96.reuse, R34, R204 ;  /* 0x000000226048723c */ /* 0x048fe600000810cc */
[----:B------:R-:W-:Y:S04]  /*1bae0*/  LDS R141, [R252+0x31000] ;  /* 0x03100000fc8d7984 */ /* 0x000fe80000000800 */
[----:B------:R-:W2:Y:S01]  /*1baf0*/  LDS R143, [R252+0x31800] ;  /* 0x03180000fc8f7984 */ /* 0x000ea20000000800 */
[C---:B-1----:R-:W-:Y:S03]  /*1bb00*/  HMMA.1688.F32.TF32 R68, R96.reuse, R30, R208 ;  /* 0x0000001e6044723c */ /* 0x042fe600000810d0 */
[----:B------:R-:W-:Y:S04]  /*1bb10*/  LDS R149, [R252+0x31080] ;  /* 0x03108000fc957984 */ /* 0x000fe80000000800 */
[----:B------:R-:W1:Y:S04]  /*1bb20*/  LDS R151, [R252+0x31880] ;  /* 0x03188000fc977984 */ /* 0x000e680000000800 */
[----:B------:R-:W-:Y:S04]  /*1bb30*/  STL.64 [R1+0x870], R76 ;  /* 0x0008704c01007387 */ /* 0x000fe80000100a00 */
[----:B------:R3:W-:Y:S04]  /*1bb40*/  STL.64 [R1+0x878], R78 ;  /* 0x0008784e01007387 */ /* 0x0007e80000100a00 */
[----:B------:R-:W-:Y:S04]  /*1bb50*/  STL.64 [R1+0x860], R72 ;  /* 0x0008604801007387 */ /* 0x000fe80000100a00 */
[----:B------:R4:W-:Y:S01]  /*1bb60*/  STL.64 [R1+0x868], R74 ;  /* 0x0008684a01007387 */ /* 0x0009e20000100a00 */
[C---:B---3--:R-:W-:Y:S03]  /*1bb70*/  HMMA.1688.F32.TF32 R76, R96.reuse, R26, R212 ;  /* 0x0000001a604c723c */ /* 0x048fe600000810d4 */
[----:B------:R-:W-:Y:S04]  /*1bb80*/  STL.64 [R1+0x850], R68 ;  /* 0x0008504401007387 */ /* 0x000fe80000100a00 */
[----:B------:R3:W-:Y:S01]  /*1bb90*/  STL.64 [R1+0x858], R70 ;  /* 0x0008584601007387 */ /* 0x0007e20000100a00 */
[C---:B----4-:R-:W-:Y:S03]  /*1bba0*/  HMMA.1688.F32.TF32 R72, R96.reuse, R22, R216 ;  /* 0x000000166048723c */ /* 0x050fe600000810d8 */
[----:B------:R-:W-:Y:S04]  /*1bbb0*/  LDS R157, [R252+0x31100] ;  /* 0x03110000fc9d7984 */ /* 0x000fe80000000800 */
[----:B------:R-:W4:Y:S01]  /*1bbc0*/  LDS R159, [R252+0x31900] ;  /* 0x03190000fc9f7984 */ /* 0x000f220000000800 */
[C---:B---3--:R-:W-:Y:S03]  /*1bbd0*/  HMMA.1688.F32.TF32 R68, R96.reuse, R18, R220 ;  /* 0x000000126044723c */ /* 0x048fe600000810dc */
[----:B------:R-:W-:Y:S04]  /*1bbe0*/  LDS R145, [R252+0x31180] ;  /* 0x03118000fc917984 */ /* 0x000fe80000000800 */
[----:B------:R-:W3:Y:S04]  /*1bbf0*/  LDS R147, [R252+0x31980] ;  /* 0x03198000fc937984 */ /* 0x000ee80000000800 */
[----:B------:R-:W-:Y:S04]  /*1bc00*/  STL.64 [R1+0x840], R76 ;  /* 0x0008404c01007387 */ /* 0x000fe80000100a00 */
[----:B------:R1:W-:Y:S04]  /*1bc10*/  STL.64 [R1+0x848], R78 ;  /* 0x0008484e01007387 */ /* 0x0003e80000100a00 */
[----:B------:R-:W-:Y:S04]  /*1bc20*/  STL.64 [R1+0x830], R72 ;  /* 0x0008304801007387 */ /* 0x000fe80000100a00 */
[----:B------:R4:W-:Y:S01]  /*1bc30*/  STL.64 [R1+0x838], R74 ;  /* 0x0008384a01007387 */ /* 0x0009e20000100a00 */
[C---:B-1----:R-:W-:Y:S03]  /*1bc40*/  HMMA.1688.F32.TF32 R76, R96.reuse, R14, R224 ;  /* 0x0000000e604c723c */ /* 0x042fe600000810e0 */
[----:B------:R-:W-:Y:S04]  /*1bc50*/  STL.64 [R1+0x820], R68 ;  /* 0x0008204401007387 */ /* 0x000fe80000100a00 */
[----:B------:R1:W-:Y:S01]  /*1bc60*/  STL.64 [R1+0x828], R70 ;  /* 0x0008284601007387 */ /* 0x0003e20000100a00 */
[C---:B----4-:R-:W-:Y:S08]  /*1bc70*/  HMMA.1688.F32.TF32 R72, R96.reuse, R10, R228 ;  /* 0x0000000a6048723c */ /* 0x050ff000000810e4 */
[----:B-1----:R-:W-:Y:S07]  /*1bc80*/  HMMA.1688.F32.TF32 R68, R96, R6, R232 ;  /* 0x000000066044723c */ /* 0x002fee00000810e8 */
[----:B------:R1:W-:Y:S04]  /*1bc90*/  STL.64 [R1+0x810], R76 ;  /* 0x0008104c01007387 */ /* 0x0003e80000100a00 */
[----:B------:R4:W-:Y:S04]  /*1bca0*/  STL.64 [R1+0x818], R78 ;  /* 0x0008184e01007387 */ /* 0x0009e80000100a00 */
[----:B------:R-:W-:Y:S04]  /*1bcb0*/  STL.64 [R1+0x800], R72 ;  /* 0x0008004801007387 */ /* 0x000fe80000100a00 */
[----:B------:R-:W-:Y:S04]  /*1bcc0*/  STL.64 [R1+0x808], R74 ;  /* 0x0008084a01007387 */ /* 0x000fe80000100a00 */
[----:B------:R1:W-:Y:S04]  /*1bcd0*/  STL.64 [R1+0x7f0], R68 ;  /* 0x0007f04401007387 */ /* 0x0003e80000100a00 */
[----:B------:R1:W-:Y:S01]  /*1bce0*/  STL.64 [R1+0x7f8], R70 ;  /* 0x0007f84601007387 */ /* 0x0003e20000100a00 */
[C---:B--2---:R-:W-:Y:S03]  /*1bcf0*/  HMMA.1688.F32.TF32 R164, R140.reuse, R66, R244 ;  /* 0x000000428ca4723c */ /* 0x044fe600000810f4 */
        /* <DEDUP_REMOVED lines=52> */
[----:B------:R-:W-:Y:S04]  /*1c040*/  STL.64 [R1+0x10c8], R166 ;  /* 0x0010c8a601007387 */ /* 0x000fe80000100a00 */
[----:B------:R-:W-:Y:S01]  /*1c050*/  STL.64 [R1+0x10c0], R164 ;  /* 0x0010c0a401007387 */ /* 0x000fe20000100a00 */
[C---:B--2---:R-:W-:Y:S08]  /*1c060*/  HMMA.1688.F32.TF32 R204, R140.reuse, R62, R240 ;  /* 0x0000003e8ccc723c */ /* 0x044ff000000810f0 */
[C---:B------:R-:W-:Y:S11]  /*1c070*/  HMMA.1688.F32.TF32 R208, R140.reuse, R58, R236 ;  /* 0x0000003a8cd0723c */ /* 0x040ff600000810ec */
[----:B------:R-:W-:Y:S04]  /*1c080*/  @!UPT UIADD3 URZ, URZ, URZ, URZ ;  /* 0x0000003f3f3ff290 */ /* 0x000fe8000fffe03f */
[----:B------:R-:W-:Y:S04]  /*1c090*/  STL.64 [R1+0x10d8], R206 ;  /* 0x0010d8ce01007387 */ /* 0x000fe80000100a00 */
[----:B------:R-:W-:Y:S04]  /*1c0a0*/  STL.64 [R1+0x10d0], R204 ;  /* 0x0010d0cc01007387 */ /* 0x000fe80000100a00 */
[----:B------:R-:W2:Y:S04]  /*1c0b0*/  LDL.LU R236, [R1+0x130] ;  /* 0x0001300001ec7983 */ /* 0x000ea80000300800 */
[----:B------:R-:W2:Y:S04]  /*1c0c0*/  LDL.LU R237, [R1+0x134] ;  /* 0x0001340001ed7983 */ /* 0x000ea80000300800 */
[----:B------:R-:W2:Y:S04]  /*1c0d0*/  LDL.LU R238, [R1+0x138] ;  /* 0x0001380001ee7983 */ /* 0x000ea80000300800 */
[----:B------:R-:W2:Y:S01]  /*1c0e0*/  LDL.LU R239, [R1+0x13c] ;  /* 0x00013c0001ef7983 */ /* 0x000ea20000300800 */
[C---:B---3--:R-:W-:Y:S08]  /*1c0f0*/  HMMA.1688.F32.TF32 R212, R140.reuse, R54, R136 ;  /* 0x000000368cd4723c */ /* 0x048ff00000081088 */
[C---:B----4-:R-:W-:Y:S08]  /*1c100*/  HMMA.1688.F32.TF32 R96, R140.reuse, R50, R132 ;  /* 0x000000328c60723c */ /* 0x050ff00000081084 */
[C---:B------:R-:W-:Y:S08]  /*1c110*/  HMMA.1688.F32.TF32 R104, R140.reuse, R42, R104 ;  /* 0x0000002a8c68723c */ /* 0x040ff00000081068 */
[C---:B------:R-:W-:Y:S08]  /*1c120*/  HMMA.1688.F32.TF32 R100, R140.reuse, R46, R128 ;  /* 0x0000002e8c64723c */ /* 0x040ff00000081080 */
[C---:B------:R-:W-:Y:S01]  /*1c130*/  HMMA.1688.F32.TF32 R108, R140.reuse, R38, R108 ;  /* 0x000000268c6c723c */ /* 0x040fe2000008106c */
[----:B------:R-:W-:Y:S04]  /*1c140*/  STL.64 [R1+0x10e8], R210 ;  /* 0x0010e8d201007387 */ /* 0x000fe80000100a00 */
[----:B------:R-:W-:Y:S04]  /*1c150*/  STL.64 [R1+0x10e0], R208 ;  /* 0x0010e0d001007387 */ /* 0x000fe80000100a00 */
[----:B------:R-:W-:Y:S04]  /*1c160*/  STL.64 [R1+0x10f8], R214 ;  /* 0x0010f8d601007387 */ /* 0x000fe80000100a00 */
[----:B------:R-:W-:Y:S04]  /*1c170*/  STL.64 [R1+0x10f0], R212 ;  /* 0x0010f0d401007387 */ /* 0x000fe80000100a00 */
        /* <DEDUP_REMOVED lines=9> */
[----:B------:R-:W3:Y:S04]  /*1c210*/  LDL.LU R244, [R1+0x100] ;  /* 0x0001000001f47983 */ /* 0x000ee80000300800 */
[----:B------:R-:W3:Y:S04]  /*1c220*/  LDL.LU R245, [R1+0x104] ;  /* 0x0001040001f57983 */ /* 0x000ee80000300800 */
[----:B------:R-:W3:Y:S04]  /*1c230*/  LDL.LU R246, [R1+0x108] ;  /* 0x0001080001f67983 */ /* 0x000ee80000300800 */
[----:B------:R-:W3:Y:S04]  /*1c240*/  LDL.LU R247, [R1+0x10c] ;  /* 0x00010c0001f77983 */ /* 0x000ee80000300800 */
[----:B------:R-:W-:Y:S04]  /*1c250*/  STL [R1+0xfe0], R132 ;  /* 0x000fe08401007387 */ /* 0x000fe80000100800 */
[----:B------:R-:W-:Y:S04]  /*1c260*/  STL [R1+0xfdc], R133 ;  /* 0x000fdc8501007387 */ /* 0x000fe80000100800 */
[----:B------:R-:W-:Y:S04]  /*1c270*/  STL [R1+0xfd8], R134 ;  /* 0x000fd88601007387 */ /* 0x000fe80000100800 */
[----:B------:R-:W-:Y:S04]  /*1c280*/  STL [R1+0xfd4], R135 ;  /* 0x000fd48701007387 */ /* 0x000fe80000100800 */
        /* <DEDUP_REMOVED lines=11> */
[----:B------:R-:W4:Y:S04]  /*1c340*/  LDL.LU R79, [R1+0x57c] ;  /* 0x00057c00014f7983 */ /* 0x000f280000300800 */
[----:B------:R-:W4:Y:S04]  /*1c350*/  LDL.LU R68, [R1+0x540] ;  /* 0x0005400001447983 */ /* 0x000f280000300800 */
[----:B------:R-:W4:Y:S04]  /*1c360*/  LDL.LU R69, [R1+0x544] ;  /* 0x0005440001457983 */ /* 0x000f280000300800 */
[----:B------:R-:W4:Y:S04]  /*1c370*/  LDL.LU R70, [R1+0x548] ;  /* 0x0005480001467983 */ /* 0x000f280000300800 */
[----:B------:R-:W4:Y:S01]  /*1c380*/  LDL.LU R71, [R1+0x54c] ;  /* 0x00054c0001477983 */ /* 0x000f220000300800 */
[C---:B------:R-:W-:Y:S03]  /*1c390*/  HMMA.1688.F32.TF32 R128, R140.reuse, R18, R248 ;  /* 0x000000128c80723c */ /* 0x040fe600000810f8 */
[----:B------:R-:W4:Y:S04]  /*1c3a0*/  LDL.LU R72, [R1+0x550] ;  /* 0x0005500001487983 */ /* 0x000f280000300800 */
[----:B------:R-:W4:Y:S04]  /*1c3b0*/  LDL.LU R73, [R1+0x554] ;  /* 0x0005540001497983 */ /* 0x000f280000300800 */
[----:B------:R-:W4:Y:S04]  /*1c3c0*/  LDL.LU R74, [R1+0x558] ;  /* 0x00055800014a7983 */ /* 0x000f280000300800 */
[----:B------:R-:W4:Y:S04]  /*1c3d0*/  LDL.LU R75, [R1+0x55c] ;  /* 0x00055c00014b7983 */ /* 0x000f280000300800 */
[----:B------:R-:W4:Y:S04]  /*1c3e0*/  LDL.LU R248, [R1+0x310] ;  /* 0x0003100001f87983 */ /* 0x000f280000300800 */
[----:B------:R-:W4:Y:S04]  /*1c3f0*/  LDL.LU R249, [R1+0x314] ;  /* 0x0003140001f97983 */ /* 0x000f280000300800 */
[----:B------:R-:W4:Y:S04]  /*1c400*/  LDL.LU R250, [R1+0x318] ;  /* 0x0003180001fa7983 */ /* 0x000f280000300800 */
[----:B------:R-:W4:Y:S01]  /*1c410*/  LDL.LU R251, [R1+0x31c] ;  /* 0x00031c0001fb7983 */ /* 0x000f220000300800 */
[C---:B------:R-:W-:Y:S08]  /*1c420*/  HMMA.1688.F32.TF32 R112, R140.reuse, R34, R112 ;  /* 0x000000228c70723c */ /* 0x040ff00000081070 */
[C---:B------:R-:W-:Y:S08]  /*1c430*/  HMMA.1688.F32.TF32 R116, R140.reuse, R30, R116 ;  /* 0x0000001e8c74723c */ /* 0x040ff00000081074 */
[C---:B------:R-:W-:Y:S08]  /*1c440*/  HMMA.1688.F32.TF32 R120, R140.reuse, R26, R120 ;  /* 0x0000001a8c78723c */ /* 0x040ff00000081078 */
[C---:B------:R-:W-:Y:S08]  /*1c450*/  HMMA.1688.F32.TF32 R124, R140.reuse, R22, R124 ;  /* 0x000000168c7c723c */ /* 0x040ff0000008107c */
[C---:B--2---:R-:W-:Y:S11]  /*1c460*/  HMMA.1688.F32.TF32 R136, R140.reuse, R10, R236 ;  /* 0x0000000a8c88723c */ /* 0x044ff600000810ec */
[----:B------:R-:W-:Y:S11]  /*1c470*/  @!UPT UIADD3 URZ, URZ, URZ, URZ ;  /* 0x0000003f3f3ff290 */ /* 0x000ff6000fffe03f */
[----:B------:R-:W-:Y:S01]  /*1c480*/  @!UPT UIADD3 URZ, URZ, URZ, URZ ;  /* 0x0000003f3f3ff290 */ /* 0x000fe2000fffe03f */
[----:B------:R-:W-:Y:S04]  /*1c490*/  STL [R1+0xff0], R136 ;  /* 0x000ff08801007387 */ /* 0x000fe80000100800 */
[----:B------:R1:W-:Y:S04]  /*1c4a0*/  STL [R1+0xfec], R137 ;  /* 0x000fec8901007387 */ /* 0x0003e80000100800 */
[----:B------:R3:W-:Y:S04]  /*1c4b0*/  STL [R1+0xfe8], R138 ;  /* 0x000fe88a01007387 */ /* 0x0007e80000100800 */
[----:B------:R1:W-:Y:S04]  /*1c4c0*/  STL [R1+0xfe4], R139 ;  /* 0x000fe48b01007387 */ /* 0x0003e80000100800 */
[----:B------:R-:W2:Y:S04]  /*1c4d0*/  LDL.LU R236, [R1+0x320] ;  /* 0x0003200001ec7983 */ /* 0x000ea80000300800 */
[----:B------:R-:W2:Y:S04]  /*1c4e0*/  LDL.LU R237, [R1+0x324] ;  /* 0x0003240001ed7983 */ /* 0x000ea80000300800 */
[----:B------:R-:W2:Y:S04]  /*1c4f0*/  LDL.LU R238, [R1+0x328] ;  /* 0x0003280001ee7983 */ /* 0x000ea80000300800 */
[----:B------:R-:W2:Y:S01]  /*1c500*/  LDL.LU R239, [R1+0x32c] ;  /* 0x00032c0001ef7983 */ /* 0x000ea20000300800 */
[----:B---3--:R-:W-:Y:S03]  /*1c510*/  HMMA.1688.F32.TF32 R140, R140, R6, R244 ;  /* 0x000000068c8c723c */ /* 0x008fe600000810f4 */
[----:B------:R-:W3:Y:S04]  /*1c520*/  LDL.LU R244, [R1+0x3b0] ;  /* 0x0003b00001f47983 */ /* 0x000ee80000300800 */
[----:B------:R-:W3:Y:S04]  /*1c530*/  LDL.LU R245, [R1+0x3b4] ;  /* 0x0003b40001f57983 */ /* 0x000ee80000300800 */
[----:B------:R-:W3:Y:S04]  /*1c540*/  LDL.LU R246, [R1+0x3b8] ;  /* 0x0003b80001f67983 */ /* 0x000ee80000300800 */
[----:B------:R-:W3:Y:S08]  /*1c550*/  LDL.LU R247, [R1+0x3bc] ;  /* 0x0003bc0001f77983 */ /* 0x000ef00000300800 */
[----:B------:R-:W-:Y:S04]  /*1c560*/  STL [R1+0xffc], R140 ;  /* 0x000ffc8c01007387 */ /* 0x000fe80000100800 */
[----:B------:R-:W-:Y:S04]  /*1c570*/  STL [R1+0xff8], R141 ;  /* 0x000ff88d01007387 */ /* 0x000fe80000100800 */
[----:B------:R-:W-:Y:S04]  /*1c580*/  STL [R1+0xff4], R142 ;  /* 0x000ff48e01007387 */ /* 0x000fe80000100800 */
[----:B------:R1:W-:Y:S01]  /*1c590*/  STL [R1+0xfd0], R143 ;  /* 0x000fd08f01007387 */ /* 0x0003e20000100800 */
[C---:B----4-:R-:W-:Y:S08]  /*1c5a0*/  HMMA.1688.F32.TF32 R168, R148.reuse, R58, R68 ;  /* 0x0000003a94a8723c */ /* 0x050ff00000081044 */
[C---:B------:R-:W-:Y:S08]  /*1c5b0*/  HMMA.1688.F32.TF32 R200, R148.reuse, R62, R72 ;  /* 0x0000003e94c8723c */ /* 0x040ff00000081048 */
[C---:B------:R-:W-:Y:S08]  /*1c5c0*/  HMMA.1688.F32.TF32 R72, R148.reuse, R50, R240 ;  /* 0x000000329448723c */ /* 0x040ff000000810f0 */
[----:B------:R-:W-:Y:S11]  /*1c5d0*/  HMMA.1688.F32.TF32 R68, R148, R46, R248 ;  /* 0x0000002e9444723c */ /* 0x000ff600000810f8 */
[----:B------:R-:W-:Y:S04]  /*1c5e0*/  @!UPT UIADD3 URZ, URZ, URZ, URZ ;  /* 0x0000003f3f3ff290 */ /* 0x000fe8000fffe03f */
[----:B------:R4:W-:Y:S04]  /*1c5f0*/  STL.64 [R1+0x170], R72 ;  /* 0x0001704801007387 */ /* 0x0009e80000100a00 */
[----:B------:R2:W-:Y:S05]  /*1c600*/  STL.64 [R1+0x178], R74 ;  /* 0x0001784a01007387 */ /* 0x0005ea0000100a00 */
[----:B-1----:R-:W-:Y:S02]  /*1c610*/  IMAD.MOV.U32 R137, RZ, RZ, R68 ;  /* 0x000000ffff897224 */ /* 0x002fe400078e0044 */
[----:B------:R-:W-:-:S02]  /*1c620*/  IMAD.MOV.U32 R138, RZ, RZ, R69 ;  /* 0x000000ffff8a7224 */ /* 0x000fc400078e0045 */
[----:B------:R-:W-:Y:S02]  /*1c630*/  IMAD.MOV.U32 R139, RZ, RZ, R70 ;  /* 0x000000ffff8b7224 */ /* 0x000fe400078e0046 */
[----:B------:R-:W-:-:S05]  /*1c640*/  IMAD.MOV.U32 R132, RZ, RZ, R71 ;  /* 0x000000ffff847224 */ /* 0x000fca00078e0047 */
[----:B------:R1:W-:Y:S04]  /*1c650*/  STL [R1+0x100c], R132 ;  /* 0x00100c8401007387 */ /* 0x0003e80000100800 */
[----:B------:R1:W-:Y:S04]  /*1c660*/  STL [R1+0x1008], R139 ;  /* 0x0010088b01007387 */ /* 0x0003e80000100800 */
[----:B------:R1:W-:Y:S04]  /*1c670*/  STL [R1+0x1004], R137 ;  /* 0x0010048901007387 */ /* 0x0003e80000100800 */
[----:B------:R1:W-:Y:S01]  /*1c680*/  STL [R1+0x1000], R138 ;  /* 0x0010008a01007387 */ /* 0x0003e20000100800 */
[C---:B------:R-:W-:Y:S08]  /*1c690*/  HMMA.1688.F32.TF32 R172, R148.reuse, R54, R80 ;  /* 0x0000003694ac723c */ /* 0x040ff00000081050 */
[C---:B--2---:R-:W-:Y:S11]  /*1c6a0*/  HMMA.1688.F32.TF32 R240, R148.reuse, R42, R236 ;  /* 0x0000002a94f0723c */ /* 0x044ff600000810ec */
[----:B------:R-:W-:Y:S11]  /*1c6b0*/  @!UPT UIADD3 URZ, URZ, URZ, URZ ;  /* 0x0000003f3f3ff290 */ /* 0x000ff6000fffe03f */
[----:B------:R-:W-:Y:S01]  /*1c6c0*/  @!UPT UIADD3 URZ, URZ, URZ, URZ ;  /* 0x0000003f3f3ff290 */ /* 0x000fe2000fffe03f */
[----:B------:R-:W-:Y:S04]  /*1c6d0*/  STL [R1+0xfcc], R240 ;  /* 0x000fccf001007387 */ /* 0x000fe80000100800 */
[----:B------:R-:W-:Y:S04]  /*1c6e0*/  STL [R1+0xfc8], R241 ;  /* 0x000fc8f101007387 */ /* 0x000fe80000100800 */
[----:B------:R-:W-:Y:S04]  /*1c6f0*/  STL [R1+0xfc4], R242 ;  /* 0x000fc4f201007387 */ /* 0x000fe80000100800 */
[----:B------:R-:W-:Y:S01]  /*1c700*/  STL [R1+0xfc0], R243 ;  /* 0x000fc0f301007387 */ /* 0x000fe20000100800 */
[----:B---3--:R-:W-:Y:S03]  /*1c710*/  HMMA.1688.F32.TF32 R68, R148, R38, R244 ;  /* 0x000000269444723c */ /* 0x008fe600000810f4 */
[----:B------:R-:W2:Y:S04]  /*1c720*/  LDL.LU R244, [R1+0x560] ;  /* 0x0005600001f47983 */ /* 0x000ea80000300800 */
[----:B------:R-:W2:Y:S04]  /*1c730*/  LDL.LU R245, [R1+0x564] ;  /* 0x0005640001f57983 */ /* 0x000ea80000300800 */
[----:B------:R-:W2:Y:S04]  /*1c740*/  LDL.LU R246, [R1+0x568] ;  /* 0x0005680001f67983 */ /* 0x000ea80000300800 */
[----:B------:R-:W2:Y:S04]  /*1c750*/  LDL.LU R247, [R1+0x56c] ;  /* 0x00056c0001f77983 */ /* 0x000ea80000300800 */
[----:B------:R-:W3:Y:S04]  /*1c760*/  LDL.LU R248, [R1+0x590] ;  /* 0x0005900001f87983 */ /* 0x000ee80000300800 */
[----:B------:R-:W3:Y:S04]  /*1c770*/  LDL.LU R249, [R1+0x594] ;  /* 0x0005940001f97983 */ /* 0x000ee80000300800 */
[----:B------:R-:W3:Y:S04]  /*1c780*/  LDL.LU R250, [R1+0x598] ;  /* 0x0005980001fa7983 */ /* 0x000ee80000300800 */
[----:B------:R-:W3:Y:S01]  /*1c790*/  LDL.LU R251, [R1+0x59c] ;  /* 0x00059c0001fb7983 */ /* 0x000ee20000300800 */
[----:B------:R-:W-:-:S03]  /*1c7a0*/  IMAD.MOV.U32 R133, RZ, RZ, R68 ;  /* 0x000000ffff857224 */ /* 0x000fc600078e0044 */
[----:B------:R-:W2:Y:S01]  /*1c7b0*/  LDL.LU R80, [R1+0x5b0] ;  /* 0x0005b00001507983 */ /* 0x000ea20000300800 */
[----:B------:R-:W-:-:S03]  /*1c7c0*/  IMAD.MOV.U32 R134, RZ, RZ, R69 ;  /* 0x000000ffff867224 */ /* 0x000fc600078e0045 */
[----:B------:R-:W2:Y:S01]  /*1c7d0*/  LDL.LU R81, [R1+0x5b4] ;  /* 0x0005b40001517983 */ /* 0x000ea20000300800 */
[----:B------:R-:W-:-:S03]  /*1c7e0*/  IMAD.MOV.U32 R135, RZ, RZ, R70 ;  /* 0x000000ffff877224 */ /* 0x000fc600078e0046 */
[----:B------:R-:W2:Y:S01]  /*1c7f0*/  LDL.LU R82, [R1+0x5b8] ;  /* 0x0005b80001527983 */ /* 0x000ea20000300800 */
[----:B------:R-:W-:-:S03]  /*1c800*/  IMAD.MOV.U32 R143, RZ, RZ, R71 ;  /* 0x000000ffff8f7224 */ /* 0x000fc600078e0047 */
        /* <DEDUP_REMOVED lines=13> */
[C---:B------:R-:W-:Y:S03]  /*1c8e0*/  HMMA.1688.F32.TF32 R216, R148.reuse, R66, R76 ;  /* 0x0000004294d8723c */ /* 0x040fe6000008104c */
        /* <DEDUP_REMOVED lines=16> */
[----:B----4-:R-:W4:Y:S04]  /*1c9f0*/  LDL.LU R72, [R1+0xc0] ;  /* 0x0000c00001487983 */ /* 0x010f280000300800 */
[----:B------:R-:W4:Y:S04]  /*1ca00*/  LDL.LU R73, [R1+0xc4] ;  /* 0x0000c40001497983 */ /* 0x000f280000300800 */
[----:B------:R-:W4:Y:S04]  /*1ca10*/  LDL.LU R74, [R1+0xc8] ;  /* 0x0000c800014a7983 */ /* 0x000f280000300800 */
[----:B------:R-:W4:Y:S04]  /*1ca20*/  LDL.LU R75, [R1+0xcc] ;  /* 0x0000cc00014b7983 */ /* 0x000f280000300800 */
[----:B------:R-:W4:Y:S04]  /*1ca30*/  LDL.LU R236, [R1+0x580] ;  /* 0x0005800001ec7983 */ /* 0x000f280000300800 */
[----:B------:R-:W4:Y:S04]  /*1ca40*/  LDL.LU R237, [R1+0x584] ;  /* 0x0005840001ed7983 */ /* 0x000f280000300800 */
[----:B------:R-:W4:Y:S04]  /*1ca50*/  LDL.LU R238, [R1+0x588] ;  /* 0x0005880001ee7983 */ /* 0x000f280000300800 */
[----:B------:R-:W4:Y:S04]  /*1ca60*/  LDL.LU R239, [R1+0x58c] ;  /* 0x00058c0001ef7983 */ /* 0x000f280000300800 */
[----:B------:R1:W-:Y:S04]  /*1ca70*/  STL [R1+0x101c], R143 ;  /* 0x00101c8f01007387 */ /* 0x0003e80000100800 */
[----:B------:R1:W-:Y:S04]  /*1ca80*/  STL [R1+0x1018], R135 ;  /* 0x0010188701007387 */ /* 0x0003e80000100800 */
[----:B------:R1:W-:Y:S04]  /*1ca90*/  STL [R1+0x1014], R134 ;  /* 0x0010148601007387 */ /* 0x0003e80000100800 */
[----:B------:R1:W-:Y:S01]  /*1caa0*/  STL [R1+0x1010], R133 ;  /* 0x0010108501007387 */ /* 0x0003e20000100800 */
[C---:B--2---:R-:W-:Y:S11]  /*1cab0*/  HMMA.1688.F32.TF32 R84, R148.reuse, R34, R188 ;  /* 0x000000229454723c */ /* 0x044ff600000810bc */
[----:B------:R-:W-:Y:S11]  /*1cac0*/  @!UPT UIADD3 URZ, URZ, URZ, URZ ;  /* 0x0000003f3f3ff290 */ /* 0x000ff6000fffe03f */
[----:B------:R-:W-:Y:S02]  /*1cad0*/  @!UPT UIADD3 URZ, URZ, URZ, URZ ;  /* 0x0000003f3f3ff290 */ /* 0x000fe4000fffe03f */
[----:B------:R-:W-:Y:S02]  /*1cae0*/  IMAD.MOV.U32 R140, RZ, RZ, R84 ;  /* 0x000000ffff8c7224 */ /* 0x000fe400078e0054 */
[----:B------:R-:W-:Y:S02]  /*1caf0*/  IMAD.MOV.U32 R141, RZ, RZ, R85 ;  /* 0x000000ffff8d7224 */ /* 0x000fe400078e0055 */
[----:B------:R-:W-:Y:S02]  /*1cb00*/  IMAD.MOV.U32 R142, RZ, RZ, R86 ;  /* 0x000000ffff8e7224 */ /* 0x000fe400078e0056 */
[----:B------:R-:W-:Y:S02]  /*1cb10*/  IMAD.MOV.U32 R136, RZ, RZ, R87 ;  /* 0x000000ffff887224 */ /* 0x000fe400078e0057 */
[C---:B---3--:R-:W-:Y:S11]  /*1cb20*/  HMMA.1688.F32.TF32 R84, R148.reuse, R30, R184 ;  /* 0x0000001e9454723c */ /* 0x048ff600000810b8 */
[----:B------:R-:W-:Y:S11]  /*1cb30*/  @!UPT UIADD3 URZ, URZ, URZ, URZ ;  /* 0x0000003f3f3ff290 */ /* 0x000ff6000fffe03f */
[----:B------:R-:W-:Y:S02]  /*1cb40*/  @!UPT UIADD3 URZ, URZ, URZ, URZ ;  /* 0x0000003f3f3ff290 */ /* 0x000fe4000fffe03f */
[----:B-1----:R-:W-:Y:S02]  /*1cb50*/  IMAD.MOV.U32 R132, RZ, RZ, R84 ;  /* 0x000000ffff847224 */ /* 0x002fe400078e0054 */
[----:B------:R-:W-:Y:S02]  /*1cb60*/  IMAD.MOV.U32 R139, RZ, RZ, R85 ;  /* 0x000000ffff8b7224 */ /* 0x000fe400078e0055 */
[----:B------:R-:W-:Y:S02]  /*1cb70*/  IMAD.MOV.U32 R137, RZ, RZ, R86 ;  /* 0x000000ffff897224 */ /* 0x000fe400078e0056 */
[----:B------:R-:W-:Y:S02]  /*1cb80*/  IMAD.MOV.U32 R138, RZ, RZ, R87 ;  /* 0x000000ffff8a7224 */ /* 0x000fe400078e0057 */
[C---:B------:R-:W-:Y:S11]  /*1cb90*/  HMMA.1688.F32.TF32 R84, R148.reuse, R26, R180 ;  /* 0x0000001a9454723c */ /* 0x040ff600000810b4 */
[----:B------:R-:W-:Y:S11]  /*1cba0*/  @!UPT UIADD3 URZ, URZ, URZ, URZ ;  /* 0x0000003f3f3ff290 */ /* 0x000ff6000fffe03f */
[----:B------:R-:W-:Y:S02]  /*1cbb0*/  @!UPT UIADD3 URZ, URZ, URZ, URZ ;  /* 0x0000003f3f3ff290 */ /* 0x000fe4000fffe03f */
[----:B------:R-:W-:Y:S02]  /*1cbc0*/  IMAD.MOV.U32 R143, RZ, RZ, R84 ;  /* 0x000000ffff8f7224 */ /* 0x000fe400078e0054 */
[----:B------:R-:W-:Y:S02]  /*1cbd0*/  IMAD.MOV.U32 R135, RZ, RZ, R85 ;  /* 0x000000ffff877224 */ /* 0x000fe400078e0055 */
[----:B------:R-:W-:Y:S02]  /*1cbe0*/  IMAD.MOV.U32 R134, RZ, RZ, R86 ;  /* 0x000000ffff867224 */ /* 0x000fe400078e0056 */
[----:B------:R-:W-:Y:S02]  /*1cbf0*/  IMAD.MOV.U32 R133, RZ, RZ, R87 ;  /* 0x000000ffff857224 */ /* 0x000fe400078e0057 */
[C---:B------:R-:W-:Y:S08]  /*1cc00*/  HMMA.1688.F32.TF32 R84, R148.reuse, R22, R176 ;  /* 0x000000169454723c */ /* 0x040ff000000810b0 */
[C---:B------:R-:W-:Y:S08]  /*1cc10*/  HMMA.1688.F32.TF32 R76, R148.reuse, R14, R76 ;  /* 0x0000000e944c723c */ /* 0x040ff0000008104c */
[----:B----4-:R-:W-:Y:S08]  /*1cc20*/  HMMA.1688.F32.TF32 R72, R148, R10, R72 ;  /* 0x0000000a9448723c */ /* 0x010ff00000081048 */
[----:B------:R-:W-:-:S02]  /*1cc30*/  IMAD.MOV.U32 R240, RZ, RZ, R84 ;  /* 0x000000fffff07224 */ /* 0x000fc400078e0054 */
[----:B------:R-:W-:Y:S02]  /*1cc40*/  IMAD.MOV.U32 R241, RZ, RZ, R85 ;  /* 0x000000fffff17224 */ /* 0x000fe400078e0055 */
[----:B------:R-:W-:Y:S02]  /*1cc50*/  IMAD.MOV.U32 R242, RZ, RZ, R86 ;  /* 0x000000fffff27224 */ /* 0x000fe400078e0056 */
[----:B------:R-:W-:Y:S02]  /*1cc60*/  IMAD.MOV.U32 R243, RZ, RZ, R87 ;  /* 0x000000fffff37224 */ /* 0x000fe400078e0057 */
[C---:B------:R-:W-:Y:S08]  /*1cc70*/  HMMA.1688.F32.TF32 R84, R148.reuse, R18, R160 ;  /* 0x000000129454723c */ /* 0x040ff000000810a0 */
[----:B------:R-:W-:Y:S08]  /*1cc80*/  HMMA.1688.F32.TF32 R68, R148, R6, R68 ;  /* 0x000000069444723c */ /* 0x000ff00000081044 */
[C---:B------:R-:W-:Y:S07]  /*1cc90*/  HMMA.1688.F32.TF32 R196, R156.reuse, R54, R244 ;  /* 0x000000369cc4723c */ /* 0x040fee00000810f4 */
[----:B------:R-:W-:Y:S04]  /*1cca0*/  STL.64 [R1+0x1e0], R84 ;  /* 0x0001e05401007387 */ /* 0x000fe80000100a00 */
[----:B------:R-:W-:Y:S04]  /*1ccb0*/  STL.64 [R1+0x1e8], R86 ;  /* 0x0001e85601007387 */ /* 0x000fe80000100a00 */
[----:B------:R-:W-:Y:S04]  /*1ccc0*/  STL.64 [R1+0x1f0], R76 ;  /* 0x0001f04c01007387 */ /* 0x000fe80000100a00 */
[----:B------:R-:W-:Y:S04]  /*1ccd0*/  STL.64 [R1+0x1f8], R78 ;  /* 0x0001f84e01007387 */ /* 0x000fe80000100a00 */
[----:B------:R-:W-:Y:S04]  /*1cce0*/  STL.64 [R1+0x210], R72 ;  /* 0x0002104801007387 */ /* 0x000fe80000100a00 */
[----:B------:R-:W-:Y:S04]  /*1ccf0*/  STL.64 [R1+0x218], R74 ;  /* 0x0002184a01007387 */ /* 0x000fe80000100a00 */
[----:B------:R1:W-:Y:S04]  /*1cd00*/  STL.64 [R1+0x200], R68 ;  /* 0x0002004401007387 */ /* 0x0003e80000100a00 */
[----:B------:R2:W-:Y:S01]  /*1cd10*/  STL.64 [R1+0x208], R70 ;  /* 0x0002084601007387 */ /* 0x0005e20000100a00 */
[C---:B------:R-:W-:Y:S03]  /*1cd20*/  HMMA.1688.F32.TF32 R176, R156.reuse, R66, R80 ;  /* 0x000000429cb0723c */ /* 0x040fe60000081050 */
        /* <DEDUP_REMOVED lines=8> */
[----:B------:R-:W3:Y:S04]  /*1cdb0*/  LDL.LU R188, [R1+0x80] ;  /* 0x0000800001bc7983 */ /* 0x000ee80000300800 */
[----:B------:R-:W3:Y:S04]  /*1cdc0*/  LDL.LU R189, [R1+0x84] ;  /* 0x0000840001bd7983 */ /* 0x000ee80000300800 */
[----:B------:R-:W3:Y:S04]  /*1cdd0*/  LDL.LU R190, [R1+0x88] ;  /* 0x0000880001be7983 */ /* 0x000ee80000300800 */
[----:B------:R-:W3:Y:S04]  /*1cde0*/  LDL.LU R191, [R1+0x8c] ;  /* 0x00008c0001bf7983 */ /* 0x000ee80000300800 */
        /* <DEDUP_REMOVED lines=14> */
[----:B------:R-:W3:Y:S04]  /*1ced0*/  LDL.LU R69, [R1+0x4f4] ;  /* 0x0004f40001457983 */ /* 0x000ee80000300800 */
[----:B--2---:R-:W3:Y:S04]  /*1cee0*/  LDL.LU R70, [R1+0x4f8] ;  /* 0x0004f80001467983 */ /* 0x004ee80000300800 */
[----:B------:R-:W3:Y:S04]  /*1cef0*/  LDL.LU R71, [R1+0x4fc] ;  /* 0x0004fc0001477983 */ /* 0x000ee80000300800 */
        /* <DEDUP_REMOVED lines=72> */
[----:B------:R-:W-:Y:S03]  /*1d380*/  HMMA.1688.F32.TF32 R180, R156, R62, R248 ;  /* 0x0000003e9cb4723c */ /* 0x000fe600000810f8 */
[----:B------:R-:W4:Y:S04]  /*1d390*/  LDL.LU R160, [R1+0x70] ;  /* 0x0000700001a07983 */ /* 0x000f280000300800 */
[----:B------:R-:W4:Y:S01]  /*1d3a0*/  LDL.LU R161, [R1+0x74] ;  /* 0x0000740001a17983 */ /* 0x000f220000300800 */
[----:B------:R-:W-:-:S03]  /*1d3b0*/  IMAD.MOV.U32 R249, RZ, RZ, R0 ;  /* 0x000000fffff97224 */ /* 0x000fc600078e0000 */
[----:B------:R-:W4:Y:S01]  /*1d3c0*/  LDL.LU R162, [R1+0x78] ;  /* 0x0000780001a27983 */ /* 0x000f220000300800 */
[----:B------:R-:W-:-:S03]  /*1d3d0*/  IMAD.MOV.U32 R250, RZ, RZ, R2 ;  /* 0x000000fffffa7224 */ /* 0x000fc600078e0002 */
[----:B------:R-:W4:Y:S01]  /*1d3e0*/  LDL.LU R163, [R1+0x7c] ;  /* 0x00007c0001a37983 */ /* 0x000f220000300800 */
[----:B------:R-:W-:-:S03]  /*1d3f0*/  IMAD.MOV.U32 R251, RZ, RZ, R3 ;  /* 0x000000fffffb7224 */ /* 0x000fc600078e0003 */
[----:B------:R-:W4:Y:S04]  /*1d400*/  LDL.LU R248, [R1+0x50] ;  /* 0x0000500001f87983 */ /* 0x000f280000300800 */
[----:B------:R-:W4:Y:S04]  /*1d410*/  LDL.LU R0, [R1+0x1144] ;  /* 0x0011440001007983 */ /* 0x000f280000300800 */
[----:B------:R-:W4:Y:S04]  /*1d420*/  LDL.LU R2, [R1+0x1140] ;  /* 0x0011400001027983 */ /* 0x000f280000300800 */
[----:B------:R-:W4:Y:S01]  /*1d430*/  LDL R3, [R1+0x900] ;  /* 0x0009000001037983 */ /* 0x000f220000100800 */
[C---:B--2---:R-:W-:Y:S08]  /*1d440*/  HMMA.1688.F32.TF32 R84, R156.reuse, R10, R84 ;  /* 0x0000000a9c54723c */ /* 0x044ff00000081054 */
[C---:B---3--:R-:W-:Y:S08]  /*1d450*/  HMMA.1688.F32.TF32 R92, R156.reuse, R18, R92 ;  /* 0x000000129c5c723c */ /* 0x048ff0000008105c */
[C---:B----4-:R-:W-:Y:S08]  /*1d460*/  HMMA.1688.F32.TF32 R164, R156.reuse, R22, R164 ;  /* 0x000000169ca4723c */ /* 0x050ff000000810a4 */
[C---:B------:R-:W-:Y:S08]  /*1d470*/  HMMA.1688.F32.TF32 R204, R156.reuse, R26, R204 ;  /* 0x0000001a9ccc723c */ /* 0x040ff000000810cc */
[C---:B------:R-:W-:Y:S08]  /*1d480*/  HMMA.1688.F32.TF32 R212, R156.reuse, R34, R212 ;  /* 0x000000229cd4723c */ /* 0x040ff000000810d4 */
[C---:B------:R-:W-:Y:S08]  /*1d490*/  HMMA.1688.F32.TF32 R96, R156.reuse, R38, R96 ;  /* 0x000000269c60723c */ /* 0x040ff00000081060 */
[C---:B------:R-:W-:Y:S08]  /*1d4a0*/  HMMA.1688.F32.TF32 R100, R156.reuse, R42, R100 ;  /* 0x0000002a9c64723c */ /* 0x040ff00000081064 */
[C---:B------:R-:W-:Y:S08]  /*1d4b0*/  HMMA.1688.F32.TF32 R108, R156.reuse, R50, R108 ;  /* 0x000000329c6c723c */ /* 0x040ff0000008106c */
[C---:B------:R-:W-:Y:S11]  /*1d4c0*/  HMMA.1688.F32.TF32 R104, R156.reuse, R46, R104 ;  /* 0x0000002e9c68723c */ /* 0x040ff60000081068 */
[----:B------:R-:W-:Y:S04]  /*1d4d0*/  @!UPT UIADD3 URZ, URZ, URZ, URZ ;  /* 0x0000003f3f3ff290 */ /* 0x000fe8000fffe03f */
[----:B------:R-:W-:Y:S04]  /*1d4e0*/  STL.64 [R1+0x220], R108 ;  /* 0x0002206c01007387 */ /* 0x000fe80000100a00 */
[----:B------:R1:W-:Y:S01]  /*1d4f0*/  STL.64 [R1+0x228], R110 ;  /* 0x0002286e01007387 */ /* 0x0003e20000100a00 */
[C---:B------:R-:W-:Y:S03]  /*1d500*/  HMMA.1688.F32.TF32 R208, R156.reuse, R30, R208 ;  /* 0x0000001e9cd0723c */ /* 0x040fe600000810d0 */
[----:B-1----:R-:W2:Y:S04]  /*1d510*/  LDL.LU.64 R110, [R1+0x1138] ;  /* 0x00113800016e7983 */ /* 0x002ea80000300a00 */
[----:B------:R-:W2:Y:S04]  /*1d520*/  LDL.LU.64 R108, [R1+0x1130] ;  /* 0x00113000016c7983 */ /* 0x000ea80000300a00 */
[----:B------:R-:W-:Y:S04]  /*1d530*/  STL.64 [R1+0x230], R104 ;  /* 0x0002306801007387 */ /* 0x000fe80000100a00 */
[----:B------:R1:W-:Y:S01]  /*1d540*/  STL.64 [R1+0x238], R106 ;  /* 0x0002386a01007387 */ /* 0x0003e20000100a00 */
[C---:B------:R-:W-:Y:S03]  /*1d550*/  HMMA.1688.F32.TF32 R88, R156.reuse, R14, R88 ;  /* 0x0000000e9c58723c */ /* 0x040fe60000081058 */
[----:B-1----:R-:W3:Y:S04]  /*1d560*/  LDL.LU.64 R106, [R1+0x1128] ;  /* 0x00112800016a7983 */ /* 0x002ee80000300a00 */
[----:B------:R-:W3:Y:S04]  /*1d570*/  LDL.LU.64 R104, [R1+0x1120] ;  /* 0x0011200001687983 */ /* 0x000ee80000300a00 */
[----:B------:R-:W-:Y:S04]  /*1d580*/  STL.64 [R1+0x290], R100 ;  /* 0x0002906401007387 */ /* 0x000fe80000100a00 */
[----:B------:R1:W-:Y:S04]  /*1d590*/  STL.64 [R1+0x298], R102 ;  /* 0x0002986601007387 */ /* 0x0003e80000100a00 */
[----:B-1----:R-:W4:Y:S04]  /*1d5a0*/  LDL.LU.64 R102, [R1+0x1118] ;  /* 0x0011180001667983 */ /* 0x002f280000300a00 */
[----:B------:R-:W4:Y:S04]  /*1d5b0*/  LDL.LU.64 R100, [R1+0x1110] ;  /* 0x0011100001647983 */ /* 0x000f280000300a00 */
[----:B------:R-:W-:Y:S04]  /*1d5c0*/  STL.64 [R1+0x2a0], R96 ;  /* 0x0002a06001007387 */ /* 0x000fe80000100a00 */
[----:B------:R1:W-:Y:S01]  /*1d5d0*/  STL.64 [R1+0x2a8], R98 ;  /* 0x0002a86201007387 */ /* 0x0003e20000100a00 */
[----:B------:R-:W-:Y:S03]  /*1d5e0*/  HMMA.1688.F32.TF32 R156, R156, R6, R152 ;  /* 0x000000069c9c723c */ /* 0x000fe60000081098 */
[----:B-1----:R-:W2:Y:S04]  /*1d5f0*/  LDL.LU.64 R98, [R1+0x1108] ;  /* 0x0011080001627983 */ /* 0x002ea80000300a00 */
[----:B------:R-:W2:Y:S04]  /*1d600*/  LDL.LU.64 R96, [R1+0x1100] ;  /* 0x0011000001607983 */ /* 0x000ea80000300a00 */
[----:B------:R-:W-:Y:S04]  /*1d610*/  STL.64 [R1+0x2b0], R212 ;  /* 0x0002b0d401007387 */ /* 0x000fe80000100a00 */
[----:B------:R1:W-:Y:S04]  /*1d620*/  STL.64 [R1+0x2b8], R214 ;  /* 0x0002b8d601007387 */ /* 0x0003e80000100a00 */
        /* <DEDUP_REMOVED lines=26> */
[----:B------:R-:W2:Y:S04]  /*1d7d0*/  LDL.LU.64 R154, [R1+0x1088] ;  /* 0x00108800019a7983 */ /* 0x000ea80000300a00 */
[----:B------:R-:W2:Y:S04]  /*1d7e0*/  LDL.LU.64 R152, [R1+0x1080] ;  /* 0x0010800001987983 */ /* 0x000ea80000300a00 */
[----:B------:R1:W-:Y:S04]  /*1d7f0*/  STL.64 [R1+0x370], R156 ;  /* 0x0003709c01007387 */ /* 0x0003e80000100a00 */
[----:B------:R1:W-:Y:S04]  /*1d800*/  STL.64 [R1+0x378], R158 ;  /* 0x0003789e01007387 */ /* 0x0003e80000100a00 */
[----:B-1----:R-:W2:Y:S04]  /*1d810*/  LDL.LU R156, [R1+0x270] ;  /* 0x00027000019c7983 */ /* 0x002ea80000300800 */
[----:B------:R-:W2:Y:S01]  /*1d820*/  LDL.LU R157, [R1+0x274] ;  /* 0x00027400019d7983 */ /* 0x000ea20000300800 */
[----:B------:R-:W-:Y:S01]  /*1d830*/  HMMA.1688.F32.TF32 R76, R144, R50, R76 ;  /* 0x00000032904c723c */ /* 0x000fe2000008104c */
[----:B------:R-:W-:-:S02]  /*1d840*/  IMAD.MOV.U32 R158, RZ, RZ, R2 ;  /* 0x000000ffff9e7224 */ /* 0x000fc400078e0002 */
[----:B------:R-:W-:-:S05]  /*1d850*/  IMAD.MOV.U32 R159, RZ, RZ, R0 ;  /* 0x000000ffff9f7224 */ /* 0x000fca00078e0000 */
[C---:B------:R-:W-:Y:S08]  /*1d860*/  HMMA.1688.F32.TF32 R72, R144.reuse, R46, R72 ;  /* 0x0000002e9048723c */ /* 0x040ff00000081048 */
[C---:B------:R-:W-:Y:S08]  /*1d870*/  HMMA.1688.F32.TF32 R68, R144.reuse, R42, R68 ;  /* 0x0000002a9044723c */ /* 0x040ff00000081044 */
[C---:B------:R-:W-:Y:S08]  /*1d880*/  HMMA.1688.F32.TF32 R236, R144.reuse, R38, R236 ;  /* 0x0000002690ec723c */ /* 0x040ff000000810ec */
[C---:B------:R-:W-:Y:S08]  /*1d890*/  HMMA.1688.F32.TF32 R148, R144.reuse, R30, R148 ;  /* 0x0000001e9094723c */ /* 0x040ff00000081094 */
[C---:B------:R-:W-:Y:S01]  /*1d8a0*/  HMMA.1688.F32.TF32 R220, R144.reuse, R66, R220 ;  /* 0x0000004290dc723c */ /* 0x040fe200000810dc */
[----:B------:R-:W3:Y:S04]  /*1d8b0*/  LDL R66, [R1+0xe40] ;  /* 0x000e400001427983 */ /* 0x000ee80000100800 */
[----:B------:R-:W-:Y:S04]  /*1d8c0*/  STL.64 [R1+0x4e0], R76 ;  /* 0x0004e04c01007387 */ /* 0x000fe80000100a00 */
[----:B------:R1:W-:Y:S04]  /*1d8d0*/  STL.64 [R1+0x4e8], R78 ;  /* 0x0004e84e01007387 */ /* 0x0003e80000100a00 */
[----:B-1----:R-:W4:Y:S04]  /*1d8e0*/  LDL.LU.64 R78, [R1+0x1078] ;  /* 0x00107800014e7983 */ /* 0x002f280000300a00 */
[----:B------:R-:W4:Y:S04]  /*1d8f0*/  LDL.LU.64 R76, [R1+0x1070] ;  /* 0x00107000014c7983 */ /* 0x000f280000300a00 */
        /* <DEDUP_REMOVED lines=11> */
[----:B------:R-:W4:Y:S01]  /*1d9b0*/  LDL.LU.64 R236, [R1+0x1040] ;  /* 0x0010400001ec7983 */ /* 0x000f220000300a00 */
[C---:B------:R-:W-:Y:S08]  /*1d9c0*/  HMMA.1688.F32.TF32 R160, R144.reuse, R18, R160 ;  /* 0x0000001290a0723c */ /* 0x040ff000000810a0 */
[C---:B--2---:R-:W-:Y:S11]  /*1d9d0*/  HMMA.1688.F32.TF32 R156, R144.reuse, R34, R156 ;  /* 0x00000022909c723c */ /* 0x044ff6000008109c */
[----:B------:R-:W-:Y:S11]  /*1d9e0*/  @!UPT UIADD3 URZ, URZ, URZ, URZ ;  /* 0x0000003f3f3ff290 */ /* 0x000ff6000fffe03f */
[----:B------:R-:W-:Y:S01]  /*1d9f0*/  @!UPT UIADD3 URZ, URZ, URZ, URZ ;  /* 0x0000003f3f3ff290 */ /* 0x000fe2000fffe03f */
[----:B------:R-:W-:Y:S04]  /*1da00*/  STL.64 [R1+0x490], R156 ;  /* 0x0004909c01007387 */ /* 0x000fe80000100a00 */
[----:B------:R1:W-:Y:S04]  /*1da10*/  STL.64 [R1+0x498], R158 ;  /* 0x0004989e01007387 */ /* 0x0003e80000100a00 */
[----:B------:R-:W-:Y:S04]  /*1da20*/  STL.64 [R1+0x3a0], R148 ;  /* 0x0003a09401007387 */ /* 0x000fe80000100a00 */
[----:B------:R2:W-:Y:S01]  /*1da30*/  STL.64 [R1+0x3a8], R150 ;  /* 0x0003a89601007387 */ /* 0x0005e20000100a00 */
[----:B-1----:R-:W-:Y:S03]  /*1da40*/  HMMA.1688.F32.TF32 R156, R144, R26, R192 ;  /* 0x0000001a909c723c */ /* 0x002fe600000810c0 */
[----:B------:R-:W-:Y:S01]  /*1da50*/  LDS R192, [R65+0x32100] ;  /* 0x0321000041c07984 */ /* 0x000fe20000000800 */
[----:B---3--:R-:W-:-:S03]  /*1da60*/  IMAD R3, R3, 0x10000, R66 ;  /* 0x0001000003037824 */ /* 0x008fc600078e0242 */
[----:B------:R-:W-:Y:S01]  /*1da70*/  LDS R194, [R65+0x32900] ;  /* 0x0329000041c27984 */ /* 0x000fe20000000800 */
[C---:B--2---:R-:W-:Y:S03]  /*1da80*/  HMMA.1688.F32.TF32 R148, R144.reuse, R22, R188 ;  /* 0x000000169094723c */ /* 0x044fe600000810bc */
[----:B------:R-:W-:Y:S04]  /*1da90*/  LDS R189, [R64+0x32100] ;  /* 0x0321000040bd7984 */ /* 0x000fe80000000800 */
[----:B------:R-:W-:Y:S01]  /*1daa0*/  LDS R191, [R64+0x32900] ;  /* 0x0329000040bf7984 */ /* 0x000fe20000000800 */
[C---:B------:R-:W-:Y:S03]  /*1dab0*/  HMMA.1688.F32.TF32 R224, R144.reuse, R62, R224 ;  /* 0x0000003e90e0723c */ /* 0x040fe600000810e0 */
[----:B------:R-:W-:Y:S05]  /*1dac0*/  LDS R188, [R61+0x32100] ;  /* 0x032100003dbc7984 */ /* 0x000fea0000000800 */
[C---:B------:R-:W-:Y:S01]  /*1dad0*/  HMMA.1688.F32.TF32 R228, R144.reuse, R58, R228 ;  /* 0x0000003a90e4723c */ /* 0x040fe200000810e4 */
[----:B------:R-:W-:Y:S04]  /*1dae0*/  STL.64 [R1+0x470], R156 ;  /* 0x0004709c01007387 */ /* 0x000fe80000100a00 */
[----:B------:R1:W-:Y:S03]  /*1daf0*/  STL.64 [R1+0x478], R158 ;  /* 0x0004789e01007387 */ /* 0x0003e60000100a00 */
[----:B------:R-:W-:Y:S01]  /*1db00*/  IMAD.MOV.U32 R2, RZ, RZ, R150 ;  /* 0x000000ffff027224 */ /* 0x000fe200078e0096 */
[----:B------:R2:W-:Y:S01]  /*1db10*/  STL.64 [R1+0x3e0], R148 ;  /* 0x0003e09401007387 */ /* 0x0005e20000100a00 */
[----:B------:R-:W-:Y:S01]  /*1db20*/  IMAD.MOV.U32 R0, RZ, RZ, R151 ;  /* 0x000000ffff007224 */ /* 0x000fe200078e0097 */
[----:B------:R-:W-:Y:S02]  /*1db30*/  HMMA.1688.F32.TF32 R232, R144, R54, R232 ;  /* 0x0000003690e8723c */ /* 0x000fe400000810e8 */
[----:B------:R-:W-:Y:S01]  /*1db40*/  LDS R190, [R61+0x32900] ;  /* 0x032900003dbe7984 */ /* 0x000fe20000000800 */
[----:B------:R-:W-:-:S02]  /*1db50*/  IMAD.MOV.U32 R50, RZ, RZ, R57 ;  /* 0x000000ffff327224 */ /* 0x000fc400078e0039 */
[----:B------:R-:W-:Y:S01]  /*1db60*/  IMAD.MOV.U32 R51, RZ, RZ, R56 ;  /* 0x000000ffff337224 */ /* 0x000fe200078e0038 */
[----:B------:R-:W-:Y:S02]  /*1db70*/  LDS R193, [R252+0x32100] ;  /* 0x03210000fcc17984 */ /* 0x000fe40000000800 */
[C---:B-1----:R-:W-:Y:S02]  /*1db80*/  HMMA.1688.F32.TF32 R156, R144.reuse, R14, R80 ;  /* 0x0000000e909c723c */ /* 0x042fe40000081050 */
[----:B------:R-:W-:Y:S01]  /*1db90*/  STL.64 [R1+0x460], R160 ;  /* 0x000460a001007387 */ /* 0x000fe20000100a00 */
[----:B------:R-:W-:Y:S02]  /*1dba0*/  IMAD.MOV.U32 R46, RZ, RZ, R53 ;  /* 0x000000ffff2e7224 */ /* 0x000fe400078e0035 */
[----:B------:R-:W-:Y:S01]  /*1dbb0*/  IMAD.MOV.U32 R47, RZ, RZ, R52 ;  /* 0x000000ffff2f7224 */ /* 0x000fe200078e0034 */
[----:B------:R-:W-:Y:S02]  /*1dbc0*/  LDSM.16.M88.4 R56, [R3+0x2000] ;  /* 0x002000000338783b */ /* 0x000fe40000000200 */
[C---:B--2---:R-:W-:Y:S02]  /*1dbd0*/  HMMA.1688.F32.TF32 R148, R144.reuse, R10, R248 ;  /* 0x0000000a9094723c */ /* 0x044fe400000810f8 */
[----:B------:R-:W-:Y:S06]  /*1dbe0*/  LDS R195, [R252+0x32900] ;  /* 0x03290000fcc37984 */ /* 0x000fec0000000800 */
[----:B------:R-:W-:Y:S01]  /*1dbf0*/  HMMA.1688.F32.TF32 R80, R144, R6, R244 ;  /* 0x000000069050723c */ /* 0x000fe200000810f4 */
[----:B------:R-:W-:Y:S04]  /*1dc00*/  STL.64 [R1+0x468], R162 ;  /* 0x000468a201007387 */ /* 0x000fe80000100a00 */
[----:B------:R-:W-:Y:S04]  /*1dc10*/  LDS R161, [R64+0x32000] ;  /* 0x0320000040a17984 */ /* 0x000fe80000000800 */
[----:B------:R-:W-:Y:S04]  /*1dc20*/  STL.64 [R1+0x440], R156 ;  /* 0x0004409c01007387 */ /* 0x000fe80000100a00 */
[----:B------:R-:W-:Y:S04]  /*1dc30*/  STL.64 [R1+0x448], R158 ;  /* 0x0004489e01007387 */ /* 0x000fe80000100a00 */
[----:B------:R-:W-:Y:S04]  /*1dc40*/  STL.64 [R1+0x420], R148 ;  /* 0x0004209401007387 */ /* 0x000fe80000100a00 */
[----:B------:R-:W-:Y:S04]  /*1dc50*/  STL.64 [R1+0x428], R150 ;  /* 0x0004289601007387 */ /* 0x000fe80000100a00 */
[----:B------:R1:W-:Y:S04]  /*1dc60*/  STL.64 [R1+0x3d0], R80 ;  /* 0x0003d05001007387 */ /* 0x0003e80000100a00 */
[----:B------:R2:W-:Y:S04]  /*1dc70*/  STL.64 [R1+0x3d8], R82 ;  /* 0x0003d85201007387 */ /* 0x0005e80000100a00 */
[----:B------:R-:W-:Y:S04]  /*1dc80*/  LDS R163, [R64+0x32800] ;  /* 0x0328000040a37984 */ /* 0x000fe80000000800 */
[----:B-1----:R-:W3:Y:S04]  /*1dc90*/  LDL.LU R80, [R1+0x110] ;  /* 0x0001100001507983 */ /* 0x002ee80000300800 */
[----:B------:R-:W3:Y:S04]  /*1dca0*/  LDL.LU R81, [R1+0x114] ;  /* 0x0001140001517983 */ /* 0x000ee80000300800 */
[----:B--2---:R-:W3:Y:S01]  /*1dcb0*/  LDL.LU R82, [R1+0x118] ;  /* 0x0001180001527983 */ /* 0x004ee20000300800 */
[----:B----4-:R-:W-:-:S02]  /*1dcc0*/  IMAD.MOV.U32 R248, RZ, RZ, R239 ;  /* 0x000000fffff87224 */ /* 0x010fc400078e00ef */
[----:B------:R-:W-:Y:S01]  /*1dcd0*/  IMAD.MOV.U32 R250, RZ, RZ, R237 ;  /* 0x000000fffffa7224 */ /* 0x000fe200078e00ed */
[----:B------:R-:W-:Y:S04]  /*1dce0*/  LDS R156, [R65+0x32000] ;  /* 0x03200000419c7984 */ /* 0x000fe80000000800 */
        /* <DEDUP_REMOVED lines=11> */
[----:B------:R-:W1:Y:S01]  /*1dda0*/  LDSM.16.M88.4 R64, [R3] ;  /* 0x000000000340783b */ /* 0x000e620000000200 */
[----:B------:R-:W-:-:S02]  /*1ddb0*/  IMAD.MOV.U32 R249, RZ, RZ, R238 ;  /* 0x000000fffff97224 */ /* 0x000fc400078e00ee */
[----:B------:R-:W-:Y:S01]  /*1ddc0*/  IMAD.MOV.U32 R251, RZ, RZ, R236 ;  /* 0x000000fffffb7224 */ /* 0x000fe200078e00ec */
[----:B------:R-:W-:Y:S01]  /*1ddd0*/  LDS R148, [R61+0x32080] ;  /* 0x032080003d947984 */ /* 0x000fe20000000800 */
[----:B------:R-:W-:-:S03]  /*1dde0*/  IMAD.MOV.U32 R83, RZ, RZ, R60 ;  /* 0x000000ffff537224 */ /* 0x000fc600078e003c */
[----:B------:R-:W-:Y:S04]  /*1ddf0*/  LDS R150, [R61+0x32880] ;  /* 0x032880003d967984 */ /* 0x000fe80000000800 */
[----:B------:R-:W-:Y:S04]  /*1de00*/  LDS R236, [R61+0x32180] ;  /* 0x032180003dec7984 */ /* 0x000fe80000000800 */
[----:B------:R-:W-:Y:S04]  /*1de10*/  LDS R238, [R61+0x32980] ;  /* 0x032980003dee7984 */ /* 0x000fe80000000800 */
[----:B------:R-:W2:Y:S04]  /*1de20*/  LDSM.16.M88.4 R60, [R3+0x1000] ;  /* 0x00100000033c783b */ /* 0x000ea80000000200 */
[----:B------:R-:W4:Y:S04]  /*1de30*/  LDSM.16.M88.4 R52, [R3+0x3000] ;  /* 0x003000000334783b */ /* 0x000f280000000200 */
[----:B------:R-:W-:Y:S04]  /*1de40*/  LDS R157, [R252+0x32000] ;  /* 0x03200000fc9d7984 */ /* 0x000fe80000000800 */
[----:B------:R-:W3:Y:S04]  /*1de50*/  LDS R159, [R252+0x32800] ;  /* 0x03280000fc9f7984 */ /* 0x000ee80000000800 */
[----:B------:R-:W-:Y:S04]  /*1de60*/  LDS R145, [R252+0x32080] ;  /* 0x03208000fc917984 */ /* 0x000fe80000000800 */
[----:B-1----:R-:W-:Y:S04]  /*1de70*/  STL [R1+0xf64], R66 ;  /* 0x000f644201007387 */ /* 0x002fe80000100800 */
[----:B------:R-:W-:Y:S04]  /*1de80*/  STL [R1+0xf60], R67 ;  /* 0x000f604301007387 */ /* 0x000fe80000100800 */
[----:B------:R-:W-:Y:S04]  /*1de90*/  STL [R1+0xe90], R252 ;  /* 0x000e90fc01007387 */ /* 0x000fe80000100800 */
[----:B------:R-:W1:Y:S04]  /*1dea0*/  LDS R147, [R252+0x32880] ;  /* 0x03288000fc937984 */ /* 0x000e680000000800 */
[----:B------:R-:W-:Y:S04]  /*1deb0*/  LDS R245, [R252+0x32180] ;  /* 0x03218000fcf57984 */ /* 0x000fe80000000800 */
[----:B--2---:R-:W-:Y:S04]  /*1dec0*/  STL [R1+0xf6c], R62 ;  /* 0x000f6c3e01007387 */ /* 0x004fe80000100800 */
[----:B------:R-:W-:Y:S04]  /*1ded0*/  STL [R1+0xf68], R63 ;  /* 0x000f683f01007387 */ /* 0x000fe80000100800 */
[----:B------:R-:W-:Y:S04]  /*1dee0*/  STL [R1+0xf74], R58 ;  /* 0x000f743a01007387 */ /* 0x000fe80000100800 */
[----:B------:R-:W-:Y:S04]  /*1def0*/  STL [R1+0xf70], R59 ;  /* 0x000f703b01007387 */ /* 0x000fe80000100800 */
[----:B----4-:R-:W-:Y:S04]  /*1df00*/  STL [R1+0xf7c], R54 ;  /* 0x000f7c3601007387 */ /* 0x010fe80000100800 */
[----:B------:R-:W-:Y:S01]  /*1df10*/  STL [R1+0xf78], R55 ;  /* 0x000f783701007387 */ /* 0x000fe20000100800 */
[-C--:B------:R-:W-:Y:S03]  /*1df20*/  HMMA.1688.F32.TF32 R248, R148, R64.reuse, R248 ;  /* 0x0000004094f8723c */ /* 0x080fe600000810f8 */
[----:B------:R-:W2:Y:S05]  /*1df30*/  LDS R247, [R252+0x32980] ;  /* 0x03298000fcf77984 */ /* 0x000eaa0000000800 */
[----:B---3--:R-:W-:Y:S11]  /*1df40*/  HMMA.1688.F32.TF32 R80, R160, R64, R80 ;  /* 0x00000040a050723c */ /* 0x008ff60000081050 */
[----:B------:R-:W-:Y:S11]  /*1df50*/  @!UPT UIADD3 URZ, URZ, URZ, URZ ;  /* 0x0000003f3f3ff290 */ /* 0x000ff6000fffe03f */
[----:B------:R-:W-:Y:S01]  /*1df60*/  @!UPT UIADD3 URZ, URZ, URZ, URZ ;  /* 0x0000003f3f3ff290 */ /* 0x000fe2000fffe03f */
[----:B------:R-:W-:Y:S04]  /*1df70*/  STL.64 [R1+0x400], R80 ;  /* 0x0004005001007387 */ /* 0x000fe80000100a00 */
[----:B------:R3:W-:Y:S04]  /*1df80*/  STL.64 [R1+0x408], R82 ;  /* 0x0004085201007387 */ /* 0x0007e80000100a00 */
[----:B---3--:R-:W3:Y:S04]  /*1df90*/  LDL.LU.64 R82, [R1+0x1038] ;  /* 0x0010380001527983 */ /* 0x008ee80000300a00 */
[----:B------:R-:W3:Y:S04]  /*1dfa0*/  LDL.LU.64 R80, [R1+0x1030] ;  /* 0x0010300001507983 */ /* 0x000ee80000300a00 */
[----:B------:R-:W-:Y:S04]  /*1dfb0*/  STL.64 [R1+0x3f0], R248 ;  /* 0x0003f0f801007387 */ /* 0x000fe80000100a00 */
[----:B------:R4:W-:Y:S04]  /*1dfc0*/  STL.64 [R1+0x3f8], R250 ;  /* 0x0003f8fa01007387 */ /* 0x0009e80000100a00 */
[----:B----4-:R-:W4:Y:S04]  /*1dfd0*/  LDL.LU.64 R250, [R1+0x1028] ;  /* 0x0010280001fa7983 */ /* 0x010f280000300a00 */
[----:B------:R-:W4:Y:S01]  /*1dfe0*/  LDL.LU.64 R248, [R1+0x1020] ;  /* 0x0010200001f87983 */ /* 0x000f220000300a00 */
[----:B------:R-:W-:-:S02]  /*1dff0*/  IMAD.MOV.U32 R42, RZ, RZ, R37 ;  /* 0x000000ffff2a7224 */ /* 0x000fc400078e0025 */
[----:B------:R-:W-:Y:S02]  /*1e000*/  IMAD.MOV.U32 R43, RZ, RZ, R36 ;  /* 0x000000ffff2b7224 */ /* 0x000fe400078e0024 */
[-C--:B------:R-:W-:Y:S11]  /*1e010*/  HMMA.1688.F32.TF32 R36, R156, R64.reuse, R164 ;  /* 0x000000409c24723c */ /* 0x080ff600000810a4 */
[----:B------:R-:W-:Y:S11]  /*1e020*/  @!UPT UIADD3 URZ, URZ, URZ, URZ ;  /* 0x0000003f3f3ff290 */ /* 0x000ff6000fffe03f */
[----:B------:R-:W-:Y:S02]  /*1e030*/  @!UPT UIADD3 URZ, URZ, URZ, URZ ;  /* 0x0000003f3f3ff290 */ /* 0x000fe4000fffe03f */
[----:B------:R-:W-:Y:S01]  /*1e040*/  IMAD.MOV.U32 R252, RZ, RZ, R39 ;  /* 0x000000fffffc7224 */ /* 0x000fe200078e0027 */
[-C--:B---3--:R-:W-:Y:S11]  /*1e050*/  HMMA.1688.F32.TF32 R80, R188, R64.reuse, R80 ;  /* 0x00000040bc50723c */ /* 0x088ff60000081050 */
[----:B------:R-:W-:Y:S11]  /*1e060*/  @!UPT UIADD3 URZ, URZ, URZ, URZ ;  /* 0x0000003f3f3ff290 */ /* 0x000ff6000fffe03f */
[----:B------:R-:W-:Y:S01]  /*1e070*/  @!UPT UIADD3 URZ, URZ, URZ, URZ ;  /* 0x0000003f3f3ff290 */ /* 0x000fe2000fffe03f */
[----:B------:R-:W-:Y:S04]  /*1e080*/  STL.64 [R1+0x410], R80 ;  /* 0x0004105001007387 */ /* 0x000fe80000100a00 */
[----:B------:R3:W-:Y:S02]  /*1e090*/  STL.64 [R1+0x418], R82 ;  /* 0x0004185201007387 */ /* 0x0007e40000100a00 */
[-C--:B---3--:R-:W-:Y:S08]  /*1e0a0*/  HMMA.1688.F32.TF32 R80, R236, R64.reuse, R152 ;  /* 0x00000040ec50723c */ /* 0x088ff00000081098 */
[-C--:B-1----:R-:W-:Y:S11]  /*1e0b0*/  HMMA.1688.F32.TF32 R152, R144, R64.reuse, R216 ;  /* 0x000000409098723c */ /* 0x082ff600000810d8 */
[----:B------:R-:W-:Y:S04]  /*1e0c0*/  @!UPT UIADD3 URZ, URZ, URZ, URZ ;  /* 0x0000003f3f3ff290 */ /* 0x000fe8000fffe03f */
[----:B------:R-:W-:Y:S04]  /*1e0d0*/  STL.64 [R1+0x450], R80 ;  /* 0x0004505001007387 */ /* 0x000fe80000100a00 */
[----:B------:R1:W-:Y:S04]  /*1e0e0*/  STL.64 [R1+0x458], R82 ;  /* 0x0004585201007387 */ /* 0x0003e80000100a00 */
[----:B------:R-:W-:Y:S04]  /*1e0f0*/  STL.64 [R1+0x4d0], R36 ;  /* 0x0004d02401007387 */ /* 0x000fe80000100a00 */
[----:B------:R2:W-:Y:S01]  /*1e100*/  STL [R1+0x4d8], R38 ;  /* 0x0004d82601007387 */ /* 0x0005e20000100800 */
[-C--:B-1----:R-:W-:Y:S08]  /*1e110*/  HMMA.1688.F32.TF32 R80, R192, R64.reuse, R176 ;  /* 0x00000040c050723c */ /* 0x082ff000000810b0 */
[----:B--2---:R-:W-:Y:S01]  /*1e120*/  HMMA.1688.F32.TF32 R36, R244, R64, R220 ;  /* 0x00000040f424723c */ /* 0x004fe200000810dc */
[----:B------:R-:W-:Y:S04]  /*1e130*/  STL [R1+0xe94], R252 ;  /* 0x000e94fc01007387 */ /* 0x000fe80000100800 */
[----:B------:R-:W-:Y:S04]  /*1e140*/  STL.64 [R1+0x540], R152 ;  /* 0x0005409801007387 */ /* 0x000fe80000100a00 */
[----:B------:R-:W-:Y:S11]  /*1e150*/  STL.64 [R1+0x548], R154 ;  /* 0x0005489a01007387 */ /* 0x000ff60000100a00 */
[----:B------:R-:W-:Y:S03]  /*1e160*/  @!UPT UIADD3 URZ, URZ, URZ, URZ ;  /* 0x0000003f3f3ff290 */ /* 0x000fe6000fffe03f */
[----:B------:R-:W-:Y:S01]  /*1e170*/  STL.64 [R1+0x590], R36 ;  /* 0x0005902401007387 */ /* 0x000fe20000100a00 */
[----:B------:R-:W-:-:S03]  /*1e180*/  IMAD.MOV.U32 R64, RZ, RZ, R39 ;  /* 0x000000ffff407224 */ /* 0x000fc600078e0027 */
[----:B------:R-:W-:Y:S04]  /*1e190*/  STL.64 [R1+0x580], R80 ;  /* 0x0005805001007387 */ /* 0x000fe80000100a00 */
[----:B------:R-:W-:Y:S04]  /*1e1a0*/  STL.64 [R1+0x588], R82 ;  /* 0x0005885201007387 */ /* 0x000fe80000100a00 */
[----:B------:R1:W-:Y:S02]  /*1e1b0*/  STL [R1+0x598], R38 ;  /* 0x0005982601007387 */ /* 0x0003e40000100800 */
[----:B-1----:R-:W-:Y:S07]  /*1e1c0*/  HMMA.1688.F32.TF32 R36, R160, R60, R44 ;  /* 0x0000003ca024723c */ /* 0x002fee000008102c */
[----:B------:R-:W-:-:S02]  /*1e1d0*/  IMAD.MOV.U32 R46, RZ, RZ, R29 ;  /* 0x000000ffff2e7224 */ /* 0x000fc400078e001d */
[----:B------:R-:W-:Y:S02]  /*1e1e0*/  IMAD.MOV.U32 R47, RZ, RZ, R28 ;  /* 0x000000ffff2f7224 */ /* 0x000fe400078e001c */
[----:B------:R-:W-:Y:S01]  /*1e1f0*/  HMMA.1688.F32.TF32 R28, R148, R60, R48 ;  /* 0x0000003c941c723c */ /* 0x000fe20000081030 */
[----:B------:R-:W-:Y:S01]  /*1e200*/  STL [R1+0xe60], R64 ;  /* 0x000e604001007387 */ /* 0x000fe20000100800 */
[----:B------:R-:W-:Y:S02]  /*1e210*/  IMAD.MOV.U32 R44, RZ, RZ, R33 ;  /* 0x000000ffff2c7224 */ /* 0x000fe400078e0021 */
[----:B------:R-:W-:-:S09]  /*1e220*/  IMAD.MOV.U32 R45, RZ, RZ, R32 ;  /* 0x000000ffff2d7224 */ /* 0x000fd200078e0020 */
[----:B------:R-:W-:Y:S02]  /*1e230*/  IMAD.MOV.U32 R58, RZ, RZ, R39 ;  /* 0x000000ffff3a7224 */ /* 0x000fe400078e0027 */
[----:B------:R-:W-:Y:S02]  /*1e240*/  IMAD.MOV.U32 R55, RZ, RZ, R38 ;  /* 0x000000ffff377224 */ /* 0x000fe400078e0026 */
[----:B------:R-:W-:Y:S01]  /*1e250*/  IMAD.MOV.U32 R54, RZ, RZ, R37 ;  /* 0x000000ffff367224 */ /* 0x000fe200078e0025 */
[----:B------:R1:W-:Y:S01]  /*1e260*/  STL [R1+0x340], R36 ;  /* 0x0003402401007387 */ /* 0x0003e20000100800 */
[-C--:B------:R-:W-:Y:S03]  /*1e270*/  HMMA.1688.F32.TF32 R32, R236, R60.reuse, R84 ;  /* 0x0000003cec20723c */ /* 0x080fe60000081054 */
[----:B------:R-:W-:Y:S04]  /*1e280*/  STL [R1+0xf88], R58 ;  /* 0x000f883a01007387 */ /* 0x000fe80000100800 */
[----:B------:R-:W-:Y:S01]  /*1e290*/  STL [R1+0xf84], R55 ;  /* 0x000f843701007387 */ /* 0x000fe20000100800 */
[----:B-1----:R-:W-:Y:S03]  /*1e2a0*/  HMMA.1688.F32.TF32 R36, R188, R60, R68 ;  /* 0x0000003cbc24723c */ /* 0x002fe60000081044 */
[----:B------:R-:W-:Y:S01]  /*1e2b0*/  STL [R1+0xf80], R54 ;  /* 0x000f803601007387 */ /* 0x000fe20000100800 */
[----:B------:R-:W-:-:S03]  /*1e2c0*/  IMAD.MOV.U32 R50, RZ, RZ, R21 ;  /* 0x000000ffff327224 */ /* 0x000fc600078e0015 */
[----:B------:R-:W-:Y:S01]  /*1e2d0*/  STL.64 [R1+0x360], R28 ;  /* 0x0003601c01007387 */ /* 0x000fe20000100a00 */
[----:B------:R-:W-:-:S03]  /*1e2e0*/  IMAD.MOV.U32 R51, RZ, RZ, R20 ;  /* 0x000000ffff337224 */ /* 0x000fc600078e0014 */
[----:B------:R1:W-:Y:S01]  /*1e2f0*/  STL.64 [R1+0x368], R30 ;  /* 0x0003681e01007387 */ /* 0x0003e20000100a00 */
[-C--:B------:R-:W-:Y:S08]  /*1e300*/  HMMA.1688.F32.TF32 R20, R144, R60.reuse, R200 ;  /* 0x0000003c9014723c */ /* 0x080ff000000810c8 */
[----:B-1----:R-:W-:Y:S03]  /*1e310*/  HMMA.1688.F32.TF32 R28, R156, R60, R204 ;  /* 0x0000003c9c1c723c */ /* 0x002fe600000810cc */
[----:B------:R-:W-:Y:S04]  /*1e320*/  STL.64 [R1+0x390], R36 ;  /* 0x0003902401007387 */ /* 0x000fe80000100a00 */
[----:B------:R-:W-:Y:S04]  /*1e330*/  STL.64 [R1+0x398], R38 ;  /* 0x0003982601007387 */ /* 0x000fe80000100a00 */
[----:B------:R-:W-:Y:S04]  /*1e340*/  STL.64 [R1+0x3c0], R32 ;  /* 0x0003c02001007387 */ /* 0x000fe80000100a00 */
[----:B------:R-:W-:Y:S01]  /*1e350*/  STL.64 [R1+0x3c8], R34 ;  /* 0x0003c82201007387 */ /* 0x000fe20000100a00 */
[----:B------:R-:W-:-:S02]  /*1e360*/  IMAD.MOV.U32 R48, RZ, RZ, R25 ;  /* 0x000000ffff307224 */ /* 0x000fc400078e0019 */
[----:B------:R-:W-:Y:S01]  /*1e370*/  IMAD.MOV.U32 R49, RZ, RZ, R24 ;  /* 0x000000ffff317224 */ /* 0x000fe200078e0018 */
[----:B------:R-:W-:Y:S01]  /*1e380*/  LDSM.16.M88.4 R36, [R3+0x8000] ;  /* 0x008000000324783b */ /* 0x000fe20000000200 */
[-C--:B------:R-:W-:Y:S01]  /*1e390*/  HMMA.1688.F32.TF32 R24, R244, R60.reuse, R224 ;  /* 0x0000003cf418723c */ /* 0x080fe200000810e0 */
[----:B------:R-:W-:Y:S02]  /*1e3a0*/  IMAD.MOV.U32 R154, RZ, RZ, R13 ;  /* 0x000000ffff9a7224 */ /* 0x000fe400078e000d */
[----:B------:R-:W-:Y:S01]  /*1e3b0*/  IMAD.MOV.U32 R155, RZ, RZ, R12 ;  /* 0x000000ffff9b7224 */ /* 0x000fe200078e000c */
[----:B------:R-:W-:Y:S04]  /*1e3c0*/  LDSM.16.M88.4 R32, [R3+0x9000] ;  /* 0x009000000320783b */ /* 0x000fe80000000200 */
[----:B------:R-:W-:Y:S04]  /*1e3d0*/  STL.64 [R1+0x430], R28 ;  /* 0x0004301c01007387 */ /* 0x000fe80000100a00 */
[----:B------:R1:W-:Y:S04]  /*1e3e0*/  STL.64 [R1+0x438], R30 ;  /* 0x0004381e01007387 */ /* 0x0003e80000100a00 */
[----:B------:R-:W-:Y:S04]  /*1e3f0*/  STL.64 [R1+0x510], R20 ;  /* 0x0005101401007387 */ /* 0x000fe80000100a00 */
[----:B------:R2:W-:Y:S01]  /*1e400*/  STL.64 [R1+0x518], R22 ;  /* 0x0005181601007387 */ /* 0x0005e20000100a00 */
[----:B-1----:R-:W-:Y:S08]  /*1e410*/  HMMA.1688.F32.TF32 R28, R192, R60, R180 ;  /* 0x0000003cc01c723c */ /* 0x002ff000000810b4 */
[----:B--2---:R-:W-:Y:S01]  /*1e420*/  HMMA.1688.F32.TF32 R20, R160, R56, R40 ;  /* 0x00000038a014723c */ /* 0x004fe20000081028 */
[----:B------:R-:W-:Y:S01]  /*1e430*/  IMAD.MOV.U32 R82, RZ, RZ, R5 ;  /* 0x000000ffff527224 */ /* 0x000fe200078e0005 */
[----:B------:R-:W-:Y:S11]  /*1e440*/  LDSM.16.M88.4 R40, [R3+0x7000] ;  /* 0x007000000328783b */ /* 0x000ff60000000200 */
[----:B------:R-:W-:Y:S02]  /*1e450*/  @!UPT UIADD3 URZ, URZ, URZ, URZ ;  /* 0x0000003f3f3ff290 */ /* 0x000fe4000fffe03f */
[----:B------:R-:W-:Y:S04]  /*1e460*/  STL.64 [R1+0x560], R28 ;  /* 0x0005601c01007387 */ /* 0x000fe80000100a00 */
[----:B------:R4:W-:Y:S04]  /*1e470*/  STL.64 [R1+0x568], R30 ;  /* 0x0005681e01007387 */ /* 0x0009e80000100a00 */
[----:B------:R-:W-:Y:S01]  /*1e480*/  STL.64 [R1+0x570], R24 ;  /* 0x0005701801007387 */ /* 0x000fe20000100a00 */
[----:B------:R-:W-:Y:S02]  /*1e490*/  IMAD.MOV.U32 R59, RZ, RZ, R20 ;  /* 0x000000ffff3b7224 */ /* 0x000fe400078e0014 */
[----:B------:R-:W-:Y:S01]  /*1e4a0*/  IMAD.MOV.U32 R62, RZ, RZ, R21 ;  /* 0x000000ffff3e7224 */ /* 0x000fe200078e0015 */
[----:B------:R1:W-:Y:S01]  /*1e4b0*/  STL.64 [R1+0x578], R26 ;  /* 0x0005781a01007387 */ /* 0x0003e20000100a00 */
[----:B------:R-:W-:-:S02]  /*1e4c0*/  IMAD.MOV.U32 R63, RZ, RZ, R22 ;  /* 0x000000ffff3f7224 */ /* 0x000fc400078e0016 */
[----:B------:R-:W-:Y:S01]  /*1e4d0*/  IMAD.MOV.U32 R66, RZ, RZ, R23 ;  /* 0x000000ffff427224 */ /* 0x000fe200078e0017 */
[-C--:B----4-:R-:W-:Y:S08]  /*1e4e0*/  HMMA.1688.F32.TF32 R28, R148, R56.reuse, R248 ;  /* 0x00000038941c723c */ /* 0x090ff000000810f8 */
[-C--:B------:R-:W-:Y:S08]  /*1e4f0*/  HMMA.1688.F32.TF32 R20, R236, R56.reuse, R88 ;  /* 0x00000038ec14723c */ /* 0x080ff00000081058 */
[----:B-1----:R-:W-:Y:S01]  /*1e500*/  HMMA.1688.F32.TF32 R24, R188, R56, R72 ;  /* 0x00000038bc18723c */ /* 0x002fe20000081048 */
[----:B------:R-:W-:Y:S04]  /*1e510*/  STL [R1+0xf98], R66 ;  /* 0x000f984201007387 */ /* 0x000fe80000100800 */
[----:B------:R-:W-:Y:S04]  /*1e520*/  STL [R1+0xf94], R63 ;  /* 0x000f943f01007387 */ /* 0x000fe80000100800 */
[----:B------:R-:W-:Y:S04]  /*1e530*/  STL [R1+0xf90], R62 ;  /* 0x000f903e01007387 */ /* 0x000fe80000100800 */
[----:B------:R-:W-:Y:S04]  /*1e540*/  STL [R1+0xf8c], R59 ;  /* 0x000f8c3b01007387 */ /* 0x000fe80000100800 */
[----:B------:R-:W-:Y:S04]  /*1e550*/  STL.64 [R1+0xe0], R28 ;  /* 0x0000e01c01007387 */ /* 0x000fe80000100a00 */
[----:B------:R-:W-:Y:S04]  /*1e560*/  STL.64 [R1+0xe8], R30 ;  /* 0x0000e81e01007387 */ /* 0x000fe80000100a00 */
[----:B------:R-:W-:Y:S01]  /*1e570*/  STL.64 [R1+0x320], R20 ;  /* 0x0003201401007387 */ /* 0x000fe20000100a00 */
[----:B------:R-:W-:-:S03]  /*1e580*/  IMAD.MOV.U32 R252, RZ, RZ, R23 ;  /* 0x000000fffffc7224 */ /* 0x000fc600078e0017 */
[----:B------:R-:W-:Y:S04]  /*1e590*/  STL.64 [R1+0x270], R24 ;  /* 0x0002701801007387 */ /* 0x000fe80000100a00 */
[----:B------:R1:W-:Y:S04]  /*1e5a0*/  STL.64 [R1+0x278], R26 ;  /* 0x0002781a01007387 */ /* 0x0003e80000100a00 */
[----:B------:R2:W-:Y:S01]  /*1e5b0*/  STL [R1+0x328], R22 ;  /* 0x0003281601007387 */ /* 0x0005e20000100800 */
[-C--:B-1----:R-:W-:Y:S08]  /*1e5c0*/  HMMA.1688.F32.TF32 R24, R156, R56.reuse, R208 ;  /* 0x000000389c18723c */ /* 0x082ff000000810d0 */
[----:B--2---:R-:W-:Y:S01]  /*1e5d0*/  HMMA.1688.F32.TF32 R20, R144, R56, R168 ;  /* 0x000000389014723c */ /* 0x004fe200000810a8 */
[----:B------:R-:W-:Y:S11]  /*1e5e0*/  STL [R1+0xe98], R252 ;  /* 0x000e98fc01007387 */ /* 0x000ff60000100800 */
[----:B------:R-:W-:Y:S03]  /*1e5f0*/  @!UPT UIADD3 URZ, URZ, URZ, URZ ;  /* 0x0000003f3f3ff290 */ /* 0x000fe6000fffe03f */
[----:B------:R-:W-:Y:S04]  /*1e600*/  STL.64 [R1+0x3b0], R24 ;  /* 0x0003b01801007387 */ /* 0x000fe80000100a00 */
[----:B------:R-:W-:Y:S04]  /*1e610*/  STL.64 [R1+0x3b8], R26 ;  /* 0x0003b81a01007387 */ /* 0x000fe80000100a00 */
[----:B------:R-:W-:Y:S04]  /*1e620*/  STL.64 [R1+0x4f0], R20 ;  /* 0x0004f01401007387 */ /* 0x000fe80000100a00 */
[----:B------:R1:W-:Y:S02]  /*1e630*/  STL.64 [R1+0x4f8], R22 ;  /* 0x0004f81601007387 */ /* 0x0003e40000100a00 */
[----:B-1----:R-:W-:Y:S01]  /*1e640*/  HMMA.1688.F32.TF32 R20, R160, R52, R44 ;  /* 0x00000034a014723c */ /* 0x002fe2000008102c */
[----:B------:R-:W-:Y:S01]  /*1e650*/  IMAD.MOV.U32 R83, RZ, RZ, R4 ;  /* 0x000000ffff537224 */ /* 0x000fe200078e0004 */
[----:B------:R-:W-:Y:S06]  /*1e660*/  LDSM.16.M88.4 R44, [R3+0x6000] ;  /* 0x00600000032c783b */ /* 0x000fec0000000200 */
[-C--:B------:R-:W-:Y:S08]  /*1e670*/  HMMA.1688.F32.TF32 R28, R192, R56.reuse, R184 ;  /* 0x00000038c01c723c */ /* 0x080ff000000810b8 */
[----:B------:R-:W-:Y:S08]  /*1e680*/  HMMA.1688.F32.TF32 R24, R244, R56, R228 ;  /* 0x00000038f418723c */ /* 0x000ff000000810e4 */
[----:B------:R-:W-:-:S02]  /*1e690*/  IMAD.MOV.U32 R59, RZ, RZ, R20 ;  /* 0x000000ffff3b7224 */ /* 0x000fc400078e0014 */
[----:B------:R-:W-:Y:S02]  /*1e6a0*/  IMAD.MOV.U32 R58, RZ, RZ, R21 ;  /* 0x000000ffff3a7224 */ /* 0x000fe400078e0015 */
[----:B------:R-:W-:Y:S02]  /*1e6b0*/  IMAD.MOV.U32 R55, RZ, RZ, R22 ;  /* 0x000000ffff377224 */ /* 0x000fe400078e0016 */
[----:B------:R-:W-:Y:S02]  /*1e6c0*/  IMAD.MOV.U32 R54, RZ, RZ, R23 ;  /* 0x000000ffff367224 */ /* 0x000fe400078e0017 */
[-C--:B------:R-:W-:Y:S08]  /*1e6d0*/  HMMA.1688.F32.TF32 R20, R148, R52.reuse, R48 ;  /* 0x000000349414723c */ /* 0x080ff00000081030 */
[-C--:B------:R-:W-:Y:S08]  /*1e6e0*/  HMMA.1688.F32.TF32 R12, R188, R52.reuse, R76 ;  /* 0x00000034bc0c723c */ /* 0x080ff0000008104c */
[----:B------:R-:W-:Y:S01]  /*1e6f0*/  HMMA.1688.F32.TF32 R4, R236, R52, R92 ;  /* 0x00000034ec04723c */ /* 0x000fe2000008105c */
[----:B------:R-:W-:Y:S04]  /*1e700*/  STL.64 [R1+0x530], R28 ;  /* 0x0005301c01007387 */ /* 0x000fe80000100a00 */
[----:B------:R-:W-:Y:S04]  /*1e710*/  STL.64 [R1+0x538], R30 ;  /* 0x0005381e01007387 */ /* 0x000fe80000100a00 */
[----:B------:R-:W-:Y:S04]  /*1e720*/  STL.64 [R1+0x550], R24 ;  /* 0x0005501801007387 */ /* 0x000fe80000100a00 */
[----:B------:R-:W-:Y:S04]  /*1e730*/  STL.64 [R1+0x558], R26 ;  /* 0x0005581a01007387 */ /* 0x000fe80000100a00 */
[----:B------:R-:W-:Y:S04]  /*1e740*/  STL [R1+0xfa8], R54 ;  /* 0x000fa83601007387 */ /* 0x000fe80000100800 */
[----:B------:R-:W-:Y:S04]  /*1e750*/  STL [R1+0xfa4], R55 ;  /* 0x000fa43701007387 */ /* 0x000fe80000100800 */
[----:B------:R-:W-:Y:S04]  /*1e760*/  STL [R1+0xfa0], R58 ;  /* 0x000fa03a01007387 */ /* 0x000fe80000100800 */
[----:B------:R-:W-:Y:S04]  /*1e770*/  STL [R1+0xf9c], R59 ;  /* 0x000f9c3b01007387 */ /* 0x000fe80000100800 */
[----:B------:R-:W-:Y:S04]  /*1e780*/  STL.64 [R1+0x40], R20 ;  /* 0x0000401401007387 */ /* 0x000fe80000100a00 */
[----:B------:R-:W-:Y:S01]  /*1e790*/  STL.64 [R1+0x48], R22 ;  /* 0x0000481601007387 */ /* 0x000fe20000100a00 */
[----:B------:R-:W-:-:S03]  /*1e7a0*/  IMAD.MOV.U32 R252, RZ, RZ, R7 ;  /* 0x000000fffffc7224 */ /* 0x000fc600078e0007 */
[----:B------:R-:W-:Y:S04]  /*1e7b0*/  STL.64 [R1+0x60], R12 ;  /* 0x0000600c01007387 */ /* 0x000fe80000100a00 */
[----:B------:R-:W-:Y:S04]  /*1e7c0*/  STL.64 [R1+0x68], R14 ;  /* 0x0000680e01007387 */ /* 0x000fe80000100a00 */
[----:B------:R-:W-:Y:S04]  /*1e7d0*/  STL.64 [R1+0xd0], R4 ;  /* 0x0000d00401007387 */ /* 0x000fe80000100a00 */
[----:B------:R1:W-:Y:S01]  /*1e7e0*/  STL [R1+0xd8], R6 ;  /* 0x0000d80601007387 */ /* 0x0003e20000100800 */
[----:B------:R-:W-:-:S02]  /*1e7f0*/  IMAD.MOV.U32 R80, RZ, RZ, R9 ;  /* 0x000000ffff507224 */ /* 0x000fc400078e0009 */
[----:B------:R-:W-:Y:S01]  /*1e800*/  IMAD.MOV.U32 R81, RZ, RZ, R8 ;  /* 0x000000ffff517224 */ /* 0x000fe200078e0008 */
[----:B------:R-:W2:Y:S01]  /*1e810*/  LDSM.16.M88.4 R48, [R3+0x5000] ;  /* 0x005000000330783b */ /* 0x000ea20000000200 */
[----:B------:R-:W-:Y:S02]  /*1e820*/  IMAD.MOV.U32 R152, RZ, RZ, R17 ;  /* 0x000000ffff987224 */ /* 0x000fe400078e0011 */
[----:B------:R-:W-:Y:S01]  /*1e830*/  IMAD.MOV.U32 R153, RZ, RZ, R16 ;  /* 0x000000ffff997224 */ /* 0x000fe200078e0010 */
[----:B------:R-:W-:Y:S01]  /*1e840*/  LDSM.16.M88.4 R28, [R3+0xa000] ;  /* 0x00a00000031c783b */ /* 0x000fe20000000200 */
[-C--:B-1----:R-:W-:Y:S03]  /*1e850*/  HMMA.1688.F32.TF32 R4, R156, R52.reuse, R212 ;  /* 0x000000349c04723c */ /* 0x082fe600000810d4 */
[----:B------:R-:W-:Y:S04]  /*1e860*/  STL [R1+0xfac], R252 ;  /* 0x000facfc01007387 */ /* 0x000fe80000100800 */
[----:B------:R-:W-:Y:S01]  /*1e870*/  LDSM.16.M88.4 R24, [R3+0xb000] ;  /* 0x00b000000318783b */ /* 0x000fe20000000200 */
[-C--:B------:R-:W-:Y:S03]  /*1e880*/  HMMA.1688.F32.TF32 R12, R144, R52.reuse, R172 ;  /* 0x00000034900c723c */ /* 0x080fe600000810ac */
[----:B------:R-:W-:Y:S04]  /*1e890*/  LDSM.16.M88.4 R20, [R3+0xc000] ;  /* 0x00c000000314783b */ /* 0x000fe80000000200 */
[----:B------:R-:W-:Y:S01]  /*1e8a0*/  LDSM.16.M88.4 R16, [R3+0xd000] ;  /* 0x00d000000310783b */ /* 0x000fe20000000200 */
[-C--:B------:R-:W-:Y:S07]  /*1e8b0*/  HMMA.1688.F32.TF32 R8, R192, R52.reuse, R196 ;  /* 0x00000034c008723c */ /* 0x080fee00000810c4 */
[----:B------:R-:W-:Y:S04]  /*1e8c0*/  STL.64 [R1+0x330], R4 ;  /* 0x0003300401007387 */ /* 0x000fe80000100a00 */
[----:B------:R1:W-:Y:S02]  /*1e8d0*/  STL.64 [R1+0x338], R6 ;  /* 0x0003380601007387 */ /* 0x0003e40000100a00 */
[----:B-1----:R-:W-:Y:S02]  /*1e8e0*/  HMMA.1688.F32.TF32 R4, R244, R52, R232 ;  /* 0x00000034f404723c */ /* 0x002fe400000810e8 */
[----:B------:R-:W-:Y:S04]  /*1e8f0*/  STL.64 [R1+0x480], R12 ;  /* 0x0004800c01007387 */ /* 0x000fe80000100a00 */
[----:B------:R-:W-:Y:S02]  /*1e900*/  STL.64 [R1+0x488], R14 ;  /* 0x0004880e01007387 */ /* 0x000fe40000100a00 */
[----:B--2---:R-:W-:Y:S02]  /*1e910*/  HMMA.1688.F32.TF32 R68, R160, R48, R80 ;  /* 0x00000030a044723c */ /* 0x004fe40000081050 */
[----:B------:R-:W-:Y:S11]  /*1e920*/  LDSM.16.M88.4 R12, [R3+0xe000] ;  /* 0x00e00000030c783b */ /* 0x000ff60000000200 */
[----:B------:R-:W-:Y:S02]  /*1e930*/  @!UPT UIADD3 URZ, URZ, URZ, URZ ;  /* 0x0000003f3f3ff290 */ /* 0x000fe4000fffe03f */
[----:B------:R-:W-:Y:S01]  /*1e940*/  STL.64 [R1+0x520], R4 ;  /* 0x0005200401007387 */ /* 0x000fe20000100a00 */
[----:B------:R-:W-:-:S03]  /*1e950*/  IMAD.MOV.U32 R65, RZ, RZ, R7 ;  /* 0x000000ffff417224 */ /* 0x000fc600078e0007 */
[----:B------:R-:W-:Y:S04]  /*1e960*/  STL.64 [R1+0x500], R8 ;  /* 0x0005000801007387 */ /* 0x000fe80000100a00 */
[----:B------:R-:W-:Y:S04]  /*1e970*/  STL.64 [R1+0x508], R10 ;  /* 0x0005080a01007387 */ /* 0x000fe80000100a00 */
[----:B------:R-:W-:Y:S04]  /*1e980*/  STL [R1+0x528], R6 ;  /* 0x0005280601007387 */ /* 0x000fe80000100800 */
[----:B------:R-:W1:Y:S04]  /*1e990*/  LDSM.16.M88.4 R4, [R3+0x4000] ;  /* 0x004000000304783b */ /* 0x000e680000000200 */
[----:B------:R-:W-:Y:S01]  /*1e9a0*/  STL [R1+0xe64], R65 ;  /* 0x000e644101007387 */ /* 0x000fe20000100800 */
[----:B------:R-:W-:-:S02]  /*1e9b0*/  IMAD.MOV.U32 R252, RZ, RZ, R68 ;  /* 0x000000fffffc7224 */ /* 0x000fc400078e0044 */
[----:B------:R-:W-:Y:S01]  /*1e9c0*/  IMAD.MOV.U32 R58, RZ, RZ, R71 ;  /* 0x000000ffff3a7224 */ /* 0x000fe200078e0047 */
[----:B------:R2:W3:Y:S04]  /*1e9d0*/  LDSM.16.M88.4 R8, [R3+0xf000] ;  /* 0x00f000000308783b */ /* 0x0004e80000000200 */
[----:B-1----:R-:W-:Y:S04]  /*1e9e0*/  STL [R1+0xfb4], R6 ;  /* 0x000fb40601007387 */ /* 0x002fe80000100800 */
[----:B------:R-:W-:Y:S04]  /*1e9f0*/  STL [R1+0xfb0], R7 ;  /* 0x000fb00701007387 */ /* 0x000fe80000100800 */
[----:B------:R1:W-:Y:S04]  /*1ea00*/  STL [R1+0xfbc], R50 ;  /* 0x000fbc3201007387 */ /* 0x0003e80000100800 */
        /* <DEDUP_REMOVED lines=9> */
[----:B------:R-:W-:Y:S03]  /*1eaa0*/  HMMA.1688.F32.TF32 R52, R160, R4, R152 ;  /* 0x00000004a034723c */ /* 0x000fe60000081098 */
[----:B------:R-:W3:Y:S04]  /*1eab0*/  LDL.LU R204, [R1+0x650] ;  /* 0x0006500001cc7983 */ /* 0x000ee80000300800 */
[----:B------:R-:W3:Y:S04]  /*1eac0*/  LDL.LU R205, [R1+0x654] ;  /* 0x0006540001cd7983 */ /* 0x000ee80000300800 */
[----:B------:R-:W3:Y:S04]  /*1ead0*/  LDL.LU R206, [R1+0x658] ;  /* 0x0006580001ce7983 */ /* 0x000ee80000300800 */
[----:B------:R-:W3:Y:S04]  /*1eae0*/  LDL.LU R207, [R1+0x65c] ;  /* 0x00065c0001cf7983 */ /* 0x000ee80000300800 */
[----:B------:R-:W3:Y:S05]  /*1eaf0*/  LDL.LU R68, [R1+0x630] ;  /* 0x0006300001447983 */ /* 0x000eea0000300800 */
[----:B------:R-:W-:-:S02]  /*1eb00*/  IMAD.MOV.U32 R63, RZ, RZ, R54 ;  /* 0x000000ffff3f7224 */ /* 0x000fc400078e0036 */
[----:B------:R-:W-:Y:S02]  /*1eb10*/  IMAD.MOV.U32 R62, RZ, RZ, R55 ;  /* 0x000000ffff3e7224 */ /* 0x000fe400078e0037 */
[----:B------:R-:W-:Y:S02]  /*1eb20*/  IMAD.MOV.U32 R54, RZ, RZ, R69 ;  /* 0x000000ffff367224 */ /* 0x000fe400078e0045 */
[----:B------:R-:W-:Y:S01]  /*1eb30*/  IMAD.MOV.U32 R55, RZ, RZ, R70 ;  /* 0x000000ffff377224 */ /* 0x000fe200078e0046 */
        /* <DEDUP_REMOVED lines=27> */
[----:B------:R-:W-:-:S02]  /*1ecf0*/  IMAD.MOV.U32 R59, RZ, RZ, R52 ;  /* 0x000000ffff3b7224 */ /* 0x000fc400078e0034 */
[----:B------:R-:W-:Y:S01]  /*1ed00*/  IMAD.MOV.U32 R66, RZ, RZ, R53 ;  /* 0x000000ffff427224 */ /* 0x000fe200078e0035 */
[C---:B--2---:R-:W-:Y:S11]  /*1ed10*/  HMMA.1688.F32.TF32 R72, R160.reuse, R44, R200 ;  /* 0x0000002ca048723c */ /* 0x044ff600000810c8 */
[----:B------:R-:W-:Y:S11]  /*1ed20*/  @!UPT UIADD3 URZ, URZ, URZ, URZ ;  /* 0x0000003f3f3ff290 */ /* 0x000ff6000fffe03f */
[----:B------:R-:W-:Y:S02]  /*1ed30*/  @!UPT UIADD3 URZ, URZ, URZ, URZ ;  /* 0x0000003f3f3ff290 */ /* 0x000fe4000fffe03f */
[----:B------:R-:W-:Y:S02]  /*1ed40*/  IMAD.MOV.U32 R67, RZ, RZ, R72 ;  /* 0x000000ffff437224 */ /* 0x000fe400078e0048 */
[----:B------:R-:W-:Y:S02]  /*1ed50*/  IMAD.MOV.U32 R53, RZ, RZ, R73 ;  /* 0x000000ffff357224 */ /* 0x000fe400078e0049 */
[----:B------:R-:W-:Y:S02]  /*1ed60*/  IMAD.MOV.U32 R52, RZ, RZ, R74 ;  /* 0x000000ffff347224 */ /* 0x000fe400078e004a */
[----:B------:R-:W-:Y:S02]  /*1ed70*/  IMAD.MOV.U32 R3, RZ, RZ, R75 ;  /* 0x000000ffff037224 */ /* 0x000fe400078e004b */
[C---:B---3--:R-:W-:Y:S08]  /*1ed80*/  HMMA.1688.F32.TF32 R72, R160.reuse, R40, R204 ;  /* 0x00000028a048723c */ /* 0x048ff000000810cc */
[C---:B----4-:R-:W-:Y:S08]  /*1ed90*/  HMMA.1688.F32.TF32 R68, R160.reuse, R32, R68 ;  /* 0x00000020a044723c */ /* 0x050ff00000081044 */
[----:B------:R-:W-:Y:S08]  /*1eda0*/  HMMA.1688.F32.TF32 R248, R160, R36, R84 ;  /* 0x00000024a0f8723c */ /* 0x000ff00000081054 */
[----:B-1----:R-:W-:-:S02]  /*1edb0*/  IMAD.MOV.U32 R50, RZ, RZ, R72 ;  /* 0x000000ffff327224 */ /* 0x002fc400078e0048 */
[----:B------:R-:W-:Y:S02]  /*1edc0*/  IMAD.MOV.U32 R51, RZ, RZ, R73 ;  /* 0x000000ffff337224 */ /* 0x000fe400078e0049 */
[----:B------:R-:W-:Y:S02]  /*1edd0*/  IMAD.MOV.U32 R6, RZ, RZ, R74 ;  /* 0x000000ffff067224 */ /* 0x000fe400078e004a */
[----:B------:R-:W-:Y:S02]  /*1ede0*/  IMAD.MOV.U32 R7, RZ, RZ, R75 ;  /* 0x000000ffff077224 */ /* 0x000fe400078e004b */
[C---:B------:R-:W-:Y:S08]  /*1edf0*/  HMMA.1688.F32.TF32 R72, R160.reuse, R28, R220 ;  /* 0x0000001ca048723c */ /* 0x040ff000000810dc */
[C---:B------:R-:W-:Y:S01]  /*1ee00*/  HMMA.1688.F32.TF32 R76, R160.reuse, R24, R176 ;  /* 0x00000018a04c723c */ /* 0x040fe200000810b0 */
[----:B------:R-:W-:Y:S04]  /*1ee10*/  STL.64 [R1+0xea8], R250 ;  /* 0x000ea8fa01007387 */ /* 0x000fe80000100a00 */
[----:B------:R-:W-:Y:S03]  /*1ee20*/  STL.64 [R1+0xea0], R248 ;  /* 0x000ea0f801007387 */ /* 0x000fe60000100a00 */
[C---:B------:R-:W-:Y:S01]  /*1ee30*/  HMMA.1688.F32.TF32 R84, R160.reuse, R16, R216 ;  /* 0x00000010a054723c */ /* 0x040fe200000810d8 */
[----:B------:R-:W-:Y:S04]  /*1ee40*/  STL.64 [R1+0xeb8], R70 ;  /* 0x000eb84601007387 */ /* 0x000fe80000100a00 */
[----:B------:R-:W-:Y:S03]  /*1ee50*/  STL.64 [R1+0xeb0], R68 ;  /* 0x000eb04401007387 */ /* 0x000fe60000100a00 */
[C---:B------:R-:W-:Y:S01]  /*1ee60*/  HMMA.1688.F32.TF32 R80, R160.reuse, R20, R80 ;  /* 0x00000014a050723c */ /* 0x040fe20000081050 */
[----:B------:R-:W-:Y:S04]  /*1ee70*/  STL.64 [R1+0xec8], R74 ;  /* 0x000ec84a01007387 */ /* 0x000fe80000100a00 */
[----:B------:R-:W-:Y:S04]  /*1ee80*/  STL.64 [R1+0xec0], R72 ;  /* 0x000ec04801007387 */ /* 0x000fe80000100a00 */
[----:B------:R-:W-:Y:S04]  /*1ee90*/  STL.64 [R1+0xed8], R78 ;  /* 0x000ed84e01007387 */ /* 0x000fe80000100a00 */
[----:B------:R1:W-:Y:S01]  /*1eea0*/  STL.64 [R1+0xed0], R76 ;  /* 0x000ed04c01007387 */ /* 0x0003e20000100a00 */
[----:B------:R-:W-:Y:S08]  /*1eeb0*/  HMMA.1688.F32.TF32 R88, R160, R12, R164 ;  /* 0x0000000ca058723c */ /* 0x000ff000000810a4 */
[----:B-1----:R-:W-:Y:S08]  /*1eec0*/  HMMA.1688.F32.TF32 R76, R156, R4, R96 ;  /* 0x000000049c4c723c */ /* 0x002ff00000081060 */
[----:B------:R-:W-:Y:S08]  /*1eed0*/  HMMA.1688.F32.TF32 R92, R160, R8, R152 ;  /* 0x00000008a05c723c */ /* 0x000ff00000081098 */
        /* <DEDUP_REMOVED lines=27> */
[----:B-1----:R-:W-:Y:S01]  /*1f090*/  HMMA.1688.F32.TF32 R68, R156, R20, R128 ;  /* 0x000000149c44723c */ /* 0x002fe20000081080 */
[----:B------:R-:W-:-:S06]  /*1f0a0*/  IMAD.MOV.U32 R164, RZ, RZ, R143 ;  /* 0x000000ffffa47224 */ /* 0x000fcc00078e008f */
[----:B------:R-:W-:Y:S04]  /*1f0b0*/  STL.64 [R1+0xc0], R76 ;  /* 0x0000c04c01007387 */ /* 0x000fe80000100a00 */
[----:B------:R-:W-:Y:S04]  /*1f0c0*/  STL.64 [R1+0xc8], R78 ;  /* 0x0000c84e01007387 */ /* 0x000fe80000100a00 */
[----:B------:R-:W-:Y:S01]  /*1f0d0*/  STL.64 [R1+0xb0], R72 ;  /* 0x0000b04801007387 */ /* 0x000fe20000100a00 */
[----:B------:R-:W-:-:S03]  /*1f0e0*/  IMAD.MOV.U32 R165, RZ, RZ, R135 ;  /* 0x000000ffffa57224 */ /* 0x000fc600078e0087 */
[----:B------:R-:W-:Y:S01]  /*1f0f0*/  STL.64 [R1+0xb8], R74 ;  /* 0x0000b84a01007387 */ /* 0x000fe20000100a00 */
[----:B------:R-:W-:-:S03]  /*1f100*/  IMAD.MOV.U32 R166, RZ, RZ, R134 ;  /* 0x000000ffffa67224 */ /* 0x000fc600078e0086 */
[----:B------:R-:W2:Y:S01]  /*1f110*/  LDL.LU R143, [R1+0x101c] ;  /* 0x00101c00018f7983 */ /* 0x000ea20000300800 */
[----:B------:R-:W-:-:S03]  /*1f120*/  IMAD.MOV.U32 R167, RZ, RZ, R133 ;  /* 0x000000ffffa77224 */ /* 0x000fc600078e0085 */
[----:B------:R1:W-:Y:S01]  /*1f130*/  STL.64 [R1+0xa0], R68 ;  /* 0x0000a04401007387 */ /* 0x0003e20000100a00 */
[----:B------:R-:W-:-:S03]  /*1f140*/  IMAD.MOV.U32 R216, RZ, RZ, R132 ;  /* 0x000000ffffd87224 */ /* 0x000fc600078e0084 */
[----:B------:R3:W-:Y:S01]  /*1f150*/  STL.64 [R1+0xa8], R70 ;  /* 0x0000a84601007387 */ /* 0x0007e20000100a00 */
[----:B------:R-:W-:-:S03]  /*1f160*/  IMAD.MOV.U32 R217, RZ, RZ, R139 ;  /* 0x000000ffffd97224 */ /* 0x000fc600078e008b */
[----:B------:R-:W4:Y:S01]  /*1f170*/  LDL.LU R135, [R1+0x1018] ;  /* 0x0010180001877983 */ /* 0x000f220000300800 */
[----:B------:R-:W-:-:S03]  /*1f180*/  IMAD.MOV.U32 R218, RZ, RZ, R137 ;  /* 0x000000ffffda7224 */ /* 0x000fc600078e0089 */
[----:B------:R-:W2:Y:S01]  /*1f190*/  LDL.LU R134, [R1+0x1014] ;  /* 0x0010140001867983 */ /* 0x000ea20000300800 */
[----:B------:R-:W-:-:S03]  /*1f1a0*/  IMAD.MOV.U32 R219, RZ, RZ, R138 ;  /* 0x000000ffffdb7224 */ /* 0x000fc600078e008a */
[----:B------:R-:W2:Y:S04]  /*1f1b0*/  LDL.LU R133, [R1+0x1010] ;  /* 0x0010100001857983 */ /* 0x000ea80000300800 */
[----:B------:R-:W2:Y:S04]  /*1f1c0*/  LDL.LU R132, [R1+0x100c] ;  /* 0x00100c0001847983 */ /* 0x000ea80000300800 */
[----:B------:R-:W3:Y:S04]  /*1f1d0*/  LDL.LU R139, [R1+0x1008] ;  /* 0x00100800018b7983 */ /* 0x000ee80000300800 */
[----:B------:R-:W4:Y:S04]  /*1f1e0*/  LDL.LU R137, [R1+0x1004] ;  /* 0x0010040001897983 */ /* 0x000f280000300800 */
[----:B------:R-:W4:Y:S01]  /*1f1f0*/  LDL.LU R138, [R1+0x1000] ;  /* 0x00100000018a7983 */ /* 0x000f220000300800 */
[----:B------:R-:W-:-:S02]  /*1f200*/  IMAD.MOV.U32 R176, RZ, RZ, R140 ;  /* 0x000000ffffb07224 */ /* 0x000fc400078e008c */
[----:B------:R-:W-:Y:S01]  /*1f210*/  IMAD.MOV.U32 R177, RZ, RZ, R141 ;  /* 0x000000ffffb17224 */ /* 0x000fe200078e008d */
[----:B------:R-:W4:Y:S01]  /*1f220*/  LDL.LU R140, [R1+0xffc] ;  /* 0x000ffc00018c7983 */ /* 0x000f220000300800 */
[----:B------:R-:W-:Y:S02]  /*1f230*/  IMAD.MOV.U32 R178, RZ, RZ, R142 ;  /* 0x000000ffffb27224 */ /* 0x000fe400078e008e */
[----:B------:R-:W-:Y:S01]  /*1f240*/  IMAD.MOV.U32 R179, RZ, RZ, R136 ;  /* 0x000000ffffb37224 */ /* 0x000fe200078e0088 */
[----:B------:R-:W4:Y:S04]  /*1f250*/  LDL.LU R141, [R1+0xff8] ;  /* 0x000ff800018d7983 */ /* 0x000f280000300800 */
[----:B------:R-:W4:Y:S04]  /*1f260*/  LDL.LU R142, [R1+0xff4] ;  /* 0x000ff400018e7983 */ /* 0x000f280000300800 */
[----:B------:R-:W4:Y:S01]  /*1f270*/  LDL.LU R136, [R1+0xff0] ;  /* 0x000ff00001887983 */ /* 0x000f220000300800 */
[----:B------:R-:W-:-:S02]  /*1f280*/  IMAD.MOV.U32 R152, RZ, RZ, R240 ;  /* 0x000000ffff987224 */ /* 0x000fc400078e00f0 */
[----:B------:R-:W-:Y:S02]  /*1f290*/  IMAD.MOV.U32 R153, RZ, RZ, R241 ;  /* 0x000000ffff997224 */ /* 0x000fe400078e00f1 */
[----:B------:R-:W-:Y:S02]  /*1f2a0*/  IMAD.MOV.U32 R154, RZ, RZ, R242 ;  /* 0x000000ffff9a7224 */ /* 0x000fe400078e00f2 */
[----:B------:R-:W-:Y:S02]  /*1f2b0*/  IMAD.MOV.U32 R155, RZ, RZ, R243 ;  /* 0x000000ffff9b7224 */ /* 0x000fe400078e00f3 */
[----:B--2---:R-:W-:Y:S02]  /*1f2c0*/  IMAD.MOV.U32 R207, RZ, RZ, R132 ;  /* 0x000000ffffcf7224 */ /* 0x004fe400078e0084 */
[----:B---3--:R-:W-:Y:S02]  /*1f2d0*/  IMAD.MOV.U32 R206, RZ, RZ, R139 ;  /* 0x000000ffffce7224 */ /* 0x008fe400078e008b */
[----:B----4-:R-:W-:-:S02]  /*1f2e0*/  IMAD.MOV.U32 R204, RZ, RZ, R137 ;  /* 0x000000ffffcc7224 */ /* 0x010fc400078e0089 */
[----:B------:R-:W2:Y:S01]  /*1f2f0*/  LDL.LU R137, [R1+0xfec] ;  /* 0x000fec0001897983 */ /* 0x000ea20000300800 */
[----:B------:R-:W-:-:S03]  /*1f300*/  IMAD.MOV.U32 R205, RZ, RZ, R138 ;  /* 0x000000ffffcd7224 */ /* 0x000fc600078e008a */
[----:B------:R-:W2:Y:S04]  /*1f310*/  LDL.LU R138, [R1+0xfe8] ;  /* 0x000fe800018a7983 */ /* 0x000ea80000300800 */
[----:B------:R-:W2:Y:S04]  /*1f320*/  LDL.LU R139, [R1+0xfe4] ;  /* 0x000fe400018b7983 */ /* 0x000ea80000300800 */
        /* <DEDUP_REMOVED lines=64> */
[----:B------:R-:W4:Y:S01]  /*1f730*/  LDL.LU R243, [R1+0xfc0] ;  /* 0x000fc00001f37983 */ /* 0x000f220000300800 */
[----:B--2---:R-:W-:Y:S08]  /*1f740*/  HMMA.1688.F32.TF32 R76, R156, R12, R136 ;  /* 0x0000000c9c4c723c */ /* 0x004ff00000081088 */
[C---:B---3--:R-:W-:Y:S08]  /*1f750*/  HMMA.1688.F32.TF32 R96, R148.reuse, R4, R68 ;  /* 0x000000049460723c */ /* 0x048ff00000081044 */
[C---:B------:R-:W-:Y:S08]  /*1f760*/  HMMA.1688.F32.TF32 R104, R148.reuse, R44, R232 ;  /* 0x0000002c9468723c */ /* 0x040ff000000810e8 */
[-C--:B----4-:R-:W-:Y:S08]  /*1f770*/  HMMA.1688.F32.TF32 R100, R148, R48.reuse, R248 ;  /* 0x000000309464723c */ /* 0x090ff000000810f8 */
[----:B------:R-:W-:Y:S08]  /*1f780*/  HMMA.1688.F32.TF32 R68, R144, R48, R204 ;  /* 0x000000309044723c */ /* 0x000ff000000810cc */
[----:B------:R-:W-:Y:S08]  /*1f790*/  HMMA.1688.F32.TF32 R108, R148, R40, R196 ;  /* 0x00000028946c723c */ /* 0x000ff000000810c4 */
[C---:B------:R-:W-:Y:S08]  /*1f7a0*/  HMMA.1688.F32.TF32 R80, R156.reuse, R16, R132 ;  /* 0x000000109c50723c */ /* 0x040ff00000081084 */
[----:B------:R-:W-:Y:S11]  /*1f7b0*/  HMMA.1688.F32.TF32 R72, R156, R8, R140 ;  /* 0x000000089c48723c */ /* 0x000ff6000008108c */
[----:B------:R-:W-:Y:S04]  /*1f7c0*/  @!UPT UIADD3 URZ, URZ, URZ, URZ ;  /* 0x0000003f3f3ff290 */ /* 0x000fe8000fffe03f */
[----:B------:R-:W-:Y:S04]  /*1f7d0*/  STL.64 [R1+0x90], R80 ;  /* 0x0000905001007387 */ /* 0x000fe80000100a00 */
[----:B------:R-:W-:Y:S04]  /*1f7e0*/  STL.64 [R1+0x98], R82 ;  /* 0x0000985201007387 */ /* 0x000fe80000100a00 */
[----:B------:R-:W-:Y:S04]  /*1f7f0*/  STL.64 [R1+0x80], R76 ;  /* 0x0000804c01007387 */ /* 0x000fe80000100a00 */
[----:B------:R-:W-:Y:S04]  /*1f800*/  STL.64 [R1+0x88], R78 ;  /* 0x0000884e01007387 */ /* 0x000fe80000100a00 */
[----:B------:R-:W-:Y:S04]  /*1f810*/  STL.64 [R1+0xf28], R98 ;  /* 0x000f286201007387 */ /* 0x000fe80000100a00 */
[----:B------:R-:W-:Y:S04]  /*1f820*/  STL.64 [R1+0x70], R72 ;  /* 0x0000704801007387 */ /* 0x000fe80000100a00 */
[----:B------:R1:W-:Y:S02]  /*1f830*/  STL.64 [R1+0x78], R74 ;  /* 0x0000784a01007387 */ /* 0x0003e40000100a00 */
[C---:B-1----:R-:W-:Y:S02]  /*1f840*/  HMMA.1688.F32.TF32 R72, R144.reuse, R4, R200 ;  /* 0x000000049048723c */ /* 0x042fe400000810c8 */
        /* <DEDUP_REMOVED lines=22> */
[----:B--2---:R-:W-:Y:S03]  /*1f9b0*/  HMMA.1688.F32.TF32 R68, R144, R24, R152 ;  /* 0x000000189044723c */ /* 0x004fe60000081098 */
[----:B------:R-:W-:Y:S04]  /*1f9c0*/  STL.64 [R1+0x190], R76 ;  /* 0x0001904c01007387 */ /* 0x000fe80000100a00 */
[----:B------:R-:W-:Y:S04]  /*1f9d0*/  STL.64 [R1+0x198], R78 ;  /* 0x0001984e01007387 */ /* 0x000fe80000100a00 */
[----:B------:R-:W2:Y:S04]  /*1f9e0*/  LDL.LU R220, [R1+0x350] ;  /* 0x0003500001dc7983 */ /* 0x000ea80000300800 */
[----:B------:R-:W-:Y:S04]  /*1f9f0*/  STL.64 [R1+0x1a0], R72 ;  /* 0x0001a04801007387 */ /* 0x000fe80000100a00 */
[----:B------:R-:W-:Y:S04]  /*1fa00*/  STL.64 [R1+0x1a8], R74 ;  /* 0x0001a84a01007387 */ /* 0x000fe80000100a00 */
[----:B------:R1:W-:Y:S04]  /*1fa10*/  STL.64 [R1+0x1b0], R68 ;  /* 0x0001b04401007387 */ /* 0x0003e80000100a00 */
[----:B------:R3:W-:Y:S04]  /*1fa20*/  STL.64 [R1+0x1b8], R70 ;  /* 0x0001b84601007387 */ /* 0x0007e80000100a00 */
[----:B------:R-:W2:Y:S04]  /*1fa30*/  LDL.LU R221, [R1+0x354] ;  /* 0x0003540001dd7983 */ /* 0x000ea80000300800 */
[----:B------:R-:W2:Y:S04]  /*1fa40*/  LDL.LU R222, [R1+0x358] ;  /* 0x0003580001de7983 */ /* 0x000ea80000300800 */
[----:B------:R-:W2:Y:S04]  /*1fa50*/  LDL.LU R223, [R1+0x35c] ;  /* 0x00035c0001df7983 */ /* 0x000ea80000300800 */
[----:B------:R-:W4:Y:S04]  /*1fa60*/  LDL.LU R204, [R1+0x310] ;  /* 0x0003100001cc7983 */ /* 0x000f280000300800 */
[----:B------:R-:W4:Y:S04]  /*1fa70*/  LDL.LU R205, [R1+0x314] ;  /* 0x0003140001cd7983 */ /* 0x000f280000300800 */
[----:B------:R-:W4:Y:S04]  /*1fa80*/  LDL.LU R206, [R1+0x318] ;  /* 0x0003180001ce7983 */ /* 0x000f280000300800 */
[----:B------:R-:W4:Y:S01]  /*1fa90*/  LDL.LU R207, [R1+0x31c] ;  /* 0x00031c0001cf7983 */ /* 0x000f220000300800 */
[C---:B------:R-:W-:Y:S03]  /*1faa0*/  HMMA.1688.F32.TF32 R132, R148.reuse, R16, R208 ;  /* 0x000000109484723c */ /* 0x040fe600000810d0 */
[----:B------:R-:W2:Y:S04]  /*1fab0*/  LDL.LU R200, [R1+0x300] ;  /* 0x0003000001c87983 */ /* 0x000ea80000300800 */
[----:B------:R-:W2:Y:S04]  /*1fac0*/  LDL.LU R201, [R1+0x304] ;  /* 0x0003040001c97983 */ /* 0x000ea80000300800 */
[----:B------:R-:W2:Y:S04]  /*1fad0*/  LDL.LU R202, [R1+0x308] ;  /* 0x0003080001ca7983 */ /* 0x000ea80000300800 */
[----:B------:R-:W2:Y:S01]  /*1fae0*/  LDL.LU R203, [R1+0x30c] ;  /* 0x00030c0001cb7983 */ /* 0x000ea20000300800 */
        /* <DEDUP_REMOVED lines=18> */
[C---:B------:R-:W-:Y:S03]  /*1fc10*/  HMMA.1688.F32.TF32 R140, R148.reuse, R8, R180 ;  /* 0x00000008948c723c */ /* 0x040fe600000810b4 */
[----:B-1----:R-:W2:Y:S04]  /*1fc20*/  LDL.LU R68, [R1+0x730] ;  /* 0x0007300001447983 */ /* 0x002ea80000300800 */
[----:B------:R-:W2:Y:S04]  /*1fc30*/  LDL.LU R69, [R1+0x734] ;  /* 0x0007340001457983 */ /* 0x000ea80000300800 */
[----:B---3--:R-:W2:Y:S04]  /*1fc40*/  LDL.LU R70, [R1+0x738] ;  /* 0x0007380001467983 */ /* 0x008ea80000300800 */
[----:B------:R-:W2:Y:S04]  /*1fc50*/  LDL.LU R71, [R1+0x73c] ;  /* 0x00073c0001477983 */ /* 0x000ea80000300800 */
[----:B------:R-:W3:Y:S04]  /*1fc60*/  LDL.LU R180, [R1+0x750] ;  /* 0x0007500001b47983 */ /* 0x000ee80000300800 */
[----:B------:R-:W3:Y:S04]  /*1fc70*/  LDL.LU R181, [R1+0x754] ;  /* 0x0007540001b57983 */ /* 0x000ee80000300800 */
[----:B------:R-:W3:Y:S04]  /*1fc80*/  LDL.LU R182, [R1+0x758] ;  /* 0x0007580001b67983 */ /* 0x000ee80000300800 */
[----:B------:R-:W3:Y:S01]  /*1fc90*/  LDL.LU R183, [R1+0x75c] ;  /* 0x00075c0001b77983 */ /* 0x000ee20000300800 */
[C---:B------:R-:W-:Y:S03]  /*1fca0*/  HMMA.1688.F32.TF32 R112, R148.reuse, R36, R172 ;  /* 0x000000249470723c */ /* 0x040fe600000810ac */
[----:B------:R-:W2:Y:S04]  /*1fcb0*/  LDL.LU R176, [R1+0x760] ;  /* 0x0007600001b07983 */ /* 0x000ea80000300800 */
[----:B------:R-:W2:Y:S04]  /*1fcc0*/  LDL.LU R177, [R1+0x764] ;  /* 0x0007640001b17983 */ /* 0x000ea80000300800 */
[----:B------:R-:W2:Y:S04]  /*1fcd0*/  LDL.LU R178, [R1+0x768] ;  /* 0x0007680001b27983 */ /* 0x000ea80000300800 */
[----:B------:R-:W2:Y:S04]  /*1fce0*/  LDL.LU R179, [R1+0x76c] ;  /* 0x00076c0001b37983 */ /* 0x000ea80000300800 */
        /* <DEDUP_REMOVED lines=71> */
[C---:B---3--:R-:W-:Y:S08]  /*20160*/  HMMA.1688.F32.TF32 R180, R188.reuse, R16, R180 ;  /* 0x00000010bcb4723c */ /* 0x048ff000000810b4 */
[C---:B--2---:R-:W-:Y:S08]  /*20170*/  HMMA.1688.F32.TF32 R176, R188.reuse, R20, R176 ;  /* 0x00000014bcb0723c */ /* 0x044ff000000810b0 */
[C---:B----4-:R-:W-:Y:S08]  /*20180*/  HMMA.1688.F32.TF32 R172, R188.reuse, R24, R172 ;  /* 0x00000018bcac723c */ /* 0x050ff000000810ac */
[C---:B------:R-:W-:Y:S08]  /*20190*/  HMMA.1688.F32.TF32 R164, R188.reuse, R32, R164 ;  /* 0x00000020bca4723c */ /* 0x040ff000000810a4 */
[----:B------:R-:W-:Y:S08]  /*201a0*/  HMMA.1688.F32.TF32 R148, R188, R48, R80 ;  /* 0x00000030bc94723c */ /* 0x000ff00000081050 */
[C---:B------:R-:W-:Y:S08]  /*201b0*/  HMMA.1688.F32.TF32 R88, R144.reuse, R8, R88 ;  /* 0x000000089058723c */ /* 0x040ff00000081058 */
[C---:B------:R-:W-:Y:S08]  /*201c0*/  HMMA.1688.F32.TF32 R96, R144.reuse, R16, R92 ;  /* 0x000000109060723c */ /* 0x040ff0000008105c */
[----:B------:R-:W-:Y:S08]  /*201d0*/  HMMA.1688.F32.TF32 R100, R144, R20, R156 ;  /* 0x000000149064723c */ /* 0x000ff0000008109c */
[----:B------:R-:W-:Y:S08]  /*201e0*/  HMMA.1688.F32.TF32 R156, R188, R40, R76 ;  /* 0x00000028bc9c723c */ /* 0x000ff0000008104c */
[----:B------:R-:W-:Y:S08]  /*201f0*/  HMMA.1688.F32.TF32 R92, R144, R12, R160 ;  /* 0x0000000c905c723c */ /* 0x000ff000000810a0 */
[C---:B------:R-:W-:Y:S08]  /*20200*/  HMMA.1688.F32.TF32 R144, R188.reuse, R4, R84 ;  /* 0x00000004bc90723c */ /* 0x040ff00000081054 */
[C---:B------:R-:W-:Y:S08]  /*20210*/  HMMA.1688.F32.TF32 R152, R188.reuse, R44, R152 ;  /* 0x0000002cbc98723c */ /* 0x040ff00000081098 */
[C---:B------:R-:W-:Y:S08]  /*20220*/  HMMA.1688.F32.TF32 R160, R188.reuse, R36, R72 ;  /* 0x00000024bca0723c */ /* 0x040ff00000081048 */
[C---:B------:R-:W-:Y:S08]  /*20230*/  HMMA.1688.F32.TF32 R168, R188.reuse, R28, R168 ;  /* 0x0000001cbca8723c */ /* 0x040ff000000810a8 */
[C---:B------:R-:W-:Y:S08]  /*20240*/  HMMA.1688.F32.TF32 R184, R188.reuse, R12, R184 ;  /* 0x0000000cbcb8723c */ /* 0x040ff000000810b8 */
[----:B------:R-:W-:Y:S08]  /*20250*/  HMMA.1688.F32.TF32 R188, R188, R8, R68 ;  /* 0x00000008bcbc723c */ /* 0x000ff00000081044 */
[C---:B------:R-:W-:Y:S08]  /*20260*/  HMMA.1688.F32.TF32 R68, R192.reuse, R4, R248 ;  /* 0x00000004c044723c */ /* 0x040ff000000810f8 */
[----:B------:R-:W-:Y:S01]  /*20270*/  HMMA.1688.F32.TF32 R72, R192, R48, R232 ;  /* 0x00000030c048723c */ /* 0x000fe200000810e8 */
[----:B------:R-:W-:Y:S04]  /*20280*/  STL.64 [R1+0x1c0], R100 ;  /* 0x0001c06401007387 */ /* 0x000fe80000100a00 */
[----:B------:R-:W-:Y:S04]  /*20290*/  STL.64 [R1+0x1c8], R102 ;  /* 0x0001c86601007387 */ /* 0x000fe80000100a00 */
[----:B------:R-:W-:Y:S04]  /*202a0*/  STL.64 [R1+0x1d0], R96 ;  /* 0x0001d06001007387 */ /* 0x000fe80000100a00 */
[----:B------:R-:W-:Y:S03]  /*202b0*/  STL.64 [R1+0x1d8], R98 ;  /* 0x0001d86201007387 */ /* 0x000fe60000100a00 */
[----:B------:R-:W-:Y:S01]  /*202c0*/  IMAD.MOV.U32 R64, RZ, RZ, R71 ;  /* 0x000000ffff407224 */ /* 0x000fe200078e0047 */
[----:B------:R-:W-:Y:S01]  /*202d0*/  STL.64 [R1+0x1f0], R92 ;  /* 0x0001f05c01007387 */ /* 0x000fe20000100a00 */
[----:B------:R-:W-:-:S03]  /*202e0*/  IMAD.MOV.U32 R65, RZ, RZ, R70 ;  /* 0x000000ffff417224 */ /* 0x000fc600078e0046 */
[----:B------:R-:W-:Y:S04]  /*202f0*/  STL.64 [R1+0x1f8], R94 ;  /* 0x0001f85e01007387 */ /* 0x000fe80000100a00 */
[----:B------:R-:W-:Y:S04]  /*20300*/  STL.64 [R1+0x1e0], R88 ;  /* 0x0001e05801007387 */ /* 0x000fe80000100a00 */
[----:B------:R-:W-:Y:S04]  /*20310*/  STL.64 [R1+0x1e8], R90 ;  /* 0x0001e85a01007387 */ /* 0x000fe80000100a00 */
[----:B------:R1:W-:Y:S01]  /*20320*/  STL.64 [R1+0x250], R68 ;  /* 0x0002504401007387 */ /* 0x0003e20000100a00 */
[C---:B------:R-:W-:Y:S03]  /*20330*/  HMMA.1688.F32.TF32 R76, R192.reuse, R40, R212 ;  /* 0x00000028c04c723c */ /* 0x040fe600000810d4 */
[----:B------:R-:W-:Y:S04]  /*20340*/  STL [R1+0xe8c], R64 ;  /* 0x000e8c4001007387 */ /* 0x000fe80000100800 */
[----:B------:R-:W-:Y:S01]  /*20350*/  STL [R1+0xe88], R65 ;  /* 0x000e884101007387 */ /* 0x000fe20000100800 */
[C---:B-1----:R-:W-:Y:S03]  /*20360*/  HMMA.1688.F32.TF32 R68, R192.reuse, R44, R196 ;  /* 0x0000002cc044723c */ /* 0x042fe600000810c4 */
[----:B------:R-:W-:Y:S04]  /*20370*/  STL.64 [R1+0x240], R72 ;  /* 0x0002404801007387 */ /* 0x000fe80000100a00 */
[----:B------:R1:W-:Y:S02]  /*20380*/  STL.64 [R1+0x248], R74 ;  /* 0x0002484a01007387 */ /* 0x0003e40000100a00 */
[C---:B-1----:R-:W-:Y:S11]  /*20390*/  HMMA.1688.F32.TF32 R72, R192.reuse, R36, R228 ;  /* 0x00000024c048723c */ /* 0x042ff600000810e4 */
[----:B------:R-:W-:Y:S03]  /*203a0*/  @!UPT UIADD3 URZ, URZ, URZ, URZ ;  /* 0x0000003f3f3ff290 */ /* 0x000fe6000fffe03f */
        /* <DEDUP_REMOVED lines=18> */
[----:B------:R1:W-:Y:S04]  /*204d0*/  STL.64 [R1+0x2b0], R68 ;  /* 0x0002b04401007387 */ /* 0x0003e80000100a00 */
[----:B------:R2:W-:Y:S04]  /*204e0*/  STL.64 [R1+0x2b8], R70 ;  /* 0x0002b84601007387 */ /* 0x0005e80000100a00 */
[----:B-1----:R-:W3:Y:S04]  /*204f0*/  LDL.LU R68, [R1+0x470] ;  /* 0x0004700001447983 */ /* 0x002ee80000300800 */
[----:B------:R1:W-:Y:S04]  /*20500*/  STL.64 [R1+0x2a0], R76 ;  /* 0x0002a04c01007387 */ /* 0x0003e80000100a00 */
[----:B------:R4:W-:Y:S04]  /*20510*/  STL.64 [R1+0x2a8], R78 ;  /* 0x0002a84e01007387 */ /* 0x0009e80000100a00 */
[----:B------:R1:W-:Y:S04]  /*20520*/  STL.64 [R1+0x290], R72 ;  /* 0x0002904801007387 */ /* 0x0003e80000100a00 */
[----:B------:R1:W-:Y:S04]  /*20530*/  STL.64 [R1+0x298], R74 ;  /* 0x0002984a01007387 */ /* 0x0003e80000100a00 */
[----:B------:R-:W3:Y:S04]  /*20540*/  LDL.LU R69, [R1+0x474] ;  /* 0x0004740001457983 */ /* 0x000ee80000300800 */
[----:B--2---:R-:W3:Y:S04]  /*20550*/  LDL.LU R70, [R1+0x478] ;  /* 0x0004780001467983 */ /* 0x004ee80000300800 */
[----:B------:R-:W3:Y:S04]  /*20560*/  LDL.LU R71, [R1+0x47c] ;  /* 0x00047c0001477983 */ /* 0x000ee80000300800 */
[----:B-1----:R-:W2:Y:S04]  /*20570*/  LDL.LU R76, [R1+0x490] ;  /* 0x00049000014c7983 */ /* 0x002ea80000300800 */
[----:B------:R-:W2:Y:S04]  /*20580*/  LDL.LU R77, [R1+0x494] ;  /* 0x00049400014d7983 */ /* 0x000ea80000300800 */
[----:B----4-:R-:W2:Y:S04]  /*20590*/  LDL.LU R78, [R1+0x498] ;  /* 0x00049800014e7983 */ /* 0x010ea80000300800 */
        /* <DEDUP_REMOVED lines=78> */
[----:B------:R-:W-:Y:S01]  /*20a80*/  HMMA.1688.F32.TF32 R92, R244, R4, R92 ;  /* 0x00000004f45c723c */ /* 0x000fe2000008105c */
[----:B------:R-:W-:-:S02]  /*20a90*/  IMAD.MOV.U32 R250, RZ, RZ, R2 ;  /* 0x000000fffffa7224 */ /* 0x000fc400078e0002 */
[----:B------:R-:W-:Y:S02]  /*20aa0*/  IMAD.MOV.U32 R251, RZ, RZ, R0 ;  /* 0x000000fffffb7224 */ /* 0x000fe400078e0000 */
[----:B------:R-:W-:Y:S02]  /*20ab0*/  IMAD.MOV.U32 R2, RZ, RZ, R70 ;  /* 0x000000ffff027224 */ /* 0x000fe400078e0046 */
[----:B------:R-:W-:Y:S01]  /*20ac0*/  IMAD.MOV.U32 R0, RZ, RZ, R71 ;  /* 0x000000ffff007224 */ /* 0x000fe200078e0047 */
[----:B------:R-:W-:Y:S08]  /*20ad0*/  HMMA.1688.F32.TF32 R104, R192, R8, R104 ;  /* 0x00000008c068723c */ /* 0x000ff00000081068 */
[----:B------:R-:W-:Y:S11]  /*20ae0*/  HMMA.1688.F32.TF32 R192, R236, R4, R100 ;  /* 0x00000004ecc0723c */ /* 0x000ff60000081064 */
[----:B------:R-:W-:Y:S04]  /*20af0*/  @!UPT UIADD3 URZ, URZ, URZ, URZ ;  /* 0x0000003f3f3ff290 */ /* 0x000fe8000fffe03f */
[----:B------:R-:W-:Y:S04]  /*20b00*/  STL.64 [R1+0x200], R104 ;  /* 0x0002006801007387 */ /* 0x000fe80000100a00 */
[----:B------:R-:W2:Y:S04]  /*20b10*/  LDL.LU R4, [R1+0x8f8] ;  /* 0x0008f80001047983 */ /* 0x000ea80000300800 */
[----:B------:R-:W3:Y:S04]  /*20b20*/  LDL.LU R5, [R1+0x26c] ;  /* 0x00026c0001057983 */ /* 0x000ee80000300800 */
[----:B------:R-:W-:Y:S04]  /*20b30*/  STL.64 [R1+0x300], R92 ;  /* 0x0003005c01007387 */ /* 0x000fe80000100a00 */
[----:B------:R-:W-:Y:S01]  /*20b40*/  STL.64 [R1+0x308], R94 ;  /* 0x0003085e01007387 */ /* 0x000fe20000100a00 */
[C---:B------:R-:W-:Y:S08]  /*20b50*/  HMMA.1688.F32.TF32 R88, R244.reuse, R48, R88 ;  /* 0x00000030f458723c */ /* 0x040ff00000081058 */
[C---:B------:R-:W-:Y:S08]  /*20b60*/  HMMA.1688.F32.TF32 R84, R244.reuse, R44, R84 ;  /* 0x0000002cf454723c */ /* 0x040ff00000081054 */
[----:B------:R-:W-:Y:S07]  /*20b70*/  HMMA.1688.F32.TF32 R72, R244, R32, R72 ;  /* 0x00000020f448723c */ /* 0x000fee0000081048 */
        /* <DEDUP_REMOVED lines=11> */
[----:B-1----:R-:W-:-:S02]  /*20c30*/  IMAD.MOV.U32 R72, RZ, RZ, R252 ;  /* 0x000000ffff487224 */ /* 0x002fc400078e00fc */
[----:B------:R-:W-:Y:S01]  /*20c40*/  IMAD.MOV.U32 R73, RZ, RZ, R54 ;  /* 0x000000ffff497224 */ /* 0x000fe200078e0036 */
[----:B----4-:R-:W-:Y:S01]  /*20c50*/  HMMA.1688.F32.TF32 R68, R244, R24, R248 ;  /* 0x00000018f444723c */ /* 0x010fe200000810f8 */
[----:B------:R-:W-:-:S06]  /*20c60*/  IMAD.MOV.U32 R74, RZ, RZ, R55 ;  /* 0x000000ffff4a7224 */ /* 0x000fcc00078e0037 */
[----:B------:R-:W-:Y:S02]  /*20c70*/  IMAD.MOV.U32 R248, RZ, RZ, R50 ;  /* 0x000000fffff87224 */ /* 0x000fe400078e0032 */
[----:B------:R-:W4:Y:S01]  /*20c80*/  LDL.LU R50, [R1+0xfbc] ;  /* 0x000fbc0001327983 */ /* 0x000f220000300800 */
[----:B------:R-:W-:Y:S02]  /*20c90*/  IMAD.MOV.U32 R249, RZ, RZ, R51 ;  /* 0x000000fffff97224 */ /* 0x000fe400078e0033 */
[----:B------:R-:W-:Y:S01]  /*20ca0*/  IMAD.MOV.U32 R250, RZ, RZ, R6 ;  /* 0x000000fffffa7224 */ /* 0x000fe200078e0006 */
        /* <DEDUP_REMOVED lines=11> */
[----:B------:R-:W-:-:S02]  /*20d60*/  IMAD.MOV.U32 R77, RZ, RZ, R66 ;  /* 0x000000ffff4d7224 */ /* 0x000fc400078e0042 */
[----:B------:R-:W-:Y:S01]  /*20d70*/  IMAD.MOV.U32 R78, RZ, RZ, R63 ;  /* 0x000000ffff4e7224 */ /* 0x000fe200078e003f */
[----:B------:R-:W4:Y:S01]  /*20d80*/  LDL.LU R66, [R1+0xf98] ;  /* 0x000f980001427983 */ /* 0x000f220000300800 */
[----:B------:R-:W-:-:S03]  /*20d90*/  IMAD.MOV.U32 R79, RZ, RZ, R62 ;  /* 0x000000ffff4f7224 */ /* 0x000fc600078e003e */
[----:B------:R-:W4:Y:S04]  /*20da0*/  LDL.LU R63, [R1+0xf94] ;  /* 0x000f9400013f7983 */ /* 0x000f280000300800 */
[----:B------:R-:W4:Y:S04]  /*20db0*/  LDL.LU R62, [R1+0xf90] ;  /* 0x000f9000013e7983 */ /* 0x000f280000300800 */
[----:B------:R-:W4:Y:S04]  /*20dc0*/  LDL.LU R108, [R1+0x460] ;  /* 0x00046000016c7983 */ /* 0x000f280000300800 */
        /* <DEDUP_REMOVED lines=18> */
[----:B------:R-:W-:Y:S01]  /*20ef0*/  HMMA.1688.F32.TF32 R232, R236, R12, R232 ;  /* 0x0000000cece8723c */ /* 0x000fe200000810e8 */
[----:B--2---:R-:W-:Y:S04]  /*20f00*/  LDS R240, [R4+0x33000] ;  /* 0x0330000004f07984 */ /* 0x004fe80000000800 */
[----:B------:R-:W-:Y:S04]  /*20f10*/  LDS R242, [R4+0x33800] ;  /* 0x0338000004f27984 */ /* 0x000fe80000000800 */
[----:B---3--:R-:W-:Y:S04]  /*20f20*/  LDS R241, [R5+0x33000] ;  /* 0x0330000005f17984 */ /* 0x008fe80000000800 */
[----:B------:R-:W1:Y:S01]  /*20f30*/  LDS R243, [R5+0x33800] ;  /* 0x0338000005f37984 */ /* 0x000e620000000800 */
[----:B----4-:R-:W-:-:S02]  /*20f40*/  IMAD.MOV.U32 R83, RZ, RZ, R54 ;  /* 0x000000ffff537224 */ /* 0x010fc400078e0036 */
[----:B------:R-:W-:Y:S02]  /*20f50*/  IMAD.MOV.U32 R82, RZ, RZ, R55 ;  /* 0x000000ffff527224 */ /* 0x000fe400078e0037 */
[----:B------:R-:W-:Y:S02]  /*20f60*/  IMAD.MOV.U32 R81, RZ, RZ, R58 ;  /* 0x000000ffff517224 */ /* 0x000fe400078e003a */
[----:B------:R-:W-:Y:S02]  /*20f70*/  IMAD.MOV.U32 R80, RZ, RZ, R59 ;  /* 0x000000ffff507224 */ /* 0x000fe400078e003b */
[----:B------:R-:W2:Y:S04]  /*20f80*/  LDL.LU R59, [R1+0xf8c] ;  /* 0x000f8c00013b7983 */ /* 0x000ea80000300800 */
[----:B------:R-:W3:Y:S04]  /*20f90*/  LDL.LU R58, [R1+0xf88] ;  /* 0x000f8800013a7983 */ /* 0x000ee80000300800 */
[----:B------:R-:W4:Y:S04]  /*20fa0*/  LDL.LU R55, [R1+0xf84] ;  /* 0x000f840001377983 */ /* 0x000f280000300800 */
[----:B------:R-:W2:Y:S01]  /*20fb0*/  LDL.LU R54, [R1+0xf80] ;  /* 0x000f800001367983 */ /* 0x000ea20000300800 */
[----:B------:R-:W-:Y:S03]  /*20fc0*/  HMMA.1688.F32.TF32 R236, R236, R8, R96 ;  /* 0x00000008ecec723c */ /* 0x000fe60000081060 */
        /* <DEDUP_REMOVED lines=9> */
[----:B------:R-:W-:-:S02]  /*21060*/  IMAD.MOV.U32 R85, RZ, RZ, R62 ;  /* 0x000000ffff557224 */ /* 0x000fc400078e003e */
[----:B------:R-:W-:Y:S02]  /*21070*/  IMAD.MOV.U32 R86, RZ, RZ, R63 ;  /* 0x000000ffff567224 */ /* 0x000fe400078e003f */
[----:B------:R-:W-:Y:S02]  /*21080*/  IMAD.MOV.U32 R61, RZ, RZ, R68 ;  /* 0x000000ffff3d7224 */ /* 0x000fe400078e0044 */
[----:B------:R-:W-:Y:S02]  /*21090*/  IMAD.MOV.U32 R87, RZ, RZ, R66 ;  /* 0x000000ffff577224 */ /* 0x000fe400078e0042 */
[----:B------:R-:W-:Y:S02]  /*210a0*/  IMAD.MOV.U32 R68, RZ, RZ, R67 ;  /* 0x000000ffff447224 */ /* 0x000fe400078e0043 */
[----:B---3--:R-:W-:Y:S02]  /*210b0*/  IMAD.MOV.U32 R91, RZ, RZ, R58 ;  /* 0x000000ffff5b7224 */ /* 0x008fe400078e003a */
[----:B----4-:R-:W-:-:S02]  /*210c0*/  IMAD.MOV.U32 R90, RZ, RZ, R55 ;  /* 0x000000ffff5a7224 */ /* 0x010fc400078e0037 */
[----:B--2---:R-:W-:Y:S02]  /*210d0*/  IMAD.MOV.U32 R89, RZ, RZ, R54 ;  /* 0x000000ffff597224 */ /* 0x004fe400078e0036 */
[----:B------:R-:W2:Y:S04]  /*210e0*/  LDL.LU R54, [R1+0xf7c] ;  /* 0x000f7c0001367983 */ /* 0x000ea80000300800 */
[----:B------:R-:W2:Y:S04]  /*210f0*/  LDL.LU R55, [R1+0xf78] ;  /* 0x000f780001377983 */ /* 0x000ea80000300800 */
[----:B------:R-:W3:Y:S01]  /*21100*/  LDL.LU R58, [R1+0xf74] ;  /* 0x000f7400013a7983 */ /* 0x000ee20000300800 */
[----:B------:R-:W-:-:S03]  /*21110*/  IMAD.MOV.U32 R84, RZ, RZ, R59 ;  /* 0x000000ffff547224 */ /* 0x000fc600078e003b */
[----:B------:R-:W4:Y:S04]  /*21120*/  LDL.LU R92, [R1+0x400] ;  /* 0x00040000015c7983 */ /* 0x000f280000300800 */
[----:B------:R-:W4:Y:S04]  /*21130*/  LDL.LU R93, [R1+0x404] ;  /* 0x00040400015d7983 */ /* 0x000f280000300800 */
[----:B------:R-:W4:Y:S04]  /*21140*/  LDL.LU R94, [R1+0x408] ;  /* 0x00040800015e7983 */ /* 0x000f280000300800 */
[----:B------:R-:W4:Y:S04]  /*21150*/  LDL.LU R95, [R1+0x40c] ;  /* 0x00040c00015f7983 */ /* 0x000f280000300800 */
[----:B------:R-:W3:Y:S04]  /*21160*/  LDL.LU R59, [R1+0xf70] ;  /* 0x000f7000013b7983 */ /* 0x000ee80000300800 */
[----:B------:R-:W4:Y:S04]  /*21170*/  LDL.LU R62, [R1+0xf6c] ;  /* 0x000f6c00013e7983 */ /* 0x000f280000300800 */
[----:B------:R-:W4:Y:S04]  /*21180*/  LDL.LU R63, [R1+0xf68] ;  /* 0x000f6800013f7983 */ /* 0x000f280000300800 */
[----:B------:R-:W4:Y:S04]  /*21190*/  LDL.LU R66, [R1+0xf64] ;  /* 0x000f640001427983 */ /* 0x000f280000300800 */
[----:B------:R-:W4:Y:S01]  /*211a0*/  LDL.LU R67, [R1+0xf60] ;  /* 0x000f600001437983 */ /* 0x000f220000300800 */
[C---:B------:R-:W-:Y:S08]  /*211b0*/  HMMA.1688.F32.TF32 R108, R244.reuse, R20, R108 ;  /* 0x00000014f46c723c */ /* 0x040ff0000008106c */
[C---:B------:R-:W-:Y:S08]  /*211c0*/  HMMA.1688.F32.TF32 R104, R244.reuse, R16, R104 ;  /* 0x00000010f468723c */ /* 0x040ff00000081068 */
[----:B------:R-:W-:Y:S01]  /*211d0*/  HMMA.1688.F32.TF32 R100, R244, R12, R100 ;  /* 0x0000000cf464723c */ /* 0x000fe20000081064 */
[----:B------:R-:W-:-:S02]  /*211e0*/  IMAD.MOV.U32 R60, RZ, RZ, R69 ;  /* 0x000000ffff3c7224 */ /* 0x000fc400078e0045 */
[----:B------:R-:W-:Y:S02]  /*211f0*/  IMAD.MOV.U32 R57, RZ, RZ, R70 ;  /* 0x000000ffff397224 */ /* 0x000fe400078e0046 */
[----:B------:R-:W-:Y:S02]  /*21200*/  IMAD.MOV.U32 R69, RZ, RZ, R53 ;  /* 0x000000ffff457224 */ /* 0x000fe400078e0035 */
[----:B------:R-:W-:Y:S02]  /*21210*/  IMAD.MOV.U32 R70, RZ, RZ, R52 ;  /* 0x000000ffff467224 */ /* 0x000fe400078e0034 */
[----:B------:R-:W-:Y:S02]  /*21220*/  IMAD.MOV.U32 R49, RZ, RZ, R110 ;  /* 0x000000ffff317224 */ /* 0x000fe400078e006e */
[----:B------:R-:W-:Y:S01]  /*21230*/  IMAD.MOV.U32 R48, RZ, RZ, R111 ;  /* 0x000000ffff307224 */ /* 0x000fe200078e006f */
[----:B-1----:R-:W-:Y:S01]  /*21240*/  HMMA.1688.F32.TF32 R76, R240, R6, R76 ;  /* 0x00000006f04c723c */ /* 0x002fe2000008104c */
[----:B------:R-:W-:Y:S01]  /*21250*/  IMAD.MOV.U32 R53, RZ, RZ, R108 ;  /* 0x000000ffff357224 */ /* 0x000fe200078e006c */
[----:B------:R-:W4:Y:S01]  /*21260*/  LDL.LU.64 R110, [R1+0xf58] ;  /* 0x000f5800016e7983 */ /* 0x000f220000300a00 */
[----:B------:R-:W-:-:S02]  /*21270*/  IMAD.MOV.U32 R52, RZ, RZ, R109 ;  /* 0x000000ffff347224 */ /* 0x000fc400078e006d */
[----:B------:R-:W-:Y:S01]  /*21280*/  IMAD.MOV.U32 R56, RZ, RZ, R71 ;  /* 0x000000ffff387224 */ /* 0x000fe200078e0047 */
[----:B------:R-:W4:Y:S01]  /*21290*/  LDL.LU.64 R108, [R1+0xf50] ;  /* 0x000f5000016c7983 */ /* 0x000f220000300a00 */
[----:B------:R-:W-:Y:S02]  /*212a0*/  IMAD.MOV.U32 R41, RZ, RZ, R106 ;  /* 0x000000ffff297224 */ /* 0x000fe400078e006a */
[----:B------:R-:W-:Y:S02]  /*212b0*/  IMAD.MOV.U32 R40, RZ, RZ, R107 ;  /* 0x000000ffff287224 */ /* 0x000fe400078e006b */
[----:B------:R-:W-:Y:S01]  /*212c0*/  IMAD.MOV.U32 R71, RZ, RZ, R3 ;  /* 0x000000ffff477224 */ /* 0x000fe200078e0003 */
[----:B------:R-:W4:Y:S01]  /*212d0*/  LDL.LU.64 R106, [R1+0xf48] ;  /* 0x000f4800016a7983 */ /* 0x000f220000300a00 */
[----:B------:R-:W-:Y:S02]  /*212e0*/  IMAD.MOV.U32 R45, RZ, RZ, R104 ;  /* 0x000000ffff2d7224 */ /* 0x000fe400078e0068 */
[----:B------:R-:W-:-:S02]  /*212f0*/  IMAD.MOV.U32 R44, RZ, RZ, R105 ;  /* 0x000000ffff2c7224 */ /* 0x000fc400078e0069 */
[----:B------:R-:W4:Y:S01]  /*21300*/  LDL.LU.64 R104, [R1+0xf40] ;  /* 0x000f400001687983 */ /* 0x000f220000300a00 */
[----:B------:R-:W-:Y:S02]  /*21310*/  IMAD.MOV.U32 R33, RZ, RZ, R102 ;  /* 0x000000ffff217224 */ /* 0x000fe400078e0066 */
[----:B------:R-:W-:Y:S01]  /*21320*/  IMAD.MOV.U32 R32, RZ, RZ, R103 ;  /* 0x000000ffff207224 */ /* 0x000fe200078e0067 */
[----:B------:R-:W-:Y:S01]  /*21330*/  HMMA.1688.F32.TF32 R244, R244, R8, R96 ;  /* 0x00000008f4f4723c */ /* 0x000fe20000081060 */
[----:B------:R-:W-:Y:S01]  /*21340*/  IMAD.MOV.U32 R37, RZ, RZ, R100 ;  /* 0x000000ffff257224 */ /* 0x000fe200078e0064 */
[----:B------:R-:W4:Y:S01]  /*21350*/  LDL.LU.64 R102, [R1+0xf38] ;  /* 0x000f380001667983 */ /* 0x000f220000300a00 */
[----:B------:R-:W-:-:S03]  /*21360*/  IMAD.MOV.U32 R36, RZ, RZ, R101 ;  /* 0x000000ffff247224 */ /* 0x000fc600078e0065 */
[----:B------:R-:W4:Y:S02]  /*21370*/  LDL.LU.64 R100, [R1+0xf30] ;  /* 0x000f300001647983 */ /* 0x000f240000300a00 */
[C---:B------:R-:W-:Y:S02]  /*21380*/  HMMA.1688.F32.TF32 R72, R240.reuse, R50, R72 ;  /* 0x00000032f048723c */ /* 0x040fe40000081048 */
[----:B------:R-:W4:Y:S04]  /*21390*/  LDL.LU.64 R98, [R1+0xf28] ;  /* 0x000f280001627983 */ /* 0x000f280000300a00 */
[----:B------:R-:W4:Y:S02]  /*213a0*/  LDL.LU.64 R96, [R1+0xf20] ;  /* 0x000f200001607983 */ /* 0x000f240000300a00 */
[C---:B------:R-:W-:Y:S08]  /*213b0*/  HMMA.1688.F32.TF32 R68, R240.reuse, R46, R68 ;  /* 0x0000002ef044723c */ /* 0x040ff00000081044 */
[C---:B------:R-:W-:Y:S08]  /*213c0*/  HMMA.1688.F32.TF32 R248, R240.reuse, R42, R248 ;  /* 0x0000002af0f8723c */ /* 0x040ff000000810f8 */
[C---:B--2---:R-:W-:Y:S08]  /*213d0*/  HMMA.1688.F32.TF32 R80, R240.reuse, R54, R80 ;  /* 0x00000036f050723c */ /* 0x044ff00000081050 */
[C---:B---3--:R-:W-:Y:S08]  /*213e0*/  HMMA.1688.F32.TF32 R84, R240.reuse, R58, R84 ;  /* 0x0000003af054723c */ /* 0x048ff00000081054 */
[C---:B----4-:R-:W-:Y:S08]  /*213f0*/  HMMA.1688.F32.TF32 R88, R240.reuse, R62, R88 ;  /* 0x0000003ef058723c */ /* 0x050ff00000081058 */
[C---:B------:R-:W-:Y:S11]  /*21400*/  HMMA.1688.F32.TF32 R92, R240.reuse, R66, R92 ;  /* 0x00000042f05c723c */ /* 0x040ff6000008105c */
[----:B------:R-:W-:Y:S11]  /*21410*/  @!UPT UIADD3 URZ, URZ, URZ, URZ ;  /* 0x0000003f3f3ff290 */ /* 0x000ff6000fffe03f */
[----:B------:R-:W-:Y:S01]  /*21420*/  @!UPT UIADD3 URZ, URZ, URZ, URZ ;  /* 0x0000003f3f3ff290 */ /* 0x000fe2000fffe03f */
[----:B------:R-:W-:Y:S04]  /*21430*/  STL.64 [R1+0x5a0], R92 ;  /* 0x0005a05c01007387 */ /* 0x000fe80000100a00 */
[----:B------:R1:W-:Y:S04]  /*21440*/  STL.64 [R1+0x5a8], R94 ;  /* 0x0005a85e01007387 */ /* 0x0003e80000100a00 */
[----:B-1----:R-:W2:Y:S04]  /*21450*/  LDL.LU.64 R94, [R1+0xf18] ;  /* 0x000f1800015e7983 */ /* 0x002ea80000300a00 */
        /* <DEDUP_REMOVED lines=8> */
[----:B------:R-:W4:Y:S04]  /*214e0*/  LDL.LU.64 R84, [R1+0xef0] ;  /* 0x000ef00001547983 */ /* 0x000f280000300a00 */
        /* <DEDUP_REMOVED lines=20> */
[C---:B--2---:R-:W-:Y:S08]  /*21630*/  HMMA.1688.F32.TF32 R76, R240.reuse, R26, R76 ;  /* 0x0000001af04c723c */ /* 0x044ff0000008104c */
[C---:B---3--:R-:W-:Y:S08]  /*21640*/  HMMA.1688.F32.TF32 R72, R240.reuse, R30, R72 ;  /* 0x0000001ef048723c */ /* 0x048ff00000081048 */
[C---:B----4-:R-:W-:Y:S08]  /*21650*/  HMMA.1688.F32.TF32 R68, R240.reuse, R34, R68 ;  /* 0x00000022f044723c */ /* 0x050ff00000081044 */
[C---:B------:R-:W-:Y:S11]  /*21660*/  HMMA.1688.F32.TF32 R248, R240.reuse, R38, R248 ;  /* 0x00000026f0f8723c */ /* 0x040ff600000810f8 */
        /* <DEDUP_REMOVED lines=24> */
[----:B--2---:R-:W2:Y:S04]  /*217f0*/  LDL.LU R78, [R1+0x368] ;  /* 0x00036800014e7983 */ /* 0x004ea80000300800 */
[----:B------:R-:W2:Y:S01]  /*21800*/  LDL.LU R79, [R1+0x36c] ;  /* 0x00036c00014f7983 */ /* 0x000ea20000300800 */
[----:B------:R-:W-:Y:S01]  /*21810*/  HMMA.1688.F32.TF32 R80, R240, R22, R80 ;  /* 0x00000016f050723c */ /* 0x000fe20000081050 */
[----:B------:R-:W-:-:S02]  /*21820*/  IMAD.MOV.U32 R29, RZ, RZ, R244 ;  /* 0x000000ffff1d7224 */ /* 0x000fc400078e00f4 */
[----:B------:R-:W-:Y:S01]  /*21830*/  IMAD.MOV.U32 R28, RZ, RZ, R245 ;  /* 0x000000ffff1c7224 */ /* 0x000fe200078e00f5 */
[----:B------:R-:W-:Y:S01]  /*21840*/  LDS R244, [R4+0x33080] ;  /* 0x0330800004f47984 */ /* 0x000fe20000000800 */
[----:B------:R-:W-:Y:S02]  /*21850*/  IMAD.MOV.U32 R25, RZ, RZ, R246 ;  /* 0x000000ffff197224 */ /* 0x000fe400078e00f6 */
[----:B------:R-:W-:Y:S01]  /*21860*/  IMAD.MOV.U32 R24, RZ, RZ, R247 ;  /* 0x000000ffff187224 */ /* 0x000fe200078e00f7 */
[----:B------:R-:W-:Y:S04]  /*21870*/  LDS R246, [R4+0x33880] ;  /* 0x0338800004f67984 */ /* 0x000fe80000000800 */
[----:B------:R-:W-:Y:S04]  /*21880*/  LDS R245, [R5+0x33080] ;  /* 0x0330800005f57984 */ /* 0x000fe80000000800 */
[----:B------:R-:W1:Y:S01]  /*21890*/  LDS R247, [R5+0x33880] ;  /* 0x0338800005f77984 */ /* 0x000e620000000800 */
[C---:B------:R-:W-:Y:S06]  /*218a0*/  HMMA.1688.F32.TF32 R84, R240.reuse, R18, R84 ;  /* 0x00000012f054723c */ /* 0x040fec0000081054 */
[----:B------:R-:W-:Y:S02]  /*218b0*/  STL.64 [R1+0x630], R80 ;  /* 0x0006305001007387 */ /* 0x000fe40000100a00 */
[C---:B------:R-:W-:Y:S02]  /*218c0*/  HMMA.1688.F32.TF32 R88, R240.reuse, R14, R88 ;  /* 0x0000000ef058723c */ /* 0x040fe40000081058 */
[----:B------:R1:W-:Y:S06]  /*218d0*/  STL.64 [R1+0x638], R82 ;  /* 0x0006385201007387 */ /* 0x0003ec0000100a00 */
[----:B-1----:R-:W-:Y:S07]  /*218e0*/  HMMA.1688.F32.TF32 R80, R240, R10, R92 ;  /* 0x0000000af050723c */ /* 0x002fee000008105c */
[----:B------:R-:W-:Y:S04]  /*218f0*/  STL.64 [R1+0x620], R84 ;  /* 0x0006205401007387 */ /* 0x000fe80000100a00 */
[----:B------:R-:W-:Y:S04]  /*21900*/  STL.64 [R1+0x628], R86 ;  /* 0x0006285601007387 */ /* 0x000fe80000100a00 */
[----:B------:R-:W-:Y:S04]  /*21910*/  STL.64 [R1+0x610], R88 ;  /* 0x0006105801007387 */ /* 0x000fe80000100a00 */
[----:B------:R-:W-:Y:S01]  /*21920*/  STL.64 [R1+0x618], R90 ;  /* 0x0006185a01007387 */ /* 0x000fe20000100a00 */
[C---:B------:R-:W-:Y:S03]  /*21930*/  HMMA.1688.F32.TF32 R92, R244.reuse, R26, R124 ;  /* 0x0000001af45c723c */ /* 0x040fe6000008107c */
[----:B------:R-:W-:Y:S04]  /*21940*/  LDS R84, [R4+0x33100] ;  /* 0x0331000004547984 */ /* 0x000fe80000000800 */
[----:B------:R-:W-:Y:S04]  /*21950*/  LDS R86, [R4+0x33900] ;  /* 0x0339000004567984 */ /* 0x000fe80000000800 */
[----:B------:R-:W-:Y:S04]  /*21960*/  STL.64 [R1+0x600], R80 ;  /* 0x0006005001007387 */ /* 0x000fe80000100a00 */
[----:B------:R4:W-:Y:S04]  /*21970*/  STL.64 [R1+0x608], R82 ;  /* 0x0006085201007387 */ /* 0x0009e80000100a00 */
[----:B------:R-:W-:Y:S04]  /*21980*/  LDS R85, [R5+0x33100] ;  /* 0x0331000005557984 */ /* 0x000fe80000000800 */
[----:B------:R-:W1:Y:S01]  /*21990*/  LDS R87, [R5+0x33900] ;  /* 0x0339000005577984 */ /* 0x000e620000000800 */
[C---:B---3--:R-:W-:Y:S11]  /*219a0*/  HMMA.1688.F32.TF32 R248, R244.reuse, R66, R248 ;  /* 0x00000042f4f8723c */ /* 0x048ff600000810f8 */
[----:B------:R-:W-:Y:S11]  /*219b0*/  @!UPT UIADD3 URZ, URZ, URZ, URZ ;  /* 0x0000003f3f3ff290 */ /* 0x000ff6000fffe03f */
[----:B------:R-:W-:Y:S01]  /*219c0*/  @!UPT UIADD3 URZ, URZ, URZ, URZ ;  /* 0x0000003f3f3ff290 */ /* 0x000fe2000fffe03f */
[----:B------:R-:W-:Y:S04]  /*219d0*/  STL.64 [R1+0xe70], R250 ;  /* 0x000e70fa01007387 */ /* 0x000fe80000100a00 */
[----:B------:R-:W-:Y:S01]  /*219e0*/  STL.64 [R1+0xe68], R248 ;  /* 0x000e68f801007387 */ /* 0x000fe20000100a00 */
[C---:B----4-:R-:W-:Y:S08]  /*219f0*/  HMMA.1688.F32.TF32 R80, R244.reuse, R58, R72 ;  /* 0x0000003af450723c */ /* 0x050ff00000081048 */
[C---:B------:R-:W-:Y:S08]  /*21a00*/  HMMA.1688.F32.TF32 R72, R244.reuse, R6, R96 ;  /* 0x00000006f448723c */ /* 0x040ff00000081060 */
[C---:B--2---:R-:W-:Y:S08]  /*21a10*/  HMMA.1688.F32.TF32 R88, R244.reuse, R62, R76 ;  /* 0x0000003ef458723c */ /* 0x044ff0000008104c */
[C---:B------:R-:W-:Y:S08]  /*21a20*/  HMMA.1688.F32.TF32 R76, R244.reuse, R54, R68 ;  /* 0x00000036f44c723c */ /* 0x040ff00000081044 */
[C---:B------:R-:W-:Y:S07]  /*21a30*/  HMMA.1688.F32.TF32 R68, R244.reuse, R50, R100 ;  /* 0x00000032f444723c */ /* 0x040fee0000081064 */
[----:B------:R-:W-:Y:S04]  /*21a40*/  STL.64 [R1], R88 ;  /* 0x0000005801007387 */ /* 0x000fe80000100a00 */
[----:B------:R-:W-:Y:S04]  /*21a50*/  STL.64 [R1+0x8], R90 ;  /* 0x0000085a01007387 */ /* 0x000fe80000100a00 */
[----:B------:R-:W-:Y:S04]  /*21a60*/  STL.64 [R1+0x10], R80 ;  /* 0x0000105001007387 */ /* 0x000fe80000100a00 */
[----:B------:R-:W-:Y:S04]  /*21a70*/  STL.64 [R1+0x18], R82 ;  /* 0x0000185201007387 */ /* 0x000fe80000100a00 */
[----:B------:R-:W-:Y:S04]  /*21a80*/  STL.64 [R1+0x20], R76 ;  /* 0x0000204c01007387 */ /* 0x000fe80000100a00 */
[----:B------:R-:W-:Y:S04]  /*21a90*/  STL.64 [R1+0x28], R78 ;  /* 0x0000284e01007387 */ /* 0x000fe80000100a00 */
[----:B------:R-:W2:Y:S04]  /*21aa0*/  LDL.LU R3, [R1+0x8f0] ;  /* 0x0008f00001037983 */ /* 0x000ea80000300800 */
[----:B------:R-:W-:Y:S04]  /*21ab0*/  STL.64 [R1+0x760], R72 ;  /* 0x0007604801007387 */ /* 0x000fe80000100a00 */
[----:B------:R3:W-:Y:S04]  /*21ac0*/  STL.64 [R1+0x768], R74 ;  /* 0x0007684a01007387 */ /* 0x0007e80000100a00 */
[----:B------:R-:W-:Y:S04]  /*21ad0*/  STL.64 [R1+0x750], R68 ;  /* 0x0007504401007387 */ /* 0x000fe80000100a00 */
[----:B------:R4:W-:Y:S01]  /*21ae0*/  STL.64 [R1+0x758], R70 ;  /* 0x0007584601007387 */ /* 0x0009e20000100a00 */
[C---:B---3--:R-:W-:Y:S08]  /*21af0*/  HMMA.1688.F32.TF32 R72, R244.reuse, R46, R104 ;  /* 0x0000002ef448723c */ /* 0x048ff00000081068 */
[C---:B----4-:R-:W-:Y:S08]  /*21b00*/  HMMA.1688.F32.TF32 R68, R244.reuse, R42, R108 ;  /* 0x0000002af444723c */ /* 0x050ff0000008106c */
[C---:B------:R-:W-:Y:S07]  /*21b10*/  HMMA.1688.F32.TF32 R76, R244.reuse, R38, R112 ;  /* 0x00000026f44c723c */ /* 0x040fee0000081070 */
[----:B------:R-:W-:Y:S04]  /*21b20*/  STL.64 [R1+0x740], R72 ;  /* 0x0007404801007387 */ /* 0x000fe80000100a00 */
[----:B------:R3:W-:Y:S04]  /*21b30*/  STL.64 [R1+0x748], R74 ;  /* 0x0007484a01007387 */ /* 0x0007e80000100a00 */
[----:B------:R-:W-:Y:S04]  /*21b40*/  STL.64 [R1+0x730], R68 ;  /* 0x0007304401007387 */ /* 0x000fe80000100a00 */
[----:B------:R4:W-:Y:S01]  /*21b50*/  STL.64 [R1+0x738], R70 ;  /* 0x0007384601007387 */ /* 0x0009e20000100a00 */
[C---:B---3--:R-:W-:Y:S08]  /*21b60*/  HMMA.1688.F32.TF32 R72, R244.reuse, R34, R116 ;  /* 0x00000022f448723c */ /* 0x048ff00000081074 */
[C---:B----4-:R-:W-:Y:S01]  /*21b70*/  HMMA.1688.F32.TF32 R68, R244.reuse, R30, R120 ;  /* 0x0000001ef444723c */ /* 0x050fe20000081078 */
[----:B------:R3:W-:Y:S04]  /*21b80*/  STL.64 [R1+0x720], R76 ;  /* 0x0007204c01007387 */ /* 0x0007e80000100a00 */
[----:B------:R4:W-:Y:S03]  /*21b90*/  STL.64 [R1+0x728], R78 ;  /* 0x0007284e01007387 */ /* 0x0009e60000100a00 */
[C---:B------:R-:W-:Y:S01]  /*21ba0*/  HMMA.1688.F32.TF32 R88, R244.reuse, R22, R128 ;  /* 0x00000016f458723c */ /* 0x040fe20000081080 */
[----:B---3--:R-:W3:Y:S06]  /*21bb0*/  LDL.LU R76, [R1+0x270] ;  /* 0x00027000014c7983 */ /* 0x008eec0000300800 */
[----:B------:R-:W-:Y:S04]  /*21bc0*/  STL.64 [R1+0x710], R72 ;  /* 0x0007104801007387 */ /* 0x000fe80000100a00 */
[----:B------:R-:W-:Y:S04]  /*21bd0*/  STL.64 [R1+0x718], R74 ;  /* 0x0007184a01007387 */ /* 0x000fe80000100a00 */
[----:B------:R1:W-:Y:S04]  /*21be0*/  STL.64 [R1+0x700], R68 ;  /* 0x0007004401007387 */ /* 0x0003e80000100a00 */
[----:B------:R1:W-:Y:S04]  /*21bf0*/  STL.64 [R1+0x708], R70 ;  /* 0x0007084601007387 */ /* 0x0003e80000100a00 */
[----:B------:R-:W3:Y:S04]  /*21c00*/  LDL.LU R77, [R1+0x274] ;  /* 0x00027400014d7983 */ /* 0x000ee80000300800 */
[----:B----4-:R-:W3:Y:S04]  /*21c10*/  LDL.LU R78, [R1+0x278] ;  /* 0x00027800014e7983 */ /* 0x010ee80000300800 */
[----:B------:R-:W3:Y:S04]  /*21c20*/  LDL.LU R79, [R1+0x27c] ;  /* 0x00027c00014f7983 */ /* 0x000ee80000300800 */
[----:B-1----:R-:W4:Y:S04]  /*21c30*/  LDL.LU R68, [R1+0x410] ;  /* 0x0004100001447983 */ /* 0x002f280000300800 */
[----:B------:R-:W4:Y:S04]  /*21c40*/  LDL.LU R69, [R1+0x414] ;  /* 0x0004140001457983 */ /* 0x000f280000300800 */
[----:B------:R-:W4:Y:S04]  /*21c50*/  LDL.LU R70, [R1+0x418] ;  /* 0x0004180001467983 */ /* 0x000f280000300800 */
[----:B------:R-:W4:Y:S04]  /*21c60*/  LDL.LU R71, [R1+0x41c] ;  /* 0x00041c0001477983 */ /* 0x000f280000300800 */
        /* <DEDUP_REMOVED lines=9> */
[----:B------:R-:W-:Y:S04]  /*21d00*/  STL.64 [R1+0x6f0], R92 ;  /* 0x0006f05c01007387 */ /* 0x000fe80000100a00 */
[----:B------:R1:W-:Y:S04]  /*21d10*/  STL.64 [R1+0x6f8], R94 ;  /* 0x0006f85e01007387 */ /* 0x0003e80000100a00 */
[----:B------:R-:W-:Y:S04]  /*21d20*/  STL.64 [R1+0x6e0], R88 ;  /* 0x0006e05801007387 */ /* 0x000fe80000100a00 */
[----:B------:R1:W-:Y:S02]  /*21d30*/  STL.64 [R1+0x6e8], R90 ;  /* 0x0006e85a01007387 */ /* 0x0003e40000100a00 */
[C---:B-1----:R-:W-:Y:S08]  /*21d40*/  HMMA.1688.F32.TF32 R92, R244.reuse, R14, R136 ;  /* 0x0000000ef45c723c */ /* 0x042ff00000081088 */
[----:B------:R-:W-:Y:S01]  /*21d50*/  HMMA.1688.F32.TF32 R88, R244, R10, R140 ;  /* 0x0000000af458723c */ /* 0x000fe2000008108c */
[----:B------:R-:W-:Y:S04]  /*21d60*/  STL.64 [R1+0x6d0], R96 ;  /* 0x0006d06001007387 */ /* 0x000fe80000100a00 */
[----:B------:R-:W-:Y:S01]  /*21d70*/  STL.64 [R1+0x6d8], R98 ;  /* 0x0006d86201007387 */ /* 0x000fe20000100a00 */
[----:B------:R-:W-:-:S02]  /*21d80*/  IMAD.MOV.U32 R251, RZ, RZ, R252 ;  /* 0x000000fffffb7224 */ /* 0x000fc400078e00fc */
[C---:B------:R-:W-:Y:S01]  /*21d90*/  HMMA.1688.F32.TF32 R108, R84.reuse, R6, R144 ;  /* 0x00000006546c723c */ /* 0x040fe20000081090 */
[----:B------:R-:W-:Y:S04]  /*21da0*/  LDS R96, [R4+0x33180] ;  /* 0x0331800004607984 */ /* 0x000fe80000000800 */
[----:B------:R-:W-:Y:S04]  /*21db0*/  LDS R98, [R4+0x33980] ;  /* 0x0339800004627984 */ /* 0x000fe80000000800 */
[----:B------:R-:W-:Y:S04]  /*21dc0*/  STL.64 [R1+0x6c0], R92 ;  /* 0x0006c05c01007387 */ /* 0x000fe80000100a00 */
[----:B------:R-:W-:Y:S04]  /*21dd0*/  STL.64 [R1+0x6c8], R94 ;  /* 0x0006c85e01007387 */ /* 0x000fe80000100a00 */
[----:B------:R1:W-:Y:S04]  /*21de0*/  STL.64 [R1+0x6b0], R88 ;  /* 0x0006b05801007387 */ /* 0x0003e80000100a00 */
[----:B------:R1:W-:Y:S04]  /*21df0*/  STL.64 [R1+0x6b8], R90 ;  /* 0x0006b85a01007387 */ /* 0x0003e80000100a00 */
[----:B------:R-:W3:Y:S04]  /*21e00*/  LDL.LU R248, [R1+0xd0] ;  /* 0x0000d00001f87983 */ /* 0x000ee80000300800 */
[----:B------:R-:W3:Y:S04]  /*21e10*/  LDL.LU R249, [R1+0xd4] ;  /* 0x0000d40001f97983 */ /* 0x000ee80000300800 */
[----:B------:R-:W3:Y:S04]  /*21e20*/  LDL.LU R250, [R1+0xd8] ;  /* 0x0000d80001fa7983 */ /* 0x000ee80000300800 */
[----:B------:R-:W3:Y:S04]  /*21e30*/  LDL.LU R252, [R1+0xe98] ;  /* 0x000e980001fc7983 */ /* 0x000ee80000300800 */
[----:B-1----:R-:W4:Y:S04]  /*21e40*/  LDL.LU R88, [R1+0x3c0] ;  /* 0x0003c00001587983 */ /* 0x002f280000300800 */
        /* <DEDUP_REMOVED lines=11> */
[----:B------:R-:W-:Y:S04]  /*21f00*/  LDS R97, [R5+0x33180] ;  /* 0x0331800005617984 */ /* 0x000fe80000000800 */
[----:B------:R-:W1:Y:S04]  /*21f10*/  LDS R99, [R5+0x33980] ;  /* 0x0339800005637984 */ /* 0x000e680000000800 */
[----:B--2---:R-:W-:Y:S04]  /*21f20*/  LDS R136, [R3+0x33000] ;  /* 0x0330000003887984 */ /* 0x004fe80000000800 */
[----:B------:R-:W-:Y:S04]  /*21f30*/  LDS R138, [R3+0x33800] ;  /* 0x03380000038a7984 */ /* 0x000fe80000000800 */
[----:B------:R-:W-:Y:S04]  /*21f40*/  LDS R144, [R3+0x33080] ;  /* 0x0330800003907984 */ /* 0x000fe80000000800 */
[----:B------:R-:W-:Y:S04]  /*21f50*/  LDS R146, [R3+0x33880] ;  /* 0x0338800003927984 */ /* 0x000fe80000000800 */
[----:B------:R-:W-:Y:S04]  /*21f60*/  LDS R148, [R3+0x33100] ;  /* 0x0331000003947984 */ /* 0x000fe80000000800 */
[----:B------:R-:W-:Y:S01]  /*21f70*/  LDS R150, [R3+0x33900] ;  /* 0x0339000003967984 */ /* 0x000fe20000000800 */
[----:B---3--:R-:W-:-:S03]  /*21f80*/  IMAD.MOV.U32 R95, RZ, RZ, R252 ;  /* 0x000000ffff5f7224 */ /* 0x008fc600078e00fc */
[----:B------:R-:W2:Y:S01]  /*21f90*/  LDL.LU R252, [R1+0xe94] ;  /* 0x000e940001fc7983 */ /* 0x000ea20000300800 */
[C---:B----4-:R-:W-:Y:S11]  /*21fa0*/  HMMA.1688.F32.TF32 R68, R84.reuse, R66, R68 ;  /* 0x000000425444723c */ /* 0x050ff60000081044 */
[----:B------:R-:W-:Y:S11]  /*21fb0*/  @!UPT UIADD3 URZ, URZ, URZ, URZ ;  /* 0x0000003f3f3ff290 */ /* 0x000ff6000fffe03f */
[----:B------:R-:W-:Y:S01]  /*21fc0*/  @!UPT UIADD3 URZ, URZ, URZ, URZ ;  /* 0x0000003f3f3ff290 */ /* 0x000fe2000fffe03f */
[----:B------:R-:W-:Y:S04]  /*21fd0*/  STL.64 [R1+0xe80], R70 ;  /* 0x000e804601007387 */ /* 0x000fe80000100a00 */
[----:B------:R3:W-:Y:S02]  /*21fe0*/  STL.64 [R1+0xe78], R68 ;  /* 0x000e784401007387 */ /* 0x0007e40000100a00 */
[C---:B---3--:R-:W-:Y:S02]  /*21ff0*/  HMMA.1688.F32.TF32 R68, R84.reuse, R46, R152 ;  /* 0x0000002e5444723c */ /* 0x048fe40000081098 */
[----:B------:R-:W-:Y:S04]  /*22000*/  STL.64 [R1+0x820], R108 ;  /* 0x0008206c01007387 */ /* 0x000fe80000100a00 */
[----:B------:R3:W-:Y:S04]  /*22010*/  STL.64 [R1+0x828], R110 ;  /* 0x0008286e01007387 */ /* 0x0007e80000100a00 */
[----:B------:R-:W-:Y:S04]  /*22020*/  STL.64 [R1+0x810], R104 ;  /* 0x0008106801007387 */ /* 0x000fe80000100a00 */
[----:B------:R4:W-:Y:S01]  /*22030*/  STL.64 [R1+0x818], R106 ;  /* 0x0008186a01007387 */ /* 0x0009e20000100a00 */
[C---:B---3--:R-:W-:Y:S08]  /*22040*/  HMMA.1688.F32.TF32 R108, R84.reuse, R42, R156 ;  /* 0x0000002a546c723c */ /* 0x048ff0000008109c */
[----:B------:R-:W-:Y:S01]  /*22050*/  STL.64 [R1+0x800], R68 ;  /* 0x0008004401007387 */ /* 0x000fe20000100a00 */
[C---:B----4-:R-:W-:Y:S03]  /*22060*/  HMMA.1688.F32.TF32 R104, R84.reuse, R38, R160 ;  /* 0x000000265468723c */ /* 0x050fe600000810a0 */
[----:B------:R3:W-:Y:S05]  /*22070*/  STL.64 [R1+0x808], R70 ;  /* 0x0008084601007387 */ /* 0x0007ea0000100a00 */
[----:B---3--:R-:W-:Y:S06]  /*22080*/  HMMA.1688.F32.TF32 R68, R84, R34, R164 ;  /* 0x000000225444723c */ /* 0x008fec00000810a4 */
[----:B------:R-:W-:Y:S04]  /*22090*/  STL.64 [R1+0x7f0], R108 ;  /* 0x0007f06c01007387 */ /* 0x000fe80000100a00 */
[----:B------:R3:W-:Y:S04]  /*220a0*/  STL.64 [R1+0x7f8], R110 ;  /* 0x0007f86e01007387 */ /* 0x0007e80000100a00 */
[----:B------:R-:W4:Y:S04]  /*220b0*/  LDL.LU R240, [R1+0x4d0] ;  /* 0x0004d00001f07983 */ /* 0x000f280000300800 */
[----:B------:R-:W-:Y:S04]  /*220c0*/  STL.64 [R1+0x7e0], R104 ;  /* 0x0007e06801007387 */ /* 0x000fe80000100a00 */
[----:B------:R1:W-:Y:S04]  /*220d0*/  STL.64 [R1+0x7e8], R106 ;  /* 0x0007e86a01007387 */ /* 0x0003e80000100a00 */
[----:B------:R-:W-:Y:S04]  /*220e0*/  STL.64 [R1+0x7d0], R68 ;  /* 0x0007d04401007387 */ /* 0x000fe80000100a00 */
[----:B------:R1:W-:Y:S04]  /*220f0*/  STL.64 [R1+0x7d8], R70 ;  /* 0x0007d84601007387 */ /* 0x0003e80000100a00 */
[----:B------:R-:W4:Y:S04]  /*22100*/  LDL.LU R241, [R1+0x4d4] ;  /* 0x0004d40001f17983 */ /* 0x000f280000300800 */
[----:B------:R-:W4:Y:S01]  /*22110*/  LDL.LU R242, [R1+0x4d8] ;  /* 0x0004d80001f27983 */ /* 0x000f220000300800 */
[----:B--2---:R-:W-:-:S03]  /*22120*/  IMAD.MOV.U32 R243, RZ, RZ, R252 ;  /* 0x000000fffff37224 */ /* 0x004fc600078e00fc */
[----:B------:R-:W2:Y:S01]  /*22130*/  LDL.LU R252, [R1+0xe90] ;  /* 0x000e900001fc7983 */ /* 0x000ea20000300800 */
[C---:B---3--:R-:W-:Y:S08]  /*22140*/  HMMA.1688.F32.TF32 R108, R84.reuse, R30, R168 ;  /* 0x0000001e546c723c */ /* 0x048ff000000810a8 */
[C---:B-1----:R-:W-:Y:S08]  /*22150*/  HMMA.1688.F32.TF32 R104, R84.reuse, R26, R172 ;  /* 0x0000001a5468723c */ /* 0x042ff000000810ac */
[C---:B------:R-:W-:Y:S07]  /*22160*/  HMMA.1688.F32.TF32 R68, R84.reuse, R22, R176 ;  /* 0x000000165444723c */ /* 0x040fee00000810b0 */
[----:B------:R-:W-:Y:S04]  /*22170*/  STL.64 [R1+0x7c0], R108 ;  /* 0x0007c06c01007387 */ /* 0x000fe80000100a00 */
[----:B------:R1:W-:Y:S04]  /*22180*/  STL.64 [R1+0x7c8], R110 ;  /* 0x0007c86e01007387 */ /* 0x0003e80000100a00 */
[----:B------:R-:W-:Y:S04]  /*22190*/  STL.64 [R1+0x7b0], R104 ;  /* 0x0007b06801007387 */ /* 0x000fe80000100a00 */
[----:B------:R3:W-:Y:S01]  /*221a0*/  STL.64 [R1+0x7b8], R106 ;  /* 0x0007b86a01007387 */ /* 0x0007e20000100a00 */
[C---:B-1----:R-:W-:Y:S03]  /*221b0*/  HMMA.1688.F32.TF32 R108, R84.reuse, R18, R180 ;  /* 0x00000012546c723c */ /* 0x042fe600000810b4 */
[----:B------:R-:W-:Y:S04]  /*221c0*/  STL.64 [R1+0x7a0], R68 ;  /* 0x0007a04401007387 */ /* 0x000fe80000100a00 */
[----:B------:R1:W-:Y:S01]  /*221d0*/  STL.64 [R1+0x7a8], R70 ;  /* 0x0007a84601007387 */ /* 0x0003e20000100a00 */
[C---:B---3--:R-:W-:Y:S08]  /*221e0*/  HMMA.1688.F32.TF32 R104, R84.reuse, R14, R184 ;  /* 0x0000000e5468723c */ /* 0x048ff000000810b8 */
[C---:B-1----:R-:W-:Y:S07]  /*221f0*/  HMMA.1688.F32.TF32 R68, R84.reuse, R10, R188 ;  /* 0x0000000a5444723c */ /* 0x042fee00000810bc */
[----:B------:R-:W-:Y:S04]  /*22200*/  STL.64 [R1+0x790], R108 ;  /* 0x0007906c01007387 */ /* 0x000fe80000100a00 */
[----:B------:R-:W-:Y:S01]  /*22210*/  STL.64 [R1+0x798], R110 ;  /* 0x0007986e01007387 */ /* 0x000fe20000100a00 */
[C---:B------:R-:W-:Y:S03]  /*22220*/  HMMA.1688.F32.TF32 R72, R84.reuse, R62, R72 ;  /* 0x0000003e5448723c */ /* 0x040fe60000081048 */
[----:B------:R-:W-:Y:S04]  /*22230*/  STL.64 [R1+0x780], R104 ;  /* 0x0007806801007387 */ /* 0x000fe80000100a00 */
[----:B------:R1:W-:Y:S01]  /*22240*/  STL.64 [R1+0x788], R106 ;  /* 0x0007886a01007387 */ /* 0x0003e20000100a00 */
[C---:B------:R-:W-:Y:S03]  /*22250*/  HMMA.1688.F32.TF32 R76, R84.reuse, R58, R76 ;  /* 0x0000003a544c723c */ /* 0x040fe6000008104c */
[----:B------:R-:W-:Y:S05]  /*22260*/  STL.64 [R1+0x770], R68 ;  /* 0x0007704401007387 */ /* 0x000fea0000100a00 */
[----:B------:R-:W-:Y:S01]  /*22270*/  HMMA.1688.F32.TF32 R80, R84, R54, R80 ;  /* 0x000000365450723c */ /* 0x000fe20000081050 */
[----:B------:R3:W-:Y:S07]  /*22280*/  STL.64 [R1+0x778], R70 ;  /* 0x0007784601007387 */ /* 0x0007ee0000100a00 */
[C---:B-1----:R-:W-:Y:S08]  /*22290*/  HMMA.1688.F32.TF32 R104, R96.reuse, R6, R192 ;  /* 0x000000066068723c */ /* 0x042ff000000810c0 */
[C---:B------:R-:W-:Y:S08]  /*222a0*/  HMMA.1688.F32.TF32 R84, R96.reuse, R66, R100 ;  /* 0x000000426054723c */ /* 0x040ff00000081064 */
[C---:B------:R-:W-:Y:S08]  /*222b0*/  HMMA.1688.F32.TF32 R100, R96.reuse, R50, R196 ;  /* 0x000000326064723c */ /* 0x040ff000000810c4 */
[C---:B---3--:R-:W-:Y:S01]  /*222c0*/  HMMA.1688.F32.TF32 R68, R96.reuse, R46, R200 ;  /* 0x0000002e6044723c */ /* 0x048fe200000810c8 */
        /* <DEDUP_REMOVED lines=8> */
[C---:B---3--:R-:W-:Y:S03]  /*22350*/  HMMA.1688.F32.TF32 R68, R96.reuse, R34, R212 ;  /* 0x000000226044723c */ /* 0x048fe600000810d4 */
[----:B------:R-:W-:Y:S04]  /*22360*/  STL.64 [R1+0x8b0], R104 ;  /* 0x0008b06801007387 */ /* 0x000fe80000100a00 */
[----:B------:R1:W-:Y:S08]  /*22370*/  STL.64 [R1+0x8b8], R106 ;  /* 0x0008b86a01007387 */ /* 0x0003f00000100a00 */
        /* <DEDUP_REMOVED lines=17> */
[----:B------:R-:W-:Y:S01]  /*22490*/  STL.64 [R1+0x858], R106 ;  /* 0x0008586a01007387 */ /* 0x000fe20000100a00 */
[C---:B------:R-:W-:Y:S07]  /*224a0*/  HMMA.1688.F32.TF32 R156, R96.reuse, R54, R248 ;  /* 0x00000036609c723c */ /* 0x040fee00000810f8 */
[----:B------:R-:W-:Y:S04]  /*224b0*/  STL.64 [R1+0x840], R100 ;  /* 0x0008406401007387 */ /* 0x000fe80000100a00 */
[----:B------:R-:W-:Y:S04]  /*224c0*/  STL.64 [R1+0x848], R102 ;  /* 0x0008486601007387 */ /* 0x000fe80000100a00 */
[----:B------:R-:W-:Y:S04]  /*224d0*/  STL.64 [R1+0x830], R68 ;  /* 0x0008304401007387 */ /* 0x000fe80000100a00 */
[----:B------:R-:W-:Y:S04]  /*224e0*/  STL.64 [R1+0x838], R70 ;  /* 0x0008384601007387 */ /* 0x000fe80000100a00 */
[----:B--2---:R-:W-:Y:S04]  /*224f0*/  LDS R137, [R252+0x33000] ;  /* 0x03300000fc897984 */ /* 0x004fe80000000800 */
[----:B------:R-:W4:Y:S04]  /*22500*/  LDS R139, [R252+0x33800] ;  /* 0x03380000fc8b7984 */ /* 0x000f280000000800 */
[----:B------:R-:W-:Y:S04]  /*22510*/  LDS R145, [R252+0x33080] ;  /* 0x03308000fc917984 */ /* 0x000fe80000000800 */
[----:B------:R-:W1:Y:S01]  /*22520*/  LDS R147, [R252+0x33880] ;  /* 0x03388000fc937984 */ /* 0x000e620000000800 */
[----:B------:R-:W-:Y:S03]  /*22530*/  HMMA.1688.F32.TF32 R88, R96, R62, R88 ;  /* 0x0000003e6058723c */ /* 0x000fe60000081058 */
[----:B------:R-:W-:Y:S04]  /*22540*/  LDS R149, [R252+0x33100] ;  /* 0x03310000fc957984 */ /* 0x000fe80000000800 */
[----:B------:R-:W2:Y:S01]  /*22550*/  LDS R151, [R252+0x33900] ;  /* 0x03390000fc977984 */ /* 0x000ea20000000800 */
[----:B----4-:R-:W-:Y:S03]  /*22560*/  HMMA.1688.F32.TF32 R216, R136, R66, R240 ;  /* 0x0000004288d8723c */ /* 0x010fe600000810f0 */
        /* <DEDUP_REMOVED lines=8> */
[----:B------:R-:W1:Y:S04]  /*225f0*/  LDL.LU R68, [R1+0x1a0] ;  /* 0x0001a00001447983 */ /* 0x000e680000300800 */
[----:B------:R-:W1:Y:S04]  /*22600*/  LDL.LU R69, [R1+0x1a4] ;  /* 0x0001a40001457983 */ /* 0x000e680000300800 */
[----:B------:R-:W1:Y:S04]  /*22610*/  LDL.LU R70, [R1+0x1a8] ;  /* 0x0001a80001467983 */ /* 0x000e680000300800 */
[----:B------:R-:W1:Y:S04]  /*22620*/  LDL.LU R71, [R1+0x1ac] ;  /* 0x0001ac0001477983 */ /* 0x000e680000300800 */
        /* <DEDUP_REMOVED lines=104> */
[----:B------:R-:W-:Y:S08]  /*22cb0*/  HMMA.1688.F32.TF32 R92, R96, R58, R92 ;  /* 0x0000003a605c723c */ /* 0x000ff0000008105c */
[----:B-1----:R-:W-:Y:S08]  /*22cc0*/  HMMA.1688.F32.TF32 R68, R144, R30, R68 ;  /* 0x0000001e9044723c */ /* 0x002ff00000081044 */
[----:B--2---:R-:W-:Y:S08]  /*22cd0*/  HMMA.1688.F32.TF32 R96, R136, R6, R200 ;  /* 0x000000068860723c */ /* 0x004ff000000810c8 */
[C---:B------:R-:W-:Y:S08]  /*22ce0*/  HMMA.1688.F32.TF32 R200, R144.reuse, R66, R192 ;  /* 0x0000004290c8723c */ /* 0x040ff000000810c0 */
[C---:B------:R-:W-:Y:S08]  /*22cf0*/  HMMA.1688.F32.TF32 R192, R144.reuse, R58, R184 ;  /* 0x0000003a90c0723c */ /* 0x040ff000000810b8 */
[C---:B---3--:R-:W-:Y:S08]  /*22d00*/  HMMA.1688.F32.TF32 R184, R144.reuse, R54, R180 ;  /* 0x0000003690b8723c */ /* 0x048ff000000810b4 */
[C---:B------:R-:W-:Y:S08]  /*22d10*/  HMMA.1688.F32.TF32 R180, R144.reuse, R6, R176 ;  /* 0x0000000690b4723c */ /* 0x040ff000000810b0 */
[C---:B------:R-:W-:Y:S08]  /*22d20*/  HMMA.1688.F32.TF32 R176, R144.reuse, R50, R172 ;  /* 0x0000003290b0723c */ /* 0x040ff000000810ac */
[C---:B------:R-:W-:Y:S08]  /*22d30*/  HMMA.1688.F32.TF32 R172, R144.reuse, R46, R168 ;  /* 0x0000002e90ac723c */ /* 0x040ff000000810a8 */
[C---:B----4-:R-:W-:Y:S08]  /*22d40*/  HMMA.1688.F32.TF32 R168, R144.reuse, R42, R164 ;  /* 0x0000002a90a8723c */ /* 0x050ff000000810a4 */
[C---:B------:R-:W-:Y:S08]  /*22d50*/  HMMA.1688.F32.TF32 R164, R144.reuse, R38, R160 ;  /* 0x0000002690a4723c */ /* 0x040ff000000810a0 */
[C---:B------:R-:W-:Y:S01]  /*22d60*/  HMMA.1688.F32.TF32 R160, R144.reuse, R34, R152 ;  /* 0x0000002290a0723c */ /* 0x040fe20000081098 */
        /* <DEDUP_REMOVED lines=16> */
[----:B--2---:R-:W-:Y:S01]  /*22e70*/  HMMA.1688.F32.TF32 R68, R144, R18, R240 ;  /* 0x000000129044723c */ /* 0x004fe200000810f0 */
[----:B------:R1:W-:Y:S04]  /*22e80*/  STL.64 [R1+0x80], R152 ;  /* 0x0000809801007387 */ /* 0x0003e80000100a00 */
[----:B------:R2:W-:Y:S04]  /*22e90*/  STL.64 [R1+0x88], R154 ;  /* 0x0000889a01007387 */ /* 0x0005e80000100a00 */
[----:B-1----:R-:W3:Y:S06]  /*22ea0*/  LDL.LU R152, [R1+0x2a0] ;  /* 0x0002a00001987983 */ /* 0x002eec0000300800 */
[----:B------:R-:W-:Y:S04]  /*22eb0*/  STL.64 [R1+0x70], R160 ;  /* 0x000070a001007387 */ /* 0x000fe80000100a00 */
[----:B------:R-:W-:Y:S04]  /*22ec0*/  STL.64 [R1+0x78], R162 ;  /* 0x000078a201007387 */ /* 0x000fe80000100a00 */
[----:B------:R1:W-:Y:S04]  /*22ed0*/  STL.64 [R1+0x60], R68 ;  /* 0x0000604401007387 */ /* 0x0003e80000100a00 */
[----:B------:R4:W-:Y:S04]  /*22ee0*/  STL.64 [R1+0x68], R70 ;  /* 0x0000684601007387 */ /* 0x0009e80000100a00 */
        /* <DEDUP_REMOVED lines=54> */
[----:B------:R-:W3:Y:S05]  /*23250*/  LDL.LU R223, [R1+0x2ec] ;  /* 0x0002ec0001df7983 */ /* 0x000eea0000300800 */
        /* <DEDUP_REMOVED lines=10> */
[----:B------:R-:W-:Y:S01]  /*23300*/  HMMA.1688.F32.TF32 R196, R144, R62, R188 ;  /* 0x0000003e90c4723c */ /* 0x000fe200000810bc */
        /* <DEDUP_REMOVED lines=18> */
[C---:B--2---:R-:W-:Y:S08]  /*23430*/  HMMA.1688.F32.TF32 R68, R144.reuse, R14, R68 ;  /* 0x0000000e9044723c */ /* 0x044ff00000081044 */
[----:B------:R-:W-:Y:S11]  /*23440*/  HMMA.1688.F32.TF32 R144, R144, R10, R248 ;  /* 0x0000000a9090723c */ /* 0x000ff600000810f8 */
[----:B------:R-:W-:Y:S04]  /*23450*/  @!UPT UIADD3 URZ, URZ, URZ, URZ ;  /* 0x0000003f3f3ff290 */ /* 0x000fe8000fffe03f */
[----:B------:R-:W-:Y:S04]  /*23460*/  STL.64 [R1+0x50], R68 ;  /* 0x0000504401007387 */ /* 0x000fe80000100a00 */
[----:B------:R1:W-:Y:S04]  /*23470*/  STL.64 [R1+0x58], R70 ;  /* 0x0000584601007387 */ /* 0x0003e80000100a00 */
[----:B-1----:R1:W5:Y:S04]  /*23480*/  LDL.LU.64 R70, [R1+0xe80] ;  /* 0x000e800001467983 */ /* 0x0023680000300a00 */
[----:B------:R1:W5:Y:S04]  /*23490*/  LDL.LU.64 R68, [R1+0xe78] ;  /* 0x000e780001447983 */ /* 0x0003680000300a00 */
[----:B------:R1:W5:Y:S04]  /*234a0*/  LDL.LU.64 R250, [R1+0xe70] ;  /* 0x000e700001fa7983 */ /* 0x0003680000300a00 */
[----:B------:R1:W5:Y:S04]  /*234b0*/  LDL.LU.64 R248, [R1+0xe68] ;  /* 0x000e680001f87983 */ /* 0x0003680000300a00 */
[----:B------:R2:W-:Y:S04]  /*234c0*/  STL.64 [R1+0x40], R144 ;  /* 0x0000409001007387 */ /* 0x0005e80000100a00 */
[----:B------:R1:W-:Y:S04]  /*234d0*/  STL.64 [R1+0x48], R146 ;  /* 0x0000489201007387 */ /* 0x0003e80000100a00 */
[----:B--2---:R-:W2:Y:S04]  /*234e0*/  LDL.LU R144, [R1+0x250] ;  /* 0x0002500001907983 */ /* 0x004ea80000300800 */
[----:B------:R-:W2:Y:S01]  /*234f0*/  LDL.LU R145, [R1+0x254] ;  /* 0x0002540001917983 */ /* 0x000ea20000300800 */
[C---:B------:R-:W-:Y:S08]  /*23500*/  HMMA.1688.F32.TF32 R236, R148.reuse, R50, R236 ;  /* 0x0000003294ec723c */ /* 0x040ff000000810ec */
[C---:B---3--:R-:W-:Y:S08]  /*23510*/  HMMA.1688.F32.TF32 R228, R148.reuse, R42, R228 ;  /* 0x0000002a94e4723c */ /* 0x048ff000000810e4 */
[C---:B------:R-:W-:Y:S08]  /*23520*/  HMMA.1688.F32.TF32 R224, R148.reuse, R38, R224 ;  /* 0x0000002694e0723c */ /* 0x040ff000000810e0 */
[C---:B------:R-:W-:Y:S08]  /*23530*/  HMMA.1688.F32.TF32 R220, R148.reuse, R34, R220 ;  /* 0x0000002294dc723c */ /* 0x040ff000000810dc */
[C---:B------:R-:W-:Y:S08]  /*23540*/  HMMA.1688.F32.TF32 R164, R148.reuse, R26, R164 ;  /* 0x0000001a94a4723c */ /* 0x040ff000000810a4 */
[C---:B------:R-:W-:Y:S08]  /*23550*/  HMMA.1688.F32.TF32 R180, R148.reuse, R66, R180 ;  /* 0x0000004294b4723c */ /* 0x040ff000000810b4 */
[C---:B----4-:R-:W-:Y:S08]  /*23560*/  HMMA.1688.F32.TF32 R176, R148.reuse, R62, R176 ;  /* 0x0000003e94b0723c */ /* 0x050ff000000810b0 */
[C---:B------:R-:W-:Y:S08]  /*23570*/  HMMA.1688.F32.TF32 R172, R148.reuse, R58, R172 ;  /* 0x0000003a94ac723c */ /* 0x040ff000000810ac */
[----:B------:R-:W-:Y:S01]  /*23580*/  HMMA.1688.F32.TF32 R188, R148, R30, R188 ;  /* 0x0000001e94bc723c */ /* 0x000fe200000810bc */
[----:B-1----:R-:W-:-:S02]  /*23590*/  IMAD.MOV.U32 R147, RZ, RZ, R64 ;  /* 0x000000ffff937224 */ /* 0x002fc400078e0040 */
[----:B------:R-:W-:Y:S02]  /*235a0*/  IMAD.MOV.U32 R146, RZ, RZ, R65 ;  /* 0x000000ffff927224 */ /* 0x000fe400078e0041 */
[----:B------:R-:W3:Y:S04]  /*235b0*/  LDL.LU R65, [R1+0xe64] ;  /* 0x000e640001417983 */ /* 0x000ee80000300800 */
[----:B------:R-:W4:Y:S01]  /*235c0*/  LDL.LU R64, [R1+0xe60] ;  /* 0x000e600001407983 */ /* 0x000f220000300800 */
[C---:B------:R-:W-:Y:S08]  /*235d0*/  HMMA.1688.F32.TF32 R160, R148.reuse, R22, R160 ;  /* 0x0000001694a0723c */ /* 0x040ff000000810a0 */
[C---:B------:R-:W-:Y:S08]  /*235e0*/  HMMA.1688.F32.TF32 R168, R148.reuse, R54, R168 ;  /* 0x0000003694a8723c */ /* 0x040ff000000810a8 */
[C---:B--2---:R-:W-:Y:S11]  /*235f0*/  HMMA.1688.F32.TF32 R144, R148.reuse, R6, R144 ;  /* 0x000000069490723c */ /* 0x044ff60000081090 */
[----:B------:R-:W-:Y:S11]  /*23600*/  @!UPT UIADD3 URZ, URZ, URZ, URZ ;  /* 0x0000003f3f3ff290 */ /* 0x000ff6000fffe03f */
[----:B------:R-:W-:Y:S01]  /*23610*/  @!UPT UIADD3 URZ, URZ, URZ, URZ ;  /* 0x0000003f3f3ff290 */ /* 0x000fe2000fffe03f */
[----:B------:R-:W-:Y:S04]  /*23620*/  STL.64 [R1+0x3f0], R144 ;  /* 0x0003f09001007387 */ /* 0x000fe80000100a00 */
[----:B------:R1:W-:Y:S04]  /*23630*/  STL.64 [R1+0x3f8], R146 ;  /* 0x0003f89201007387 */ /* 0x0003e80000100a00 */
[----:B------:R-:W2:Y:S01]  /*23640*/  LDL.LU R16, [R1+0x908] ;  /* 0x0009080001107983 */ /* 0x000ea20000300800 */
[C---:B-1----:R-:W-:Y:S03]  /*23650*/  HMMA.1688.F32.TF32 R144, R148.reuse, R46, R232 ;  /* 0x0000002e9490723c */ /* 0x042fe600000810e8 */
[----:B------:R-:W-:Y:S04]  /*23660*/  STL.64 [R1+0x400], R236 ;  /* 0x000400ec01007387 */ /* 0x000fe80000100a00 */
[----:B------:R-:W-:Y:S11]  /*23670*/  STL.64 [R1+0x408], R238 ;  /* 0x000408ee01007387 */ /* 0x000ff60000100a00 */
[----:B------:R-:W-:Y:S05]  /*23680*/  @!UPT UIADD3 URZ, URZ, URZ, URZ ;  /* 0x0000003f3f3ff290 */ /* 0x000fea000fffe03f */
[----:B------:R-:W-:Y:S04]  /*23690*/  STL.64 [R1+0x430], R144 ;  /* 0x0004309001007387 */ /* 0x000fe80000100a00 */
[----:B------:R-:W-:Y:S04]  /*236a0*/  STL.64 [R1+0x438], R146 ;  /* 0x0004389201007387 */ /* 0x000fe80000100a00 */
[----:B------:R-:W-:Y:S04]  /*236b0*/  STL.64 [R1+0x500], R228 ;  /* 0x000500e401007387 */ /* 0x000fe80000100a00 */
[----:B------:R-:W-:Y:S04]  /*236c0*/  STL.64 [R1+0x508], R230 ;  /* 0x000508e601007387 */ /* 0x000fe80000100a00 */
[----:B------:R-:W-:Y:S04]  /*236d0*/  STL.64 [R1+0x450], R224 ;  /* 0x000450e001007387 */ /* 0x000fe80000100a00 */
[----:B------:R-:W-:Y:S04]  /*236e0*/  STL.64 [R1+0x458], R226 ;  /* 0x000458e201007387 */ /* 0x000fe80000100a00 */
[----:B------:R-:W3:Y:S04]  /*236f0*/  LDL.LU R17, [R1+0x268] ;  /* 0x0002680001117983 */ /* 0x000ee80000300800 */
[----:B------:R-:W-:Y:S04]  /*23700*/  STL.64 [R1+0x4f0], R220 ;  /* 0x0004f0dc01007387 */ /* 0x000fe80000100a00 */
[----:B------:R-:W-:Y:S04]  /*23710*/  LDS R145, [R252+0x33180] ;  /* 0x03318000fc917984 */ /* 0x000fe80000000800 */
[----:B------:R-:W-:Y:S04]  /*23720*/  STL.64 [R1+0x4f8], R222 ;  /* 0x0004f8de01007387 */ /* 0x000fe80000100a00 */
[----:B------:R1:W-:Y:S04]  /*23730*/  LDS R147, [R252+0x33980] ;  /* 0x03398000fc937984 */ /* 0x0003e80000000800 */
[----:B------:R-:W-:Y:S04]  /*23740*/  LDS R144, [R3+0x33180] ;  /* 0x0331800003907984 */ /* 0x000fe80000000800 */
[----:B-1----:R-:W3:Y:S04]  /*23750*/  LDL.LU R252, [R1+0xe5c] ;  /* 0x000e5c0001fc7983 */ /* 0x002ee80000300800 */
[----:B------:R1:W2:Y:S04]  /*23760*/  LDS R146, [R3+0x33980] ;  /* 0x0339800003927984 */ /* 0x0002a80000000800 */
[----:B------:R-:W3:Y:S04]  /*23770*/  LDL.LU R13, [R1+0x264] ;  /* 0x00026400010d7983 */ /* 0x000ee80000300800 */
[----:B-1----:R-:W3:Y:S04]  /*23780*/  LDL.LU R3, [R1+0x904] ;  /* 0x0009040001037983 */ /* 0x002ee80000300800 */
[----:B------:R-:W-:Y:S04]  /*23790*/  STL.64 [R1+0x4e0], R188 ;  /* 0x0004e0bc01007387 */ /* 0x000fe80000100a00 */
[----:B------:R-:W-:Y:S04]  /*237a0*/  STL.64 [R1+0x4e8], R190 ;  /* 0x0004e8be01007387 */ /* 0x000fe80000100a00 */
[----:B------:R-:W-:Y:S04]  /*237b0*/  STL.64 [R1+0x490], R164 ;  /* 0x000490a401007387 */ /* 0x000fe80000100a00 */
[----:B------:R-:W-:Y:S04]  /*237c0*/  STL.64 [R1+0x498], R166 ;  /* 0x000498a601007387 */ /* 0x000fe80000100a00 */
[----:B------:R-:W-:Y:S04]  /*237d0*/  STL.64 [R1+0x4b0], R160 ;  /* 0x0004b0a001007387 */ /* 0x000fe80000100a00 */
[----:B------:R1:W-:Y:S04]  /*237e0*/  STL.64 [R1+0x4b8], R162 ;  /* 0x0004b8a201007387 */ /* 0x0003e80000100a00 */
[----:B------:R-:W3:Y:S01]  /*237f0*/  LDL R5, [R1+0xe24] ;  /* 0x000e240001057983 */ /* 0x000ee20000100800 */
[C---:B-1----:R-:W-:Y:S08]  /*23800*/  HMMA.1688.F32.TF32 R160, R148.reuse, R18, R152 ;  /* 0x0000001294a0723c */ /* 0x042ff00000081098 */
[C---:B------:R-:W-:Y:S08]  /*23810*/  HMMA.1688.F32.TF32 R152, R148.reuse, R14, R244 ;  /* 0x0000000e9498723c */ /* 0x040ff000000810f4 */
[----:B------:R-:W-:Y:S07]  /*23820*/  HMMA.1688.F32.TF32 R148, R148, R10, R240 ;  /* 0x0000000a9494723c */ /* 0x000fee00000810f0 */
[----:B------:R1:W-:Y:S04]  /*23830*/  STL.64 [R1+0x4d0], R160 ;  /* 0x0004d0a001007387 */ /* 0x0003e80000100a00 */
[----:B------:R1:W-:Y:S04]  /*23840*/  STL.64 [R1+0x4d8], R162 ;  /* 0x0004d8a201007387 */ /* 0x0003e80000100a00 */
[----:B------:R1:W-:Y:S04]  /*23850*/  STL.64 [R1+0x4c0], R152 ;  /* 0x0004c09801007387 */ /* 0x0003e80000100a00 */
[----:B------:R1:W-:Y:S04]  /*23860*/  STL.64 [R1+0x4c8], R154 ;  /* 0x0004c89a01007387 */ /* 0x0003e80000100a00 */
[----:B------:R-:W3:Y:S04]  /*23870*/  LDL R9, [R1+0xe1c] ;  /* 0x000e1c0001097983 */ /* 0x000ee80000100800 */
[----:B------:R-:W-:Y:S04]  /*23880*/  STL.64 [R1+0x4a0], R148 ;  /* 0x0004a09401007387 */ /* 0x000fe80000100a00 */
[----:B------:R4:W-:Y:S04]  /*23890*/  STL.64 [R1+0x4a8], R150 ;  /* 0x0004a89601007387 */ /* 0x0009e80000100a00 */
[----:B-1----:R-:W3:Y:S04]  /*238a0*/  LDL.LU R160, [R1+0x590] ;  /* 0x0005900001a07983 */ /* 0x002ee80000300800 */
[----:B------:R-:W3:Y:S04]  /*238b0*/  LDL.LU R161, [R1+0x594] ;  /* 0x0005940001a17983 */ /* 0x000ee80000300800 */
[----:B------:R-:W3:Y:S04]  /*238c0*/  LDL.LU R162, [R1+0x598] ;  /* 0x0005980001a27983 */ /* 0x000ee80000300800 */
[----:B------:R-:W3:Y:S04]  /*238d0*/  LDL.LU R152, [R1+0x570] ;  /* 0x0005700001987983 */ /* 0x000ee80000300800 */
[----:B------:R-:W3:Y:S04]  /*238e0*/  LDL.LU R153, [R1+0x574] ;  /* 0x0005740001997983 */ /* 0x000ee80000300800 */
[----:B------:R-:W3:Y:S04]  /*238f0*/  LDL.LU R154, [R1+0x578] ;  /* 0x00057800019a7983 */ /* 0x000ee80000300800 */
[----:B------:R-:W3:Y:S04]  /*23900*/  LDL.LU R155, [R1+0x57c] ;  /* 0x00057c00019b7983 */ /* 0x000ee80000300800 */
[----:B----4-:R-:W4:Y:S04]  /*23910*/  LDL R151, [R1+0x934] ;  /* 0x0009340001977983 */ /* 0x010f280000100800 */
[----:B------:R-:W4:Y:S04]  /*23920*/  LDL R8, [R1+0x938] ;  /* 0x0009380001087983 */ /* 0x000f280000100800 */
[----:B------:R-:W4:Y:S04]  /*23930*/  LDL.LU R244, [R1+0x550] ;  /* 0x0005500001f47983 */ /* 0x000f280000300800 */
[----:B------:R-:W4:Y:S04]  /*23940*/  LDL.LU R245, [R1+0x554] ;  /* 0x0005540001f57983 */ /* 0x000f280000300800 */
[----:B------:R-:W4:Y:S04]  /*23950*/  LDL.LU R246, [R1+0x558] ;  /* 0x0005580001f67983 */ /* 0x000f280000300800 */
[----:B------:R-:W4:Y:S04]  /*23960*/  LDL.LU R247, [R1+0x55c] ;  /* 0x00055c0001f77983 */ /* 0x000f280000300800 */
[----:B------:R-:W4:Y:S04]  /*23970*/  LDL.LU R240, [R1+0x520] ;  /* 0x0005200001f07983 */ /* 0x000f280000300800 */
[----:B------:R-:W4:Y:S04]  /*23980*/  LDL.LU R241, [R1+0x524] ;  /* 0x0005240001f17983 */ /* 0x000f280000300800 */
[----:B------:R-:W4:Y:S01]  /*23990*/  LDL.LU R242, [R1+0x528] ;  /* 0x0005280001f27983 */ /* 0x000f220000300800 */
[----:B------:R-:W-:-:S03]  /*239a0*/  IMAD.MOV.U32 R21, RZ, RZ, 0x1f ;  /* 0x0000001fff157424 */ /* 0x000fc600078e00ff */
[----:B------:R-:W4:Y:S02]  /*239b0*/  LDL R150, [R1+0x954] ;  /* 0x0009540001967983 */ /* 0x000f240000100800 */
[----:B------:R-:W-:Y:S02]  /*239c0*/  IADD3 R21, R21, c[0x0][0x180], RZ ;  /* 0x0000600015157a10 */ /* 0x000fe40007ffe0ff */
[----:B------:R-:W4:Y:S02]  /*239d0*/  LDL R149, [R1+0x958] ;  /* 0x0009580001957983 */ /* 0x000f240000100800 */
[----:B------:R-:W-:-:S04]  /*239e0*/  SHF.R.S32.HI R4, RZ, 0x1f, R21 ;  /* 0x0000001fff047819 */ /* 0x000fc80000011415 */
[----:B------:R-:W-:-:S04]  /*239f0*/  LEA.HI R4, R4, R21, RZ, 0x5 ;  /* 0x0000001504047211 */ /* 0x000fc800078f28ff */
[----:B------:R-:W-:-:S04]  /*23a00*/  SHF.R.S32.HI R4, RZ, 0x5, R4 ;  /* 0x00000005ff047819 */ /* 0x000fc80000011404 */
[----:B------:R-:W-:Y:S01]  /*23a10*/  IADD3 R4, R4, -0x3, RZ ;  /* 0xfffffffd04047810 */ /* 0x000fe20007ffe0ff */
[----:B------:R-:W-:-:S03]  /*23a20*/  IMAD.MOV.U32 R163, RZ, RZ, R64 ;  /* 0x000000ffffa37224 */ /* 0x000fc600078e0040 */
[----:B--2---:R-:W-:Y:S01]  /*23a30*/  ISETP.GE.AND P0, PT, R16, R4, PT ;  /* 0x000000041000720c */ /* 0x004fe20003f06270 */
[----:B---3--:R-:W-:Y:S01]  /*23a40*/  IMAD.MOV.U32 R243, RZ, RZ, R65 ;  /* 0x000000fffff37224 */ /* 0x008fe200078e0041 */
[----:B------:R-:W-:-:S04]  /*23a50*/  ISETP.GT.AND P1, PT, R252, RZ, PT ;  /* 0x000000fffc00720c */ /* 0x000fc80003f24270 */
[----:B------:R-:W-:Y:S02]  /*23a60*/  SEL R4, RZ, 0x4, !P1 ;  /* 0x00000004ff047807 */ /* 0x000fe40004800000 */
[----:B------:R-:W-:-:S04]  /*23a70*/  IADD3 R3, R3, 0x1, RZ ;  /* 0x0000000103037810 */ /* 0x000fc80007ffe0ff */
[----:B------:R-:W-:-:S04]  /*23a80*/  ISETP.GT.AND P1, PT, R3, 0x2, PT ;  /* 0x000000020300780c */ /* 0x000fc80003f24270 */
[----:B------:R-:W-:Y:S02]  /*23a90*/  SEL R20, R3, RZ, !P1 ;  /* 0x000000ff03147207 */ /* 0x000fe40004800000 */
[----:B------:R-:W-:-:S03]  /*23aa0*/  SEL R4, R4, RZ, !P0 ;  /* 0x000000ff04047207 */ /* 0x000fc60004000000 */
[----:B------:R-:W-:Y:S01]  /*23ab0*/  STL [R1+0x904], R20 ;  /* 0x0009041401007387 */ /* 0x000fe20000100800 */
[----:B------:R-:W-:-:S03]  /*23ac0*/  ISETP.NE.U32.AND P2, PT, R4, RZ, PT ;  /* 0x000000ff0400720c */ /* 0x000fc60003f45070 */
[----:B------:R-:W2:Y:S04]  /*23ad0*/  LDL R148, [R1+0x974] ;  /* 0x0009740001947983 */ /* 0x000ea80000100800 */
[----:B------:R-:W3:Y:S01]  /*23ae0*/  LDL R12, [R1+0x978] ;  /* 0x00097800010c7983 */ /* 0x000ee20000100800 */
[----:B------:R-:W-:-:S05]  /*23af0*/  IADD3 R4, P3, R17, R5, RZ ;  /* 0x0000000511047210 */ /* 0x000fca0007f7e0ff */
[----:B------:R-:W-:Y:S02]  /*23b00*/  IMAD.X R5, R13, 0x1, R9, P3 ;  /* 0x000000010d057824 */ /* 0x000fe400018e0609 */
[----:B------:R-:W3:Y:S01]  /*23b10*/  LDL R9, [R1+0xd94] ;  /* 0x000d940001097983 */ /* 0x000ee20000100800 */
[C---:B------:R-:W-:Y:S03]  /*23b20*/  HMMA.1688.F32.TF32 R220, R144.reuse, R66, R160 ;  /* 0x0000004290dc723c */ /* 0x040fe600000810a0 */
[----:B------:R-:W3:Y:S05]  /*23b30*/  LDL R66, [R1+0xd98] ;  /* 0x000d980001427983 */ /* 0x000eea0000100800 */
[C---:B------:R-:W-:Y:S01]  /*23b40*/  HMMA.1688.F32.TF32 R224, R144.reuse, R62, R152 ;  /* 0x0000003e90e0723c */ /* 0x040fe20000081098 */
[----:B------:R-:W3:Y:S04]  /*23b50*/  LDL R63, [R1+0xdb4] ;  /* 0x000db400013f7983 */ /* 0x000ee80000100800 */
[----:B------:R-:W3:Y:S03]  /*23b60*/  LDL R62, [R1+0xdb8] ;  /* 0x000db800013e7983 */ /* 0x000ee60000100800 */
[C---:B----4-:R-:W-:Y:S01]  /*23b70*/  HMMA.1688.F32.TF32 R228, R144.reuse, R58, R244 ;  /* 0x0000003a90e4723c */ /* 0x050fe200000810f4 */
[----:B------:R-:W4:Y:S04]  /*23b80*/  LDL R59, [R1+0xdd4] ;  /* 0x000dd400013b7983 */ /* 0x000f280000100800 */
[----:B------:R-:W4:Y:S03]  /*23b90*/  LDL R58, [R1+0xdd8] ;  /* 0x000dd800013a7983 */ /* 0x000f260000100800 */
[----:B------:R-:W-:Y:S01]  /*23ba0*/  HMMA.1688.F32.TF32 R236, R144, R54, R240 ;  /* 0x0000003690ec723c */ /* 0x000fe200000810f0 */
[----:B------:R-:W4:Y:S04]  /*23bb0*/  LDL R55, [R1+0xdf4] ;  /* 0x000df40001377983 */ /* 0x000f280000100800 */
[----:B------:R-:W4:Y:S04]  /*23bc0*/  LDL R54, [R1+0xdf8] ;  /* 0x000df80001367983 */ /* 0x000f280000100800 */
[----:B------:R-:W1:Y:S04]  /*23bd0*/  S2R R64, SR_TID.X ;  /* 0x0000000000407919 */ /* 0x000e680000002100 */
[----:B------:R-:W-:Y:S01]  /*23be0*/  BAR.SYNC.DEFER_BLOCKING 0x0 ;  /* 0x0000000000007b1d */ /* 0x000fe20000010000 */
[----:B------:R-:W-:-:S02]  /*23bf0*/  ISETP.GT.AND P1, PT, R252, 0x4, PT ;  /* 0x00000004fc00780c */ /* 0x000fc40003f24270 */
[----:B-1----:R-:W-:-:S05]  /*23c00*/  LOP3.LUT R65, R64, 0x7f, RZ, 0xc0, !PT ;  /* 0x0000007f40417812 */ /* 0x002fca00078ec0ff */
[----:B------:R-:W-:-:S04]  /*23c10*/  IMAD.SHL.U32 R21, R65, 0x4, RZ ;  /* 0x0000000441157824 */ /* 0x000fc800078e00ff */
[----:B------:R-:W-:-:S05]  /*23c20*/  IMAD R3, R20, 0x4000, R21 ;  /* 0x0000400014037824 */ /* 0x000fca00078e0215 */
[----:B------:R-:W-:Y:S01]  /*23c30*/  @!PT LDS RZ, [RZ] ;  /* 0x00000000fffff984 */ /* 0x000fe20000000800 */
[----:B------:R-:W-:Y:S01]  /*23c40*/  @!PT LDS RZ, [RZ] ;  /* 0x00000000fffff984 */ /* 0x000fe20000000800 */
[----:B------:R-:W-:Y:S01]  /*23c50*/  @!PT LDS RZ, [RZ] ;  /* 0x00000000fffff984 */ /* 0x000fe20000000800 */
[----:B------:R1:W-:Y:S02]  /*23c60*/  LDGSTS.E [R3+0x30000], [R4.64], P2 ;  /* 0x3000000004037fae */ /* 0x0003e40009121844 */
[----:B-1----:R-:W-:-:S04]  /*23c70*/  SEL R4, RZ, 0x4, !P1 ;  /* 0x00000004ff047807 */ /* 0x002fc80004800000 */
[----:B------:R-:W-:-:S04]  /*23c80*/  SEL R4, R4, RZ, !P0 ;  /* 0x000000ff04047207 */ /* 0x000fc80004000000 */
[----:B------:R-:W-:Y:S02]  /*23c90*/  ISETP.NE.U32.AND P1, PT, R4, RZ, PT ;  /* 0x000000ff0400720c */ /* 0x000fe40003f25070 */
[----:B------:R-:W-:-:S05]  /*23ca0*/  IADD3 R4, P2, R17, R151, RZ ;  /* 0x0000009711047210 */ /* 0x000fca0007f5e0ff */
[----:B------:R-:W-:-:S06]  /*23cb0*/  IMAD.X R5, R13, 0x1, R8, P2 ;  /* 0x000000010d057824 */ /* 0x000fcc00010e0608 */
[----:B------:R1:W-:Y:S01]  /*23cc0*/  LDGSTS.E [R3+0x30800], [R4.64], P1 ;  /* 0x3080000004037fae */ /* 0x0003e20008921844 */
[----:B------:R-:W-:-:S04]  /*23cd0*/  ISETP.GT.AND P1, PT, R252, 0x8, PT ;  /* 0x00000008fc00780c */ /* 0x000fc80003f24270 */
[----:B-1----:R-:W-:Y:S02]  /*23ce0*/  SEL R4, RZ, 0x4, !P1 ;  /* 0x00000004ff047807 */ /* 0x002fe40004800000 */
[----:B------:R-:W-:Y:S02]  /*23cf0*/  ISETP.GT.AND P1, PT, R252, 0xc, PT ;  /* 0x0000000cfc00780c */ /* 0x000fe40003f24270 */
[----:B------:R-:W-:Y:S02]  /*23d00*/  SEL R4, R4, RZ, !P0 ;  /* 0x000000ff04047207 */ /* 0x000fe40004000000 */
[----:B------:R-:W-:Y:S02]  /*23d10*/  SEL R8, RZ, 0x4, !P1 ;  /* 0x00000004ff087807 */ /* 0x000fe40004800000 */
[----:B------:R-:W-:Y:S02]  /*23d20*/  ISETP.NE.U32.AND P3, PT, R4, RZ, PT ;  /* 0x000000ff0400720c */ /* 0x000fe40003f65070 */
[----:B------:R-:W-:-:S02]  /*23d30*/  IADD3 R4, P1, R17, R150, RZ ;  /* 0x0000009611047210 */ /* 0x000fc40007f3e0ff */
[----:B------:R-:W-:Y:S02]  /*23d40*/  SEL R8, R8, RZ, !P0 ;  /* 0x000000ff08087207 */ /* 0x000fe40004000000 */
[----:B------:R-:W-:Y:S01]  /*23d50*/  ISETP.GT.AND P2, PT, R252, 0x10, PT ;  /* 0x00000010fc00780c */ /* 0x000fe20003f44270 */
[----:B------:R-:W-:Y:S01]  /*23d60*/  IMAD.X R5, R13, 0x1, R149, P1 ;  /* 0x000000010d057824 */ /* 0x000fe200008e0695 */
[----:B------:R-:W-:Y:S02]  /*23d70*/  ISETP.NE.U32.AND P1, PT, R8, RZ, PT ;  /* 0x000000ff0800720c */ /* 0x000fe40003f25070 */
[----:B------:R-:W-:-:S03]  /*23d80*/  SEL R8, RZ, 0x4, !P2 ;  /* 0x00000004ff087807 */ /* 0x000fc60005000000 */
[----:B------:R2:W-:Y:S01]  /*23d90*/  LDGSTS.E [R3+0x31000], [R4.64], P3 ;  /* 0x3100000004037fae */ /* 0x0005e20009921844 */
[----:B------:R-:W-:Y:S02]  /*23da0*/  SEL R8, R8, RZ, !P0 ;  /* 0x000000ff08087207 */ /* 0x000fe40004000000 */
[----:B------:R-:W-:Y:S01]  /*23db0*/  ISETP.GT.AND P2, PT, R252, 0x14, PT ;  /* 0x00000014fc00780c */ /* 0x000fe20003f44270 */
[----:B------:R-:W1:Y:S01]  /*23dc0*/  S2R R243, SR_TID.X ;  /* 0x0000000000f37919 */ /* 0x000e620000002100 */
[----:B--2---:R-:W-:-:S05]  /*23dd0*/  IADD3 R4, P3, R17, R148, RZ ;  /* 0x0000009411047210 */ /* 0x004fca0007f7e0ff */
[----:B---3--:R-:W-:Y:S01]  /*23de0*/  IMAD.X R5, R13, 0x1, R12, P3 ;  /* 0x000000010d057824 */ /* 0x008fe200018e060c */
[----:B------:R-:W-:Y:S02]  /*23df0*/  ISETP.NE.U32.AND P3, PT, R8, RZ, PT ;  /* 0x000000ff0800720c */ /* 0x000fe40003f65070 */
[----:B------:R-:W-:Y:S02]  /*23e00*/  SEL R12, RZ, 0x4, !P2 ;  /* 0x00000004ff0c7807 */ /* 0x000fe40005000000 */
[----:B------:R2:W-:Y:S01]  /*23e10*/  LDGSTS.E [R3+0x31800], [R4.64], P1 ;  /* 0x3180000004037fae */ /* 0x0005e20008921844 */
[----:B------:R-:W-:Y:S02]  /*23e20*/  ISETP.GT.AND P1, PT, R252, 0x18, PT ;  /* 0x00000018fc00780c */ /* 0x000fe40003f24270 */
[----:B--2---:R-:W-:Y:S02]  /*23e30*/  SEL R4, R12, RZ, !P0 ;  /* 0x000000ff0c047207 */ /* 0x004fe40004000000 */
[----:B------:R-:W-:-:S02]  /*23e40*/  ISETP.GT.AND P2, PT, R252, 0x1c, PT ;  /* 0x0000001cfc00780c */ /* 0x000fc40003f44270 */
[----:B------:R-:W-:-:S05]  /*23e50*/  IADD3 R8, P4, R17, R9, RZ ;  /* 0x0000000911087210 */ /* 0x000fca0007f9e0ff */
[----:B------:R-:W-:Y:S01]  /*23e60*/  IMAD.X R9, R13, 0x1, R66, P4 ;  /* 0x000000010d097824 */ /* 0x000fe200020e0642 */
[----:B------:R-:W-:-:S04]  /*23e70*/  ISETP.NE.U32.AND P4, PT, R4, RZ, PT ;  /* 0x000000ff0400720c */ /* 0x000fc80003f85070 */
[----:B------:R2:W-:Y:S02]  /*23e80*/  LDGSTS.E [R3+0x32000], [R8.64], P3 ;  /* 0x3200000008037fae */ /* 0x0005e40009921844 */
[----:B--2---:R-:W-:Y:S02]  /*23e90*/  SEL R8, RZ, 0x4, !P1 ;  /* 0x00000004ff087807 */ /* 0x004fe40004800000 */
[----:B------:R-:W2:Y:S01]  /*23ea0*/  LDL R9, [R1+0x91c] ;  /* 0x00091c0001097983 */ /* 0x000ea20000100800 */
[----:B------:R-:W-:Y:S02]  /*23eb0*/  IADD3 R4, P1, R17, R63, RZ ;  /* 0x0000003f11047210 */ /* 0x000fe40007f3e0ff */
[----:B------:R-:W-:-:S03]  /*23ec0*/  SEL R8, R8, RZ, !P0 ;  /* 0x000000ff08087207 */ /* 0x000fc60004000000 */
[----:B------:R-:W-:Y:S01]  /*23ed0*/  IMAD.X R5, R13, 0x1, R62, P1 ;  /* 0x000000010d057824 */ /* 0x000fe200008e063e */
[----:B------:R-:W-:Y:S01]  /*23ee0*/  ISETP.NE.U32.AND P1, PT, R8, RZ, PT ;  /* 0x000000ff0800720c */ /* 0x000fe20003f25070 */
[----:B------:R-:W3:Y:S01]  /*23ef0*/  LDL R62, [R1+0x920] ;  /* 0x00092000013e7983 */ /* 0x000ee20000100800 */
[----:B------:R-:W-:-:S03]  /*23f00*/  SEL R8, RZ, 0x4, !P2 ;  /* 0x00000004ff087807 */ /* 0x000fc60005000000 */
[----:B------:R4:W-:Y:S01]  /*23f10*/  LDGSTS.E [R3+0x32800], [R4.64], P4 ;  /* 0x3280000004037fae */ /* 0x0009e2000a121844 */
[----:B------:R-:W-:Y:S02]  /*23f20*/  SEL R8, R8, RZ, !P0 ;  /* 0x000000ff08087207 */ /* 0x000fe40004000000 */
[----:B------:R-:W-:Y:S02]  /*23f30*/  ISETP.GT.AND P3, PT, R252, 0x1, PT ;  /* 0x00000001fc00780c */ /* 0x000fe40003f64270 */
[----:B----4-:R-:W-:-:S05]  /*23f40*/  IADD3 R4, P2, R17, R59, RZ ;  /* 0x0000003b11047210 */ /* 0x010fca0007f5e0ff */
[----:B------:R-:W-:Y:S01]  /*23f50*/  IMAD.X R5, R13, 0x1, R58, P2 ;  /* 0x000000010d057824 */ /* 0x000fe200010e063a */
[----:B------:R-:W-:Y:S01]  /*23f60*/  ISETP.NE.U32.AND P2, PT, R8, RZ, PT ;  /* 0x000000ff0800720c */ /* 0x000fe20003f45070 */
[----:B------:R-:W4:Y:S01]  /*23f70*/  LDL R58, [R1+0x93c] ;  /* 0x00093c00013a7983 */ /* 0x000f220000100800 */
[----:B------:R-:W-:Y:S02]  /*23f80*/  SEL R8, RZ, 0x4, !P3 ;  /* 0x00000004ff087807 */ /* 0x000fe40005800000 */
[----:B------:R-:W-:Y:S01]  /*23f90*/  ISETP.GT.AND P3, PT, R252, 0x5, PT ;  /* 0x00000005fc00780c */ /* 0x000fe20003f64270 */
[----:B------:R1:W-:Y:S02]  /*23fa0*/  LDGSTS.E [R3+0x33000], [R4.64], P1 ;  /* 0x3300000004037fae */ /* 0x0003e40008921844 */
[----:B-1----:R-:W-:Y:S02]  /*23fb0*/  LOP3.LUT R247, R243, 0x7f, RZ, 0xc0, !PT ;  /* 0x0000007ff3f77812 */ /* 0x002fe400078ec0ff */
[----:B------:R-:W-:-:S02]  /*23fc0*/  SEL R5, R8, RZ, !P0 ;  /* 0x000000ff08057207 */ /* 0x000fc40004000000 */
[----:B------:R-:W-:Y:S02]  /*23fd0*/  SEL R8, RZ, 0x4, !P3 ;  /* 0x00000004ff087807 */ /* 0x000fe40005800000 */
[----:B------:R-:W-:Y:S02]  /*23fe0*/  IADD3 R4, P3, R17, R55, RZ ;  /* 0x0000003711047210 */ /* 0x000fe40007f7e0ff */
[----:B------:R-:W-:Y:S01]  /*23ff0*/  ISETP.NE.U32.AND P1, PT, R5, RZ, PT ;  /* 0x000000ff0500720c */ /* 0x000fe20003f25070 */
[----:B------:R-:W4:Y:S02]  /*24000*/  LDL R55, [R1+0x95c] ;  /* 0x00095c0001377983 */ /* 0x000f240000100800 */
[----:B------:R-:W-:Y:S02]  /*24010*/  IMAD.X R5, R13, 0x1, R54, P3 ;  /* 0x000000010d057824 */ /* 0x000fe400018e0636 */
[----:B------:R-:W4:Y:S04]  /*24020*/  LDL R54, [R1+0x940] ;  /* 0x0009400001367983 */ /* 0x000f280000100800 */
[----:B------:R-:W4:Y:S04]  /*24030*/  LDL.LU R240, [R1+0x300] ;  /* 0x0003000001f07983 */ /* 0x000f280000300800 */
[----:B------:R-:W4:Y:S04]  /*24040*/  LDL.LU R241, [R1+0x304] ;  /* 0x0003040001f17983 */ /* 0x000f280000300800 */
[----:B------:R-:W4:Y:S04]  /*24050*/  LDL.LU R242, [R1+0x308] ;  /* 0x0003080001f27983 */ /* 0x000f280000300800 */
[----:B------:R-:W4:Y:S04]  /*24060*/  LDL.LU R243, [R1+0x30c] ;  /* 0x00030c0001f37983 */ /* 0x000f280000300800 */
[----:B------:R-:W4:Y:S01]  /*24070*/  LDL R12, [R1+0x960] ;  /* 0x00096000010c7983 */ /* 0x000f220000100800 */
[----:B------:R-:W-:Y:S01]  /*24080*/  SEL R8, R8, RZ, !P0 ;  /* 0x000000ff08087207 */ /* 0x000fe20004000000 */
[----:B------:R-:W-:-:S02]  /*24090*/  IMAD.SHL.U32 R247, R247, 0x4, RZ ;  /* 0x00000004f7f77824 */ /* 0x000fc400078e00ff */
[----:B------:R-:W4:Y:S01]  /*240a0*/  LDL R66, [R1+0x97c] ;  /* 0x00097c0001427983 */ /* 0x000f220000100800 */
[----:B------:R-:W-:Y:S02]  /*240b0*/  ISETP.NE.U32.AND P3, PT, R8, RZ, PT ;  /* 0x000000ff0800720c */ /* 0x000fe40003f65070 */
[----:B------:R-:W-:Y:S01]  /*240c0*/  LOP3.LUT R59, R247, 0x20, RZ, 0x3c, !PT ;  /* 0x00000020f73b7812 */ /* 0x000fe200078e3cff */
[----:B------:R-:W4:Y:S04]  /*240d0*/  LDL R63, [R1+0xd9c] ;  /* 0x000d9c00013f7983 */ /* 0x000f280000100800 */
[----:B------:R1:W-:Y:S02]  /*240e0*/  LDGSTS.E [R3+0x33800], [R4.64], P2 ;  /* 0x3380000004037fae */ /* 0x0003e40009121844 */
[----:B-1----:R-:W-:-:S02]  /*240f0*/  IMAD R3, R20, 0x4000, R59 ;  /* 0x0000400014037824 */ /* 0x002fc400078e023b */
[----:B------:R-:W4:Y:S01]  /*24100*/  LDL R59, [R1+0xda0] ;  /* 0x000da000013b7983 */ /* 0x000f220000100800 */
[C---:B------:R-:W-:Y:S02]  /*24110*/  ISETP.GT.AND P2, PT, R252.reuse, 0x9, PT ;  /* 0x00000009fc00780c */ /* 0x040fe40003f44270 */
[----:B------:R-:W-:Y:S02]  /*24120*/  ISETP.GT.AND P5, PT, R252, 0x11, PT ;  /* 0x00000011fc00780c */ /* 0x000fe40003fa4270 */
[----:B------:R-:W-:-:S04]  /*24130*/  SEL R5, RZ, 0x4, !P2 ;  /* 0x00000004ff057807 */ /* 0x000fc80005000000 */
[----:B------:R-:W-:Y:S02]  /*24140*/  SEL R5, R5, RZ, !P0 ;  /* 0x000000ff05057207 */ /* 0x000fe40004000000 */
[----:B--2---:R-:W-:-:S05]  /*24150*/  IADD3 R8, P4, R17, R9, RZ ;  /* 0x0000000911087210 */ /* 0x004fca0007f9e0ff */
[----:B---3--:R-:W-:Y:S02]  /*24160*/  IMAD.X R9, R13, 0x1, R62, P4 ;  /* 0x000000010d097824 */ /* 0x008fe400020e063e */
[----:B------:R-:W2:Y:S01]  /*24170*/  LDL R62, [R1+0x980] ;  /* 0x00098000013e7983 */ /* 0x000ea20000100800 */
[----:B------:R-:W-:-:S03]  /*24180*/  ISETP.GT.AND P4, PT, R252, 0xd, PT ;  /* 0x0000000dfc00780c */ /* 0x000fc60003f84270 */
[----:B------:R1:W-:Y:S01]  /*24190*/  LDGSTS.E [R3+0x30200], [R8.64], P1 ;  /* 0x3020000008037fae */ /* 0x0003e20008921844 */
[----:B------:R-:W-:Y:S02]  /*241a0*/  SEL R4, RZ, 0x4, !P4 ;  /* 0x00000004ff047807 */ /* 0x000fe40006000000 */
[----:B------:R-:W-:Y:S02]  /*241b0*/  ISETP.GT.AND P1, PT, R252, 0x15, PT ;  /* 0x00000015fc00780c */ /* 0x000fe40003f24270 */
[----:B------:R-:W-:Y:S02]  /*241c0*/  SEL R4, R4, RZ, !P0 ;  /* 0x000000ff04047207 */ /* 0x000fe40004000000 */
[----:B-1----:R-:W-:Y:S02]  /*241d0*/  SEL R8, RZ, 0x4, !P5 ;  /* 0x00000004ff087807 */ /* 0x002fe40006800000 */
[----:B------:R-:W-:Y:S02]  /*241e0*/  SEL R9, RZ, 0x4, !P1 ;  /* 0x00000004ff097807 */ /* 0x000fe40004800000 */
[----:B------:R-:W-:-:S02]  /*241f0*/  ISETP.NE.U32.AND P5, PT, R5, RZ, PT ;  /* 0x000000ff0500720c */ /* 0x000fc40003fa5070 */
[----:B------:R-:W-:Y:S02]  /*24200*/  ISETP.NE.U32.AND P1, PT, R4, RZ, PT ;  /* 0x000000ff0400720c */ /* 0x000fe40003f25070 */
[----:B------:R-:W-:Y:S02]  /*24210*/  SEL R5, R8, RZ, !P0 ;  /* 0x000000ff08057207 */ /* 0x000fe40004000000 */
[----:B----4-:R-:W-:Y:S02]  /*24220*/  IADD3 R4, P4, R17, R58, RZ ;  /* 0x0000003a11047210 */ /* 0x010fe40007f9e0ff */
[----:B------:R-:W-:Y:S02]  /*24230*/  ISETP.NE.U32.AND P2, PT, R5, RZ, PT ;  /* 0x000000ff0500720c */ /* 0x000fe40003f45070 */
[----:B------:R-:W-:Y:S01]  /*24240*/  SEL R9, R9, RZ, !P0 ;  /* 0x000000ff09097207 */ /* 0x000fe20004000000 */
[----:B------:R-:W-:Y:S01]  /*24250*/  HMMA.1688.F32.TF32 R148, R144, R6, R240 ;  /* 0x000000069094723c */ /* 0x000fe200000810f0 */
[----:B------:R-:W3:Y:S01]  /*24260*/  LDL.LU R240, [R1+0x310] ;  /* 0x0003100001f07983 */ /* 0x000ee20000300800 */
[----:B------:R-:W-:Y:S01]  /*24270*/  IADD3 R8, P6, R17, R55, RZ ;  /* 0x0000003711087210 */ /* 0x000fe20007fde0ff */
[----:B------:R-:W-:Y:S01]  /*24280*/  IMAD.X R5, R13, 0x1, R54, P4 ;  /* 0x000000010d057824 */ /* 0x000fe200020e0636 */
[----:B------:R-:W-:-:S03]  /*24290*/  ISETP.NE.U32.AND P4, PT, R9, RZ, PT ;  /* 0x000000ff0900720c */ /* 0x000fc60003f85070 */
[----:B------:R-:W-:Y:S11]  /*242a0*/  IMAD.X R9, R13, 0x1, R12, P6 ;  /* 0x000000010d097824 */ /* 0x000ff600030e060c */
[----:B------:R-:W-:Y:S05]  /*242b0*/  @!UPT UIADD3 URZ, URZ, URZ, URZ ;  /* 0x0000003f3f3ff290 */ /* 0x000fea000fffe03f */
[----:B------:R-:W-:Y:S04]  /*242c0*/  STL.64 [R1+0x2c0], R148 ;  /* 0x0002c09401007387 */ /* 0x000fe80000100a00 */
[----:B------:R3:W-:Y:S04]  /*242d0*/  STL.64 [R1+0x2c8], R150 ;  /* 0x0002c89601007387 */ /* 0x0007e80000100a00 */
[----:B------:R-:W3:Y:S04]  /*242e0*/  LDL.LU R241, [R1+0x314] ;  /* 0x0003140001f17983 */ /* 0x000ee80000300800 */
[----:B------:R-:W3:Y:S04]  /*242f0*/  LDL.LU R242, [R1+0x318] ;  /* 0x0003180001f27983 */ /* 0x000ee80000300800 */
[----:B------:R-:W3:Y:S04]  /*24300*/  LDL.LU R243, [R1+0x31c] ;  /* 0x00031c0001f37983 */ /* 0x000ee80000300800 */
[----:B------:R-:W4:Y:S04]  /*24310*/  LDL R58, [R1+0xdbc] ;  /* 0x000dbc00013a7983 */ /* 0x000f280000100800 */
[----:B------:R-:W3:Y:S04]  /*24320*/  LDL R55, [R1+0xddc] ;  /* 0x000ddc0001377983 */ /* 0x000ee80000100800 */
[----:B------:R-:W3:Y:S04]  /*24330*/  LDL R54, [R1+0xdc0] ;  /* 0x000dc00001367983 */ /* 0x000ee80000100800 */
[----:B------:R-:W3:Y:S01]  /*24340*/  LDL R12, [R1+0xde0] ;  /* 0x000de000010c7983 */ /* 0x000ee20000100800 */
[----:B------:R-:W-:-:S03]  /*24350*/  ISETP.GT.AND P6, PT, R252, 0x19, PT ;  /* 0x00000019fc00780c */ /* 0x000fc60003fc4270 */
[----:B------:R1:W-:Y:S01]  /*24360*/  LDGSTS.E [R3+0x30a00], [R4.64], P3 ;  /* 0x30a0000004037fae */ /* 0x0003e20009921844 */
[----:B------:R-:W-:Y:S02]  /*24370*/  ISETP.GT.AND P3, PT, R252, 0x1d, PT ;  /* 0x0000001dfc00780c */ /* 0x000fe40003f64270 */
[----:B------:R-:W-:Y:S01]  /*24380*/  SEL R7, RZ, 0x4, !P6 ;  /* 0x00000004ff077807 */ /* 0x000fe20007000000 */
[----:B------:R1:W-:Y:S03]  /*24390*/  LDGSTS.E [R3+0x31200], [R8.64], P5 ;  /* 0x3120000008037fae */ /* 0x0003e6000a921844 */
[----:B------:R-:W-:Y:S02]  /*243a0*/  SEL R7, R7, RZ, !P0 ;  /* 0x000000ff07077207 */ /* 0x000fe40004000000 */
[----:B-1----:R-:W-:Y:S02]  /*243b0*/  IADD3 R4, P5, R17, R66, RZ ;  /* 0x0000004211047210 */ /* 0x002fe40007fbe0ff */
[----:B------:R-:W-:-:S02]  /*243c0*/  SEL R8, RZ, 0x4, !P3 ;  /* 0x00000004ff087807 */ /* 0x000fc40005800000 */
[----:B------:R-:W-:Y:S02]  /*243d0*/  IADD3 R6, P3, R17, R63, RZ ;  /* 0x0000003f11067210 */ /* 0x000fe40007f7e0ff */
[----:B------:R-:W-:Y:S02]  /*243e0*/  SEL R8, R8, RZ, !P0 ;  /* 0x000000ff08087207 */ /* 0x000fe40004000000 */
[----:B------:R-:W-:Y:S01]  /*243f0*/  ISETP.GT.AND P6, PT, R252, 0x2, PT ;  /* 0x00000002fc00780c */ /* 0x000fe20003fc4270 */
[----:B--2---:R-:W-:Y:S01]  /*24400*/  IMAD.X R5, R13, 0x1, R62, P5 ;  /* 0x000000010d057824 */ /* 0x004fe200028e063e */
[----:B------:R-:W-:Y:S01]  /*24410*/  ISETP.NE.U32.AND P5, PT, R7, RZ, PT ;  /* 0x000000ff0700720c */ /* 0x000fe20003fa5070 */
[----:B------:R-:W-:Y:S02]  /*24420*/  IMAD.X R7, R13, 0x1, R59, P3 ;  /* 0x000000010d077824 */ /* 0x000fe400018e063b */
[----:B------:R-:W2:Y:S04]  /*24430*/  LDL R59, [R1+0xdfc] ;  /* 0x000dfc00013b7983 */ /* 0x000ea80000100800 */
[----:B------:R-:W2:Y:S04]  /*24440*/  LDL.LU R244, [R1+0x350] ;  /* 0x0003500001f47983 */ /* 0x000ea80000300800 */
[----:B------:R-:W2:Y:S04]  /*24450*/  LDL.LU R245, [R1+0x354] ;  /* 0x0003540001f57983 */ /* 0x000ea80000300800 */
[----:B------:R-:W2:Y:S04]  /*24460*/  LDL.LU R246, [R1+0x358] ;  /* 0x0003580001f67983 */ /* 0x000ea80000300800 */
[----:B------:R-:W2:Y:S04]  /*24470*/  LDL.LU R247, [R1+0x35c] ;  /* 0x00035c0001f77983 */ /* 0x000ea80000300800 */
[----:B------:R-:W2:Y:S01]  /*24480*/  LDL R9, [R1+0xe00] ;  /* 0x000e000001097983 */ /* 0x000ea20000100800 */
[----:B------:R-:W-:-:S02]  /*24490*/  ISETP.NE.U32.AND P3, PT, R8, RZ, PT ;  /* 0x000000ff0800720c */ /* 0x000fc40003f65070 */
[----:B------:R-:W-:Y:S01]  /*244a0*/  SEL R8, RZ, 0x4, !P6 ;  /* 0x00000004ff087807 */ /* 0x000fe20007000000 */
[----:B------:R1:W-:Y:S01]  /*244b0*/  LDGSTS.E [R3+0x31a00], [R4.64], P1 ;  /* 0x31a0000004037fae */ /* 0x0003e20008921844 */
[----:B------:R-:W-:-:S03]  /*244c0*/  ISETP.GT.AND P1, PT, R252, 0x6, PT ;  /* 0x00000006fc00780c */ /* 0x000fc60003f24270 */
[----:B------:R4:W-:Y:S01]  /*244d0*/  LDGSTS.E [R3+0x32200], [R6.64], P2 ;  /* 0x3220000006037fae */ /* 0x0009e20009121844 */
[----:B-1----:R-:W-:Y:S02]  /*244e0*/  SEL R4, R8, RZ, !P0 ;  /* 0x000000ff08047207 */ /* 0x002fe40004000000 */
[----:B------:R-:W-:Y:S02]  /*244f0*/  SEL R8, RZ, 0x4, !P1 ;  /* 0x00000004ff087807 */ /* 0x000fe40004800000 */
[----:B------:R-:W-:Y:S02]  /*24500*/  ISETP.NE.U32.AND P1, PT, R4, RZ, PT ;  /* 0x000000ff0400720c */ /* 0x000fe40003f25070 */
[C---:B----4-:R-:W-:Y:S02]  /*24510*/  IADD3 R6, P6, R17.reuse, R58, RZ ;  /* 0x0000003a11067210 */ /* 0x050fe40007fde0ff */
[----:B---3--:R-:W-:-:S03]  /*24520*/  IADD3 R4, P2, R17, R55, RZ ;  /* 0x0000003711047210 */ /* 0x008fc60007f5e0ff */
[C---:B------:R-:W-:Y:S02]  /*24530*/  IMAD.X R7, R13.reuse, 0x1, R54, P6 ;  /* 0x000000010d077824 */ /* 0x040fe400030e0636 */
[----:B------:R-:W3:Y:S01]  /*24540*/  LDL R54, [R1+0x924] ;  /* 0x0009240001367983 */ /* 0x000ee20000100800 */
[----:B------:R-:W-:-:S03]  /*24550*/  IMAD.X R5, R13, 0x1, R12, P2 ;  /* 0x000000010d057824 */ /* 0x000fc600010e060c */
[----:B------:R-:W4:Y:S01]  /*24560*/  LDL R12, [R1+0x944] ;  /* 0x00094400010c7983 */ /* 0x000f220000100800 */
[----:B------:R-:W-:Y:S03]  /*24570*/  HMMA.1688.F32.TF32 R148, R144, R50, R240 ;  /* 0x000000329094723c */ /* 0x000fe600000810f0 */
[----:B------:R2:W-:Y:S01]  /*24580*/  LDGSTS.E [R3+0x32a00], [R6.64], P4 ;  /* 0x32a0000006037fae */ /* 0x0005e2000a121844 */
[----:B------:R-:W-:Y:S02]  /*24590*/  SEL R8, R8, RZ, !P0 ;  /* 0x000000ff08087207 */ /* 0x000fe40004000000 */
[----:B------:R-:W-:Y:S01]  /*245a0*/  ISETP.GT.AND P6, PT, R252, 0xa, PT ;  /* 0x0000000afc00780c */ /* 0x000fe20003fc4270 */
[----:B------:R1:W-:Y:S11]  /*245b0*/  LDGSTS.E [R3+0x33200], [R4.64], P5 ;  /* 0x3320000004037fae */ /* 0x0003f6000a921844 */
[----:B------:R-:W-:Y:S05]  /*245c0*/  @!UPT UIADD3 URZ, URZ, URZ, URZ ;  /* 0x0000003f3f3ff290 */ /* 0x000fea000fffe03f */
[----:B------:R-:W-:Y:S04]  /*245d0*/  STL.64 [R1+0x2b0], R148 ;  /* 0x0002b09401007387 */ /* 0x000fe80000100a00 */
[----:B------:R1:W-:Y:S04]  /*245e0*/  STL.64 [R1+0x2b8], R150 ;  /* 0x0002b89601007387 */ /* 0x0003e80000100a00 */
[----:B------:R-:W4:Y:S04]  /*245f0*/  LDL R55, [R1+0x928] ;  /* 0x0009280001377983 */ /* 0x000f280000100800 */
[----:B------:R-:W4:Y:S04]  /*24600*/  LDL R58, [R1+0x948] ;  /* 0x00094800013a7983 */ /* 0x000f280000100800 */
[----:B------:R-:W4:Y:S04]  /*24610*/  LDL.LU R240, [R1+0x370] ;  /* 0x0003700001f07983 */ /* 0x000f280000300800 */
[----:B------:R-:W4:Y:S04]  /*24620*/  LDL.LU R241, [R1+0x374] ;  /* 0x0003740001f17983 */ /* 0x000f280000300800 */
[----:B------:R-:W4:Y:S04]  /*24630*/  LDL.LU R242, [R1+0x378] ;  /* 0x0003780001f27983 */ /* 0x000f280000300800 */
[----:B------:R-:W4:Y:S01]  /*24640*/  LDL.LU R243, [R1+0x37c] ;  /* 0x00037c0001f37983 */ /* 0x000f220000300800 */
[----:B------:R-:W-:-:S02]  /*24650*/  ISETP.NE.U32.AND P2, PT, R8, RZ, PT ;  /* 0x000000ff0800720c */ /* 0x000fc40003f45070 */
[----:B------:R-:W-:Y:S02]  /*24660*/  SEL R8, RZ, 0x4, !P6 ;  /* 0x00000004ff087807 */ /* 0x000fe40007000000 */
[----:B------:R-:W-:-:S04]  /*24670*/  ISETP.GT.AND P6, PT, R252, 0xe, PT ;  /* 0x0000000efc00780c */ /* 0x000fc80003fc4270 */
[----:B-1----:R-:W-:Y:S02]  /*24680*/  SEL R5, RZ, 0x4, !P6 ;  /* 0x00000004ff057807 */ /* 0x002fe40007000000 */
[----:B--2---:R-:W-:-:S05]  /*24690*/  IADD3 R6, P4, R17, R59, RZ ;  /* 0x0000003b11067210 */ /* 0x004fca0007f9e0ff */
[----:B------:R-:W-:Y:S02]  /*246a0*/  IMAD.X R7, R13, 0x1, R9, P4 ;  /* 0x000000010d077824 */ /* 0x000fe400020e0609 */
[----:B------:R-:W2:Y:S01]  /*246b0*/  LDL R9, [R1+0x964] ;  /* 0x0009640001097983 */ /* 0x000ea20000100800 */
[----:B------:R-:W-:Y:S03]  /*246c0*/  HMMA.1688.F32.TF32 R148, R144, R46, R244 ;  /* 0x0000002e9094723c */ /* 0x000fe600000810f4 */
[----:B------:R4:W-:Y:S11]  /*246d0*/  LDGSTS.E [R3+0x33a00], [R6.64], P3 ;  /* 0x33a0000006037fae */ /* 0x0009f60009921844 */
[----:B------:R-:W-:Y:S09]  /*246e0*/  @!UPT UIADD3 URZ, URZ, URZ, URZ ;  /* 0x0000003f3f3ff290 */ /* 0x000ff2000fffe03f */
[----:B------:R-:W-:Y:S04]  /*246f0*/  STL.64 [R1+0x2a0], R148 ;  /* 0x0002a09401007387 */ /* 0x000fe80000100a00 */
[----:B------:R1:W-:Y:S01]  /*24700*/  STL.64 [R1+0x2a8], R150 ;  /* 0x0002a89601007387 */ /* 0x0003e20000100a00 */
[----:B---3--:R-:W-:-:S03]  /*24710*/  IADD3 R4, P6, R17, R54, RZ ;  /* 0x0000003611047210 */ /* 0x008fc60007fde0ff */
[----:B------:R-:W3:Y:S04]  /*24720*/  S2R R247, SR_TID.X ;  /* 0x0000000000f77919 */ /* 0x000ee80000002100 */
[----:B------:R-:W2:Y:S01]  /*24730*/  LDL R54, [R1+0x984] ;  /* 0x0009840001367983 */ /* 0x000ea20000100800 */
[----:B----4-:R-:W-:-:S03]  /*24740*/  IADD3 R6, P3, R17, R12, RZ ;  /* 0x0000000c11067210 */ /* 0x010fc60007f7e0ff */
[----:B------:R-:W4:Y:S04]  /*24750*/  LDL R12, [R1+0xd88] ;  /* 0x000d8800010c7983 */ /* 0x000f280000100800 */
[----:B------:R-:W4:Y:S04]  /*24760*/  LDL R51, [R1+0x968] ;  /* 0x0009680001337983 */ /* 0x000f280000100800 */
[----:B------:R-:W4:Y:S04]  /*24770*/  LDL.LU R244, [R1+0x380] ;  /* 0x0003800001f47983 */ /* 0x000f280000300800 */
[----:B------:R-:W4:Y:S01]  /*24780*/  LDL.LU R245, [R1+0x384] ;  /* 0x0003840001f57983 */ /* 0x000f220000300800 */
[----:B---3--:R-:W-:-:S03]  /*24790*/  LOP3.LUT R247, R247, 0x7f, RZ, 0xc0, !PT ;  /* 0x0000007ff7f77812 */ /* 0x008fc600078ec0ff */
[----:B------:R-:W3:Y:S02]  /*247a0*/  LDL.LU R246, [R1+0x388] ;  /* 0x0003880001f67983 */ /* 0x000ee40000300800 */
[----:B------:R-:W-:Y:S02]  /*247b0*/  IMAD.SHL.U32 R155, R247, 0x4, RZ ;  /* 0x00000004f79b7824 */ /* 0x000fe400078e00ff */
[----:B------:R-:W3:Y:S04]  /*247c0*/  LDL.LU R247, [R1+0x38c] ;  /* 0x00038c0001f77983 */ /* 0x000ee80000300800 */
[----:B------:R-:W3:Y:S04]  /*247d0*/  LDL R50, [R1+0xda4] ;  /* 0x000da40001327983 */ /* 0x000ee80000100800 */
[----:B------:R-:W3:Y:S01]  /*247e0*/  LDL R47, [R1+0xdc4] ;  /* 0x000dc400012f7983 */ /* 0x000ee20000100800 */
[----:B-1----:R-:W-:Y:S01]  /*247f0*/  HMMA.1688.F32.TF32 R148, R144, R42, R240 ;  /* 0x0000002a9094723c */ /* 0x002fe200000810f0 */
[----:B------:R-:W-:-:S02]  /*24800*/  SEL R8, R8, RZ, !P0 ;  /* 0x000000ff08087207 */ /* 0x000fc40004000000 */
[----:B------:R-:W-:Y:S02]  /*24810*/  ISETP.GT.AND P5, PT, R252, 0x12, PT ;  /* 0x00000012fc00780c */ /* 0x000fe40003fa4270 */
[----:B------:R-:W-:Y:S01]  /*24820*/  SEL R3, R5, RZ, !P0 ;  /* 0x000000ff05037207 */ /* 0x000fe20004000000 */
[----:B------:R-:W-:Y:S01]  /*24830*/  IMAD.X R5, R13, 0x1, R55, P6 ;  /* 0x000000010d057824 */ /* 0x000fe200030e0637 */
[----:B------:R-:W-:Y:S02]  /*24840*/  ISETP.NE.U32.AND P4, PT, R8, RZ, PT ;  /* 0x000000ff0800720c */ /* 0x000fe40003f85070 */
[----:B------:R-:W-:Y:S02]  /*24850*/  LOP3.LUT R55, R155, 0x40, RZ, 0x3c, !PT ;  /* 0x000000409b377812 */ /* 0x000fe400078e3cff */
[----:B------:R-:W-:Y:S11]  /*24860*/  SEL R8, RZ, 0x4, !P5 ;  /* 0x00000004ff087807 */ /* 0x000ff60006800000 */
[----:B------:R-:W-:Y:S01]  /*24870*/  @!UPT UIADD3 URZ, URZ, URZ, URZ ;  /* 0x0000003f3f3ff290 */ /* 0x000fe2000fffe03f */
[----:B------:R-:W-:Y:S04]  /*24880*/  STL.64 [R1+0x290], R148 ;  /* 0x0002909401007387 */ /* 0x000fe80000100a00 */
[----:B------:R3:W-:Y:S04]  /*24890*/  STL.64 [R1+0x298], R150 ;  /* 0x0002989601007387 */ /* 0x0007e80000100a00 */
[----:B------:R-:W3:Y:S01]  /*248a0*/  LDL R46, [R1+0xda8] ;  /* 0x000da800012e7983 */ /* 0x000ee20000100800 */
[----:B------:R-:W-:Y:S01]  /*248b0*/  ISETP.NE.U32.AND P5, PT, R3, RZ, PT ;  /* 0x000000ff0300720c */ /* 0x000fe20003fa5070 */
[----:B------:R-:W-:Y:S01]  /*248c0*/  IMAD R3, R20, 0x4000, R55 ;  /* 0x0000400014037824 */ /* 0x000fe200078e0237 */
[----:B------:R-:W-:-:S02]  /*248d0*/  SEL R8, R8, RZ, !P0 ;  /* 0x000000ff08087207 */ /* 0x000fc40004000000 */
[----:B------:R-:W-:Y:S01]  /*248e0*/  ISETP.GT.AND P6, PT, R252, 0x16, PT ;  /* 0x00000016fc00780c */ /* 0x000fe20003fc4270 */
[----:B------:R-:W-:Y:S01]  /*248f0*/  IMAD.X R7, R13, 0x1, R58, P3 ;  /* 0x000000010d077824 */ /* 0x000fe200018e063a */
[----:B------:R-:W-:Y:S01]  /*24900*/  ISETP.NE.U32.AND P3, PT, R8, RZ, PT ;  /* 0x000000ff0800720c */ /* 0x000fe20003f65070 */
[----:B------:R1:W-:Y:S01]  /*24910*/  LDGSTS.E [R3+0x30400], [R4.64], P1 ;  /* 0x3040000004037fae */ /* 0x0003e20008921844 */
[----:B------:R-:W-:Y:S02]  /*24920*/  SEL R8, RZ, 0x4, !P6 ;  /* 0x00000004ff087807 */ /* 0x000fe40007000000 */
[----:B------:R-:W-:Y:S01]  /*24930*/  ISETP.GT.AND P1, PT, R252, 0x1a, PT ;  /* 0x0000001afc00780c */ /* 0x000fe20003f24270 */
[----:B------:R2:W-:Y:S01]  /*24940*/  LDGSTS.E [R3+0x30c00], [R6.64], P2 ;  /* 0x30c0000006037fae */ /* 0x0005e20009121844 */
[----:B-1----:R-:W-:Y:S02]  /*24950*/  SEL R5, R8, RZ, !P0 ;  /* 0x000000ff08057207 */ /* 0x002fe40004000000 */
[----:B------:R-:W-:-:S02]  /*24960*/  SEL R8, RZ, 0x4, !P1 ;  /* 0x00000004ff087807 */ /* 0x000fc40004800000 */
[C---:B--2---:R-:W-:Y:S02]  /*24970*/  IADD3 R4, P6, R17.reuse, R9, RZ ;  /* 0x0000000911047210 */ /* 0x044fe40007fde0ff */
[----:B------:R-:W2:Y:S04]  /*24980*/  LDL R9, [R1+0xdc8] ;  /* 0x000dc80001097983 */ /* 0x000ea80000100800 */
[----:B------:R-:W2:Y:S04]  /*24990*/  LDL.LU R240, [R1+0x3a0] ;  /* 0x0003a00001f07983 */ /* 0x000ea80000300800 */
[----:B------:R-:W2:Y:S04]  /*249a0*/  LDL.LU R241, [R1+0x3a4] ;  /* 0x0003a40001f17983 */ /* 0x000ea80000300800 */
[----:B------:R-:W2:Y:S04]  /*249b0*/  LDL.LU R242, [R1+0x3a8] ;  /* 0x0003a80001f27983 */ /* 0x000ea80000300800 */
[----:B------:R-:W2:Y:S01]  /*249c0*/  LDL.LU R243, [R1+0x3ac] ;  /* 0x0003ac0001f37983 */ /* 0x000ea20000300800 */
[----:B------:R-:W-:-:S05]  /*249d0*/  IADD3 R6, P1, R17, R54, RZ ;  /* 0x0000003611067210 */ /* 0x000fca0007f3e0ff */
[----:B----4-:R-:W-:Y:S02]  /*249e0*/  IMAD.X R7, R13, 0x1, R12, P1 ;  /* 0x000000010d077824 */ /* 0x010fe400008e060c */
[----:B------:R-:W4:Y:S01]  /*249f0*/  LDL R12, [R1+0xde4] ;  /* 0x000de400010c7983 */ /* 0x000f220000100800 */
[----:B------:R-:W-:Y:S01]  /*24a00*/  ISETP.NE.U32.AND P2, PT, R5, RZ, PT ;  /* 0x000000ff0500720c */ /* 0x000fe20003f45070 */
[----:B------:R-:W-:Y:S01]  /*24a10*/  IMAD.X R5, R13, 0x1, R51, P6 ;  /* 0x000000010d057824 */ /* 0x000fe200030e0633 */
[----:B------:R-:W-:Y:S02]  /*24a20*/  SEL R8, R8, RZ, !P0 ;  /* 0x000000ff08087207 */ /* 0x000fe40004000000 */
[----:B------:R-:W-:Y:S01]  /*24a30*/  ISETP.GT.AND P6, PT, R252, 0x1e, PT ;  /* 0x0000001efc00780c */ /* 0x000fe20003fc4270 */
[----:B---3--:R-:W-:Y:S01]  /*24a40*/  HMMA.1688.F32.TF32 R148, R144, R38, R244 ;  /* 0x000000269094723c */ /* 0x008fe200000810f4 */
[----:B------:R-:W-:Y:S01]  /*24a50*/  ISETP.NE.U32.AND P1, PT, R8, RZ, PT ;  /* 0x000000ff0800720c */ /* 0x000fe20003f25070 */
[----:B------:R1:W-:Y:S01]  /*24a60*/  LDGSTS.E [R3+0x31400], [R4.64], P4 ;  /* 0x3140000004037fae */ /* 0x0003e2000a121844 */
[----:B------:R-:W-:-:S03]  /*24a70*/  SEL R8, RZ, 0x4, !P6 ;  /* 0x00000004ff087807 */ /* 0x000fc60007000000 */
[----:B------:R3:W-:Y:S01]  /*24a80*/  LDGSTS.E [R3+0x31c00], [R6.64], P5 ;  /* 0x31c0000006037fae */ /* 0x0007e2000a921844 */
[----:B-1----:R-:W-:Y:S02]  /*24a90*/  SEL R5, R8, RZ, !P0 ;  /* 0x000000ff08057207 */ /* 0x002fe40004000000 */
[----:B------:R-:W-:Y:S02]  /*24aa0*/  IADD3 R4, P6, R17, R50, RZ ;  /* 0x0000003211047210 */ /* 0x000fe40007fde0ff */
[----:B------:R-:W-:Y:S11]  /*24ab0*/  ISETP.NE.U32.AND P5, PT, R5, RZ, PT ;  /* 0x000000ff0500720c */ /* 0x000ff60003fa5070 */
[----:B------:R-:W-:Y:S01]  /*24ac0*/  @!UPT UIADD3 URZ, URZ, URZ, URZ ;  /* 0x0000003f3f3ff290 */ /* 0x000fe2000fffe03f */
[----:B------:R-:W-:Y:S04]  /*24ad0*/  STL.64 [R1+0x270], R148 ;  /* 0x0002709401007387 */ /* 0x000fe80000100a00 */
[----:B------:R1:W-:Y:S04]  /*24ae0*/  STL.64 [R1+0x278], R150 ;  /* 0x0002789601007387 */ /* 0x0003e80000100a00 */
[----:B------:R-:W4:Y:S04]  /*24af0*/  LDL R43, [R1+0xde8] ;  /* 0x000de800012b7983 */ /* 0x000f280000100800 */
[----:B------:R-:W4:Y:S01]  /*24b00*/  LDL R42, [R1+0xe08] ;  /* 0x000e0800012a7983 */ /* 0x000f220000100800 */
[----:B------:R-:W-:-:S03]  /*24b10*/  IMAD.X R5, R13, 0x1, R46, P6 ;  /* 0x000000010d057824 */ /* 0x000fc600030e062e */
[----:B------:R-:W4:Y:S04]  /*24b20*/  LDL R46, [R1+0xe04] ;  /* 0x000e0400012e7983 */ /* 0x000f280000100800 */
[----:B------:R-:W4:Y:S04]  /*24b30*/  LDL.LU R152, [R1+0x470] ;  /* 0x0004700001987983 */ /* 0x000f280000300800 */
[----:B------:R-:W4:Y:S01]  /*24b40*/  LDL.LU R153, [R1+0x474] ;  /* 0x0004740001997983 */ /* 0x000f220000300800 */
[----:B------:R-:W-:Y:S01]  /*24b50*/  ISETP.GT.AND P4, PT, R252, 0x3, PT ;  /* 0x00000003fc00780c */ /* 0x000fe20003f84270 */
[----:B------:R-:W-:-:S02]  /*24b60*/  IMAD.MOV.U32 R154, RZ, RZ, R2 ;  /* 0x000000ffff9a7224 */ /* 0x000fc400078e0002 */
[----:B------:R-:W4:Y:S01]  /*24b70*/  LDL.LU R2, [R1+0xe58] ;  /* 0x000e580001027983 */ /* 0x000f220000300800 */
[----:B------:R-:W-:Y:S02]  /*24b80*/  SEL R8, RZ, 0x4, !P4 ;  /* 0x00000004ff087807 */ /* 0x000fe40006000000 */
[----:B---3--:R-:W-:Y:S01]  /*24b90*/  IADD3 R6, P4, R17, R47, RZ ;  /* 0x0000002f11067210 */ /* 0x008fe20007f9e0ff */
[----:B------:R-:W-:Y:S01]  /*24ba0*/  IMAD.MOV.U32 R155, RZ, RZ, R0 ;  /* 0x000000ffff9b7224 */ /* 0x000fe200078e0000 */
[----:B------:R-:W-:Y:S01]  /*24bb0*/  ISETP.GT.AND P6, PT, R252, 0x7, PT ;  /* 0x00000007fc00780c */ /* 0x000fe20003fc4270 */
[----:B------:R-:W3:Y:S01]  /*24bc0*/  LDL.LU R0, [R1+0xe54] ;  /* 0x000e540001007983 */ /* 0x000ee20000300800 */
[----:B------:R-:W-:-:S03]  /*24bd0*/  SEL R8, R8, RZ, !P0 ;  /* 0x000000ff08087207 */ /* 0x000fc60004000000 */
[----:B------:R4:W-:Y:S01]  /*24be0*/  LDGSTS.E [R3+0x32400], [R4.64], P3 ;  /* 0x3240000004037fae */ /* 0x0009e20009921844 */
[----:B--2---:R-:W-:-:S03]  /*24bf0*/  IMAD.X R7, R13, 0x1, R9, P4 ;  /* 0x000000010d077824 */ /* 0x004fc600020e0609 */
[----:B------:R-:W2:Y:S01]  /*24c00*/  LDL R9, [R1+0x92c] ;  /* 0x00092c0001097983 */ /* 0x000ea20000100800 */
[----:B-1----:R-:W-:Y:S01]  /*24c10*/  HMMA.1688.F32.TF32 R148, R144, R34, R240 ;  /* 0x000000229094723c */ /* 0x002fe200000810f0 */
[----:B------:R-:W-:Y:S01]  /*24c20*/  ISETP.NE.U32.AND P4, PT, R8, RZ, PT ;  /* 0x000000ff0800720c */ /* 0x000fe20003f85070 */
[----:B------:R-:W-:Y:S01]  /*24c30*/  IMAD.MOV.U32 R244, RZ, RZ, R61 ;  /* 0x000000fffff47224 */ /* 0x000fe200078e003d */
[----:B------:R-:W-:Y:S01]  /*24c40*/  SEL R8, RZ, 0x4, !P6 ;  /* 0x00000004ff087807 */ /* 0x000fe20007000000 */
[----:B------:R-:W-:Y:S02]  /*24c50*/  IMAD.MOV.U32 R245, RZ, RZ, R60 ;  /* 0x000000fffff57224 */ /* 0x000fe400078e003c */
[----:B------:R-:W-:Y:S02]  /*24c60*/  IMAD.MOV.U32 R246, RZ, RZ, R57 ;  /* 0x000000fffff67224 */ /* 0x000fe400078e0039 */
[----:B------:R-:W-:Y:S01]  /*24c70*/  IMAD.MOV.U32 R247, RZ, RZ, R56 ;  /* 0x000000fffff77224 */ /* 0x000fe200078e0038 */
[----:B------:R-:W-:Y:S01]  /*24c80*/  ISETP.GT.AND P3, PT, R252, 0xb, PT ;  /* 0x0000000bfc00780c */ /* 0x000fe20003f64270 */
[----:B------:R1:W-:Y:S11]  /*24c90*/  LDGSTS.E [R3+0x32c00], [R6.64], P2 ;  /* 0x32c0000006037fae */ /* 0x0003f60009121844 */
[----:B------:R-:W-:Y:S02]  /*24ca0*/  @!UPT UIADD3 URZ, URZ, URZ, URZ ;  /* 0x0000003f3f3ff290 */ /* 0x000fe4000fffe03f */
[----:B------:R-:W-:Y:S04]  /*24cb0*/  STL.64 [R1+0x250], R148 ;  /* 0x0002509401007387 */ /* 0x000fe80000100a00 */
[----:B------:R-:W-:Y:S04]  /*24cc0*/  STL.64 [R1+0x258], R150 ;  /* 0x0002589601007387 */ /* 0x000fe80000100a00 */
[----:B------:R-:W3:Y:S04]  /*24cd0*/  LDL R39, [R1+0x930] ;  /* 0x0009300001277983 */ /* 0x000ee80000100800 */
[----:B------:R-:W3:Y:S01]  /*24ce0*/  LDL R38, [R1+0x94c] ;  /* 0x00094c0001267983 */ /* 0x000ee20000100800 */
[----:B----4-:R-:W-:Y:S01]  /*24cf0*/  IADD3 R4, P6, R17, R12, RZ ;  /* 0x0000000c11047210 */ /* 0x010fe20007fde0ff */
[----:B------:R-:W-:-:S02]  /*24d00*/  IMAD.MOV.U32 R242, RZ, RZ, R49 ;  /* 0x000000fffff27224 */ /* 0x000fc400078e0031 */
[----:B------:R-:W4:Y:S01]  /*24d10*/  LDL R12, [R1+0x950] ;  /* 0x00095000010c7983 */ /* 0x000f220000100800 */
[----:B------:R-:W-:Y:S01]  /*24d20*/  IMAD.MOV.U32 R243, RZ, RZ, R48 ;  /* 0x000000fffff37224 */ /* 0x000fe200078e0030 */
[----:B------:R-:W-:Y:S02]  /*24d30*/  SEL R5, R8, RZ, !P0 ;  /* 0x000000ff08057207 */ /* 0x000fe40004000000 */
[----:B------:R-:W4:Y:S01]  /*24d40*/  LDL R34, [R1+0x96c] ;  /* 0x00096c0001227983 */ /* 0x000f220000100800 */
[----:B------:R-:W-:Y:S02]  /*24d50*/  SEL R8, RZ, 0x4, !P3 ;  /* 0x00000004ff087807 */ /* 0x000fe40005800000 */
[----:B------:R-:W-:Y:S02]  /*24d60*/  ISETP.NE.U32.AND P3, PT, R5, RZ, PT ;  /* 0x000000ff0500720c */ /* 0x000fe40003f65070 */
[----:B------:R-:W-:Y:S01]  /*24d70*/  SEL R8, R8, RZ, !P0 ;  /* 0x000000ff08087207 */ /* 0x000fe20004000000 */
[----:B------:R-:W-:Y:S01]  /*24d80*/  IMAD.X R5, R13, 0x1, R43, P6 ;  /* 0x000000010d057824 */ /* 0x000fe200030e062b */
[----:B------:R-:W-:-:S04]  /*24d90*/  ISETP.GT.AND P6, PT, R252, 0xf, PT ;  /* 0x0000000ffc00780c */ /* 0x000fc80003fc4270 */
[----:B------:R1:W-:Y:S01]  /*24da0*/  LDGSTS.E [R3+0x33400], [R4.64], P1 ;  /* 0x3340000004037fae */ /* 0x0003e20008921844 */
[----:B------:R-:W-:Y:S01]  /*24db0*/  HMMA.1688.F32.TF32 R48, R144, R30, R152 ;  /* 0x0000001e9030723c */ /* 0x000fe20000081098 */
[----:B-1----:R-:W-:-:S05]  /*24dc0*/  IADD3 R6, P2, R17, R46, RZ ;  /* 0x0000002e11067210 */ /* 0x002fca0007f5e0ff */
[----:B------:R-:W-:Y:S01]  /*24dd0*/  IMAD.X R7, R13, 0x1, R42, P2 ;  /* 0x000000010d077824 */ /* 0x000fe200010e062a */
[----:B------:R-:W-:Y:S02]  /*24de0*/  ISETP.NE.U32.AND P2, PT, R8, RZ, PT ;  /* 0x000000ff0800720c */ /* 0x000fe40003f45070 */
[----:B------:R-:W-:Y:S02]  /*24df0*/  SEL R8, RZ, 0x4, !P6 ;  /* 0x00000004ff087807 */ /* 0x000fe40007000000 */
[----:B------:R1:W-:Y:S11]  /*24e00*/  LDGSTS.E [R3+0x33c00], [R6.64], P5 ;  /* 0x33c0000006037fae */ /* 0x0003f6000a921844 */
[----:B------:R-:W-:Y:S01]  /*24e10*/  @!UPT UIADD3 URZ, URZ, URZ, URZ ;  /* 0x0000003f3f3ff290 */ /* 0x000fe2000fffe03f */
[----:B------:R-:W-:Y:S04]  /*24e20*/  STL.64 [R1+0x240], R48 ;  /* 0x0002403001007387 */ /* 0x000fe80000100a00 */
[----:B------:R1:W-:Y:S02]  /*24e30*/  STL.64 [R1+0x248], R50 ;  /* 0x0002483201007387 */ /* 0x0003e40000100a00 */
[----:B-1----:R-:W-:Y:S01]  /*24e40*/  HMMA.1688.F32.TF32 R48, R144, R26, R244 ;  /* 0x0000001a9030723c */ /* 0x002fe200000810f4 */
[----:B------:R-:W-:-:S04]  /*24e50*/  SEL R5, R8, RZ, !P0 ;  /* 0x000000ff08057207 */ /* 0x000fc80004000000 */
[----:B------:R-:W-:Y:S02]  /*24e60*/  ISETP.NE.U32.AND P1, PT, R5, RZ, PT ;  /* 0x000000ff0500720c */ /* 0x000fe40003f25070 */
[----:B--2---:R-:W-:Y:S02]  /*24e70*/  IADD3 R4, P6, R17, R9, RZ ;  /* 0x0000000911047210 */ /* 0x004fe40007fde0ff */
[----:B------:R-:W2:Y:S11]  /*24e80*/  LDL R9, [R1+0x970] ;  /* 0x0009700001097983 */ /* 0x000eb60000100800 */
[----:B------:R-:W-:Y:S03]  /*24e90*/  @!UPT UIADD3 URZ, URZ, URZ, URZ ;  /* 0x0000003f3f3ff290 */ /* 0x000fe6000fffe03f */
[----:B------:R-:W-:Y:S04]  /*24ea0*/  STL.64 [R1+0x220], R48 ;  /* 0x0002203001007387 */ /* 0x000fe80000100a00 */
[----:B------:R-:W-:Y:S01]  /*24eb0*/  STL.64 [R1+0x228], R50 ;  /* 0x0002283201007387 */ /* 0x000fe20000100a00 */
[----:B---3--:R-:W-:Y:S01]  /*24ec0*/  IMAD.X R5, R13, 0x1, R39, P6 ;  /* 0x000000010d057824 */ /* 0x008fe200030e0627 */
[----:B------:R-:W-:-:S05]  /*24ed0*/  IADD3 R6, P6, R17, R38, RZ ;  /* 0x0000002611067210 */ /* 0x000fca0007fde0ff */
[----:B----4-:R-:W-:Y:S02]  /*24ee0*/  IMAD.X R7, R13, 0x1, R12, P6 ;  /* 0x000000010d077824 */ /* 0x010fe400030e060c */
[----:B------:R-:W3:Y:S04]  /*24ef0*/  LDL R12, [R1+0xd8c] ;  /* 0x000d8c00010c7983 */ /* 0x000ee80000100800 */
[----:B------:R-:W1:Y:S01]  /*24f00*/  S2R R61, SR_TID.X ;  /* 0x00000000003d7919 */ /* 0x000e620000002100 */
[----:B------:R-:W-:Y:S02]  /*24f10*/  IMAD.MOV.U32 R240, RZ, RZ, R53 ;  /* 0x000000fffff07224 */ /* 0x000fe400078e0035 */
[----:B------:R-:W-:Y:S02]  /*24f20*/  IMAD.MOV.U32 R241, RZ, RZ, R52 ;  /* 0x000000fffff17224 */ /* 0x000fe400078e0034 */
[----:B------:R-:W-:-:S02]  /*24f30*/  IMAD.MOV.U32 R154, RZ, RZ, R41 ;  /* 0x000000ffff9a7224 */ /* 0x000fc400078e0029 */
[----:B------:R-:W-:-:S03]  /*24f40*/  IMAD.MOV.U32 R155, RZ, RZ, R40 ;  /* 0x000000ffff9b7224 */ /* 0x000fc600078e0028 */
[----:B------:R-:W-:Y:S01]  /*24f50*/  HMMA.1688.F32.TF32 R40, R144, R22, R240 ;  /* 0x000000169028723c */ /* 0x000fe200000810f0 */
[----:B------:R-:W-:Y:S02]  /*24f60*/  ISETP.GT.AND P5, PT, R252, 0x13, PT ;  /* 0x00000013fc00780c */ /* 0x000fe40003fa4270 */
[----:B-1----:R-:W-:-:S05]  /*24f70*/  LOP3.LUT R61, R61, 0x7f, RZ, 0xc0, !PT ;  /* 0x0000007f3d3d7812 */ /* 0x002fca00078ec0ff */
[----:B------:R-:W-:Y:S01]  /*24f80*/  IMAD.SHL.U32 R61, R61, 0x4, RZ ;  /* 0x000000043d3d7824 */ /* 0x000fe200078e00ff */
[----:B------:R-:W-:-:S04]  /*24f90*/  SEL R8, RZ, 0x4, !P5 ;  /* 0x00000004ff087807 */ /* 0x000fc80006800000 */
[----:B------:R-:W-:Y:S02]  /*24fa0*/  LOP3.LUT R35, R61, 0x60, RZ, 0x3c, !PT ;  /* 0x000000603d237812 */ /* 0x000fe400078e3cff */
[----:B------:R-:W-:-:S03]  /*24fb0*/  SEL R8, R8, RZ, !P0 ;  /* 0x000000ff08087207 */ /* 0x000fc60004000000 */
[----:B------:R-:W-:-:S05]  /*24fc0*/  IMAD R3, R20, 0x4000, R35 ;  /* 0x0000400014037824 */ /* 0x000fca00078e0223 */
[----:B------:R-:W-:Y:S01]  /*24fd0*/  STL.64 [R1+0x1b0], R40 ;  /* 0x0001b02801007387 */ /* 0x000fe20000100a00 */
[----:B------:R-:W-:-:S03]  /*24fe0*/  IMAD.MOV.U32 R152, RZ, RZ, R45 ;  /* 0x000000ffff987224 */ /* 0x000fc600078e002d */
[----:B------:R1:W-:Y:S01]  /*24ff0*/  LDGSTS.E [R3+0x30600], [R4.64], P4 ;  /* 0x3060000004037fae */ /* 0x0003e2000a121844 */
[----:B------:R-:W-:Y:S01]  /*25000*/  ISETP.NE.U32.AND P4, PT, R8, RZ, PT ;  /* 0x000000ff0800720c */ /* 0x000fe20003f85070 */
[----:B------:R-:W-:Y:S02]  /*25010*/  IMAD.MOV.U32 R153, RZ, RZ, R44 ;  /* 0x000000ffff997224 */ /* 0x000fe400078e002c */
[----:B------:R-:W-:Y:S04]  /*25020*/  STL.64 [R1+0x1b8], R42 ;  /* 0x0001b82a01007387 */ /* 0x000fe80000100a00 */
[----:B------:R-:W4:Y:S04]  /*25030*/  LDL R8, [R1+0xd90] ;  /* 0x000d900001087983 */ /* 0x000f280000100800 */
[----:B------:R-:W4:Y:S01]  /*25040*/  LDL R23, [R1+0xdac] ;  /* 0x000dac0001177983 */ /* 0x000f220000100800 */
[----:B------:R-:W-:-:S02]  /*25050*/  IMAD.MOV.U32 R240, RZ, RZ, R29 ;  /* 0x000000fffff07224 */ /* 0x000fc400078e001d */
[----:B------:R-:W-:Y:S01]  /*25060*/  IMAD.MOV.U32 R241, RZ, RZ, R28 ;  /* 0x000000fffff17224 */ /* 0x000fe200078e001c */
[----:B------:R-:W-:Y:S01]  /*25070*/  ISETP.GT.AND P5, PT, R252, 0x17, PT ;  /* 0x00000017fc00780c */ /* 0x000fe20003fa4270 */
[----:B------:R-:W-:Y:S01]  /*25080*/  HMMA.1688.F32.TF32 R28, R144, R18, R152 ;  /* 0x00000012901c723c */ /* 0x000fe20000081098 */
[----:B------:R-:W2:Y:S02]  /*25090*/  S2R R61, SR_TID.X ;  /* 0x00000000003d7919 */ /* 0x000ea40000002100 */
[----:B-1----:R-:W-:Y:S02]  /*250a0*/  SEL R5, RZ, 0x4, !P5 ;  /* 0x00000004ff057807 */ /* 0x002fe40006800000 */
[----:B------:R1:W-:Y:S01]  /*250b0*/  LDGSTS.E [R3+0x30e00], [R6.64], P3 ;  /* 0x30e0000006037fae */ /* 0x0003e20009921844 */
[----:B------:R-:W-:-:S03]  /*250c0*/  IADD3 R4, P3, R17, R34, RZ ;  /* 0x0000002211047210 */ /* 0x000fc60007f7e0ff */
[----:B------:R-:W4:Y:S01]  /*250d0*/  LDL R22, [R1+0xdb0] ;  /* 0x000db00001167983 */ /* 0x000f220000100800 */
[----:B------:R-:W-:-:S03]  /*250e0*/  IMAD.MOV.U32 R242, RZ, RZ, R25 ;  /* 0x000000fffff27224 */ /* 0x000fc600078e0019 */
[----:B------:R-:W4:Y:S01]  /*250f0*/  LDL R27, [R1+0xdcc] ;  /* 0x000dcc00011b7983 */ /* 0x000f220000100800 */
[----:B-1----:R-:W-:-:S03]  /*25100*/  SEL R6, R5, RZ, !P0 ;  /* 0x000000ff05067207 */ /* 0x002fc60004000000 */
[----:B------:R-:W4:Y:S01]  /*25110*/  LDL R25, [R1+0xdd0] ;  /* 0x000dd00001197983 */ /* 0x000f220000100800 */
[----:B------:R-:W-:Y:S01]  /*25120*/  IMAD.MOV.U32 R243, RZ, RZ, R24 ;  /* 0x000000fffff37224 */ /* 0x000fe200078e0018 */
[----:B------:R-:W-:-:S04]  /*25130*/  ISETP.GT.AND P6, PT, R252, 0x1f, PT ;  /* 0x0000001ffc00780c */ /* 0x000fc80003fc4270 */
[----:B------:R-:W-:Y:S01]  /*25140*/  SEL R7, RZ, 0x4, !P6 ;  /* 0x00000004ff077807 */ /* 0x000fe20007000000 */
[----:B--2---:R-:W-:Y:S02]  /*25150*/  IMAD.X R5, R13, 0x1, R9, P3 ;  /* 0x000000010d057824 */ /* 0x004fe400018e0609 */
[----:B------:R-:W2:Y:S04]  /*25160*/  LDL R9, [R1+0xdec] ;  /* 0x000dec0001097983 */ /* 0x000ea80000100800 */
[----:B------:R-:W-:Y:S04]  /*25170*/  STL.64 [R1+0x180], R28 ;  /* 0x0001801c01007387 */ /* 0x000fe80000100a00 */
[----:B------:R1:W-:Y:S04]  /*25180*/  STL.64 [R1+0x188], R30 ;  /* 0x0001881e01007387 */ /* 0x0003e80000100a00 */
[----:B------:R-:W2:Y:S04]  /*25190*/  LDL R24, [R1+0xdf0] ;  /* 0x000df00001187983 */ /* 0x000ea80000100800 */
[----:B------:R-:W2:Y:S04]  /*251a0*/  LDL R26, [R1+0xe10] ;  /* 0x000e1000011a7983 */ /* 0x000ea80000100800 */
[----:B-1----:R-:W2:Y:S04]  /*251b0*/  LDL R30, [R1+0xe0c] ;  /* 0x000e0c00011e7983 */ /* 0x002ea80000100800 */
[----:B------:R3:W-:Y:S04]  /*251c0*/  LDGSTS.E [R3+0x31600], [R4.64], P2 ;  /* 0x3160000004037fae */ /* 0x0007e80009121844 */
[----:B------:R-:W2:Y:S01]  /*251d0*/  LDL R28, [R1+0xe14] ;  /* 0x000e1400011c7983 */ /* 0x000ea20000100800 */
[----:B------:R-:W-:-:S02]  /*251e0*/  IMAD.MOV.U32 R244, RZ, RZ, R37 ;  /* 0x000000fffff47224 */ /* 0x000fc400078e0025 */
[----:B------:R-:W-:Y:S02]  /*251f0*/  IMAD.MOV.U32 R245, RZ, RZ, R36 ;  /* 0x000000fffff57224 */ /* 0x000fe400078e0024 */
[----:B------:R-:W-:Y:S02]  /*25200*/  IMAD.MOV.U32 R246, RZ, RZ, R33 ;  /* 0x000000fffff67224 */ /* 0x000fe400078e0021 */
[----:B------:R-:W-:Y:S01]  /*25210*/  IMAD.MOV.U32 R247, RZ, RZ, R32 ;  /* 0x000000fffff77224 */ /* 0x000fe200078e0020 */
[----:B------:R-:W-:Y:S01]  /*25220*/  ISETP.GT.AND P5, PT, R252, 0x1b, PT ;  /* 0x0000001bfc00780c */ /* 0x000fe20003fa4270 */
[----:B------:R-:W2:Y:S01]  /*25230*/  LDL R29, [R1+0x990] ;  /* 0x00099000011d7983 */ /* 0x000ea20000100800 */
[----:B---3--:R-:W-:Y:S02]  /*25240*/  IADD3 R4, P2, R17, R12, RZ ;  /* 0x0000000c11047210 */ /* 0x008fe40007f5e0ff */
[----:B------:R-:W-:-:S04]  /*25250*/  LOP3.LUT R12, R61, 0x1f, RZ, 0xc0, !PT ;  /* 0x0000001f3d0c7812 */ /* 0x000fc800078ec0ff */
[----:B------:R-:W-:Y:S02]  /*25260*/  ISETP.GE.AND P6, PT, R12, R252, PT ;  /* 0x000000fc0c00720c */ /* 0x000fe40003fc6270 */
[----:B------:R-:W3:Y:S01]  /*25270*/  LDL R12, [R1+0xe18] ;  /* 0x000e1800010c7983 */ /* 0x000ee20000100800 */
[----:B------:R-:W-:Y:S01]  /*25280*/  HMMA.1688.F32.TF32 R32, R144, R14, R244 ;  /* 0x0000000e9020723c */ /* 0x000fe200000810f4 */
[----:B------:R-:W-:Y:S02]  /*25290*/  ISETP.NE.U32.AND P3, PT, R6, RZ, PT ;  /* 0x000000ff0600720c */ /* 0x000fe40003f65070 */
[----:B------:R-:W-:-:S04]  /*252a0*/  SEL R6, RZ, 0x4, !P5 ;  /* 0x00000004ff067807 */ /* 0x000fc80006800000 */
[----:B------:R-:W-:Y:S02]  /*252b0*/  SEL R5, R6, RZ, !P0 ;  /* 0x000000ff06057207 */ /* 0x000fe40004000000 */
[----:B------:R-:W-:Y:S02]  /*252c0*/  SEL R6, R7, RZ, !P0 ;  /* 0x000000ff07067207 */ /* 0x000fe40004000000 */
[----:B------:R-:W-:Y:S01]  /*252d0*/  ISETP.NE.U32.AND P5, PT, R5, RZ, PT ;  /* 0x000000ff0500720c */ /* 0x000fe20003fa5070 */
[----:B----4-:R-:W-:Y:S01]  /*252e0*/  IMAD.X R5, R13, 0x1, R8, P2 ;  /* 0x000000010d057824 */ /* 0x010fe200010e0608 */
[----:B------:R-:W-:Y:S02]  /*252f0*/  ISETP.NE.U32.AND P2, PT, R6, RZ, PT ;  /* 0x000000ff0600720c */ /* 0x000fe40003f45070 */
[----:B------:R-:W-:Y:S02]  /*25300*/  SEL R8, RZ, 0x4, P6 ;  /* 0x00000004ff087807 */ /* 0x000fe40003000000 */
[----:B------:R-:W-:Y:S01]  /*25310*/  IADD3 R6, P6, R17, R23, RZ ;  /* 0x0000001711067210 */ /* 0x000fe20007fde0ff */
[----:B------:R1:W-:Y:S04]  /*25320*/  LDGSTS.E [R3+0x31e00], [R4.64], P1 ;  /* 0x31e0000004037fae */ /* 0x0003e80008921844 */
[----:B------:R-:W4:Y:S04]  /*25330*/  LDL R23, [R1+0x9a0] ;  /* 0x0009a00001177983 */ /* 0x000f280000100800 */
[----:B------:R-:W-:Y:S04]  /*25340*/  STL.64 [R1+0x170], R32 ;  /* 0x0001702001007387 */ /* 0x000fe80000100a00 */
[----:B------:R1:W-:Y:S01]  /*25350*/  STL.64 [R1+0x178], R34 ;  /* 0x0001782201007387 */ /* 0x0003e20000100a00 */
[----:B------:R-:W-:Y:S01]  /*25360*/  SEL R8, R8, RZ, !P0 ;  /* 0x000000ff08087207 */ /* 0x000fe20004000000 */
[----:B------:R-:W-:-:S02]  /*25370*/  IMAD.X R7, R13, 0x1, R22, P6 ;  /* 0x000000010d077824 */ /* 0x000fc400030e0616 */
[----:B------:R-:W4:Y:S01]  /*25380*/  LDL R19, [R1+0x994] ;  /* 0x0009940001137983 */ /* 0x000f220000100800 */
[----:B-1----:R-:W-:Y:S01]  /*25390*/  HMMA.1688.F32.TF32 R32, R144, R10, R240 ;  /* 0x0000000a9020723c */ /* 0x002fe200000810f0 */
[----:B------:R-:W-:Y:S02]  /*253a0*/  IADD3 R4, P0, R17, R27, RZ ;  /* 0x0000001b11047210 */ /* 0x000fe40007f1e0ff */
[----:B------:R-:W4:Y:S01]  /*253b0*/  LDL R22, [R1+0x9b0] ;  /* 0x0009b00001167983 */ /* 0x000f220000100800 */
[----:B------:R-:W-:-:S03]  /*253c0*/  ISETP.NE.U32.AND P1, PT, R8, RZ, PT ;  /* 0x000000ff0800720c */ /* 0x000fc60003f25070 */
[----:B------:R-:W4:Y:S01]  /*253d0*/  LDL R18, [R1+0x9a4] ;  /* 0x0009a40001127983 */ /* 0x000f220000100800 */
[----:B------:R-:W-:-:S03]  /*253e0*/  IMAD.X R5, R13, 0x1, R25, P0 ;  /* 0x000000010d057824 */ /* 0x000fc600000e0619 */
[----:B------:R1:W-:Y:S04]  /*253f0*/  LDGSTS.E [R3+0x32600], [R6.64], P4 ;  /* 0x3260000006037fae */ /* 0x0003e8000a121844 */
[----:B------:R1:W-:Y:S08]  /*25400*/  LDGSTS.E [R3+0x32e00], [R4.64], P3 ;  /* 0x32e0000004037fae */ /* 0x0003f00009921844 */
[----:B------:R1:W-:Y:S04]  /*25410*/  STL.64 [R1+0x110], R32 ;  /* 0x0001102001007387 */ /* 0x0003e80000100a00 */
[----:B------:R1:W-:Y:S04]  /*25420*/  STL.64 [R1+0x118], R34 ;  /* 0x0001182201007387 */ /* 0x0003e80000100a00 */
[----:B------:R-:W4:Y:S04]  /*25430*/  LDL R27, [R1+0x9c0] ;  /* 0x0009c000011b7983 */ /* 0x000f280000100800 */
[----:B------:R-:W4:Y:S04]  /*25440*/  LDL R25, [R1+0x9b4] ;  /* 0x0009b40001197983 */ /* 0x000f280000100800 */
[----:B------:R-:W4:Y:S04]  /*25450*/  LDL R15, [R1+0x9d0] ;  /* 0x0009d000010f7983 */ /* 0x000f280000100800 */
[----:B------:R-:W4:Y:S01]  /*25460*/  LDL R14, [R1+0x9f0] ;  /* 0x0009f000010e7983 */ /* 0x000f220000100800 */
[----:B------:R-:W-:Y:S01]  /*25470*/  LOP3.LUT R64, R64, 0x60, RZ, 0xc0, !PT ;  /* 0x0000006040407812 */ /* 0x000fe200078ec0ff */
[----:B------:R-:W-:-:S02]  /*25480*/  IMAD.SHL.U32 R65, R65, 0x4, RZ ;  /* 0x0000000441417824 */ /* 0x000fc400078e00ff */
[----:B-1----:R-:W4:Y:S01]  /*25490*/  LDL R5, [R1+0xa00] ;  /* 0x000a000001057983 */ /* 0x002f220000100800 */
[----:B--2---:R-:W-:-:S03]  /*254a0*/  IADD3 R8, P6, R17, R9, RZ ;  /* 0x0000000911087210 */ /* 0x004fc60007fde0ff */
[----:B------:R-:W2:Y:S04]  /*254b0*/  LDL R33, [R1+0xce8] ;  /* 0x000ce80001217983 */ /* 0x000ea80000100800 */
[----:B------:R-:W2:Y:S04]  /*254c0*/  LDL R32, [R1+0xcdc] ;  /* 0x000cdc0001207983 */ /* 0x000ea80000100800 */
[----:B------:R-:W2:Y:S01]  /*254d0*/  LDL R31, [R1+0xcf8] ;  /* 0x000cf800011f7983 */ /* 0x000ea20000100800 */
[----:B------:R-:W-:-:S03]  /*254e0*/  IMAD.X R9, R13, 0x1, R24, P6 ;  /* 0x000000010d097824 */ /* 0x000fc600030e0618 */
[----:B------:R-:W2:Y:S01]  /*254f0*/  LDL R24, [R1+0x9c4] ;  /* 0x0009c40001187983 */ /* 0x000ea20000100800 */
[----:B------:R-:W-:-:S03]  /*25500*/  IADD3 R6, P0, R17, R30, RZ ;  /* 0x0000001e11067210 */ /* 0x000fc60007f1e0ff */
[----:B------:R1:W-:Y:S02]  /*25510*/  LDGSTS.E [R3+0x33600], [R8.64], P5 ;  /* 0x3360000008037fae */ /* 0x0003e4000a921844 */
[----:B------:R-:W-:Y:S01]  /*25520*/  IMAD.X R7, R13, 0x1, R26, P0 ;  /* 0x000000010d077824 */ /* 0x000fe200000e061a */
[C---:B------:R-:W-:Y:S01]  /*25530*/  IADD3 R10, P3, R2.reuse, R28, RZ ;  /* 0x0000001c020a7210 */ /* 0x040fe20007f7e0ff */
[----:B------:R-:W2:Y:S04]  /*25540*/  LDL R26, [R1+0x9e0] ;  /* 0x0009e000011a7983 */ /* 0x000ea80000100800 */
[----:B------:R-:W2:Y:S01]  /*25550*/  LDL R28, [R1+0x9d4] ;  /* 0x0009d400011c7983 */ /* 0x000ea20000100800 */
[----:B------:R-:W-:Y:S02]  /*25560*/  SHF.R.U32.HI R64, RZ, 0x1, R64 ;  /* 0x00000001ff407819 */ /* 0x000fe40000011640 */
[----:B-1----:R-:W-:Y:S01]  /*25570*/  IADD3 R8, P0, R2, R29, RZ ;  /* 0x0000001d02087210 */ /* 0x002fe20007f1e0ff */
[----:B------:R1:W-:Y:S04]  /*25580*/  LDGSTS.E [R3+0x33e00], [R6.64], P2 ;  /* 0x33e0000006037fae */ /* 0x0003e80009121844 */
[----:B------:R-:W2:Y:S01]  /*25590*/  LDL R30, [R1+0xcec] ;  /* 0x000cec00011e7983 */ /* 0x000ea20000100800 */
[----:B---3--:R-:W-:Y:S01]  /*255a0*/  IMAD.X R11, R0, 0x1, R12, P3 ;  /* 0x00000001000b7824 */ /* 0x008fe200018e060c */
[----:B------:R-:W-:-:S02]  /*255b0*/  LOP3.LUT R29, R65, R64, RZ, 0x3c, !PT ;  /* 0x00000040411d7212 */ /* 0x000fc400078e3cff */
[----:B------:R-:W3:Y:S03]  /*255c0*/  LDL R12, [R1+0x9e4] ;  /* 0x0009e400010c7983 */ /* 0x000ee60000100800 */
[----:B------:R-:W-:Y:S01]  /*255d0*/  IMAD R4, R20, 0x10000, R29 ;  /* 0x0001000014047824 */ /* 0x000fe200078e021d */
[----:B------:R-:W0:Y:S04]  /*255e0*/  LDGDEPBAR ;  /* 0x00000000000079af */ /* 0x000e280000000000 */
[----:B------:R4:W-:Y:S04]  /*255f0*/  LDGSTS.E [R4], [R10.64], P1 ;  /* 0x000000000a047fae */ /* 0x0009e80008921844 */
[----:B-1----:R-:W3:Y:S01]  /*25600*/  LDL R3, [R1+0xa50] ;  /* 0x000a500001037983 */ /* 0x002ee20000100800 */
[----:B----4-:R-:W-:Y:S01]  /*25610*/  IADD3 R6, P2, R2, R23, RZ ;  /* 0x0000001702067210 */ /* 0x010fe20007f5e0ff */
[----:B------:R-:W-:-:S02]  /*25620*/  IMAD.X R9, R0, 0x1, R19, P0 ;  /* 0x0000000100097824 */ /* 0x000fc400000e0613 */
[----:B------:R-:W4:Y:S04]  /*25630*/  LDL R23, [R1+0x9f4] ;  /* 0x0009f40001177983 */ /* 0x000f280000100800 */
[----:B------:R-:W4:Y:S04]  /*25640*/  LDL R19, [R1+0xa10] ;  /* 0x000a100001137983 */ /* 0x000f280000100800 */
[----:B------:R1:W-:Y:S01]  /*25650*/  LDGSTS.E [R4+0x400], [R8.64], P1 ;  /* 0x0040000008047fae */ /* 0x0003e20008921844 */
[----:B------:R-:W-:-:S03]  /*25660*/  IADD3 R10, P0, R2, R22, RZ ;  /* 0x00000016020a7210 */ /* 0x000fc60007f1e0ff */
[----:B------:R-:W4:Y:S01]  /*25670*/  LDL R22, [R1+0xa04] ;  /* 0x000a040001167983 */ /* 0x000f220000100800 */
[----:B------:R-:W-:-:S03]  /*25680*/  IMAD.X R7, R0, 0x1, R18, P2 ;  /* 0x0000000100077824 */ /* 0x000fc600010e0612 */
[----:B------:R-:W4:Y:S04]  /*25690*/  LDL R18, [R1+0xa20] ;  /* 0x000a200001127983 */ /* 0x000f280000100800 */
[----:B------:R1:W-:Y:S04]  /*256a0*/  LDGSTS.E [R4+0x800], [R6.64], P1 ;  /* 0x0080000006047fae */ /* 0x0003e80008921844 */
[----:B------:R-:W2:Y:S04]  /*256b0*/  S2R R65, SR_TID.X ;  /* 0x0000000000417919 */ /* 0x000ea80000002100 */
[----:B------:R-:W4:Y:S01]  /*256c0*/  LDL R29, [R1+0xc1c] ;  /* 0x000c1c00011d7983 */ /* 0x000f220000100800 */
[----:B-1----:R-:W-:-:S03]  /*256d0*/  IADD3 R8, P2, R2, R27, RZ ;  /* 0x0000001b02087210 */ /* 0x002fc60007f5e0ff */
[----:B------:R-:W4:Y:S01]  /*256e0*/  LDL R27, [R1+0xa14] ;  /* 0x000a1400011b7983 */ /* 0x000f220000100800 */
[----:B------:R-:W-:-:S03]  /*256f0*/  IMAD.X R11, R0, 0x1, R25, P0 ;  /* 0x00000001000b7824 */ /* 0x000fc600000e0619 */
[----:B------:R-:W4:Y:S01]  /*25700*/  LDL R25, [R1+0xa30] ;  /* 0x000a300001197983 */ /* 0x000f220000100800 */
[----:B------:R-:W-:-:S03]  /*25710*/  IADD3 R6, P0, R2, R15, RZ ;  /* 0x0000000f02067210 */ /* 0x000fc60007f1e0ff */
[----:B------:R-:W4:Y:S04]  /*25720*/  LDL R15, [R1+0xa24] ;  /* 0x000a2400010f7983 */ /* 0x000f280000100800 */
[----:B------:R1:W-:Y:S01]  /*25730*/  LDGSTS.E [R4+0xc00], [R10.64], P1 ;  /* 0x00c000000a047fae */ /* 0x0003e20008921844 */
[----:B--2---:R-:W-:-:S03]  /*25740*/  IMAD.X R9, R0, 0x1, R24, P2 ;  /* 0x0000000100097824 */ /* 0x004fc600010e0618 */
[----:B------:R-:W2:Y:S04]  /*25750*/  LDL R24, [R1+0xa40] ;  /* 0x000a400001187983 */ /* 0x000ea80000100800 */
[----:B------:R1:W-:Y:S02]  /*25760*/  LDGSTS.E [R4+0x1000], [R8.64], P1 ;  /* 0x0100000008047fae */ /* 0x0003e40008921844 */
[----:B-1----:R-:W-:Y:S02]  /*25770*/  IADD3 R10, P2, R2, R26, RZ ;  /* 0x0000001a020a7210 */ /* 0x002fe40007f5e0ff */
[----:B------:R-:W2:Y:S01]  /*25780*/  LDL R26, [R1+0xa34] ;  /* 0x000a3400011a7983 */ /* 0x000ea20000100800 */
[----:B------:R-:W-:Y:S01]  /*25790*/  IMAD.X R7, R0, 0x1, R28, P0 ;  /* 0x0000000100077824 */ /* 0x000fe200000e061c */
[----:B------:R-:W-:-:S02]  /*257a0*/  IADD3 R8, P0, R2, R14, RZ ;  /* 0x0000000e02087210 */ /* 0x000fc40007f1e0ff */
[----:B------:R-:W2:Y:S04]  /*257b0*/  LDL R28, [R1+0xd00] ;  /* 0x000d0000011c7983 */ /* 0x000ea80000100800 */
[----:B------:R-:W2:Y:S04]  /*257c0*/  LDL R14, [R1+0xa44] ;  /* 0x000a4400010e7983 */ /* 0x000ea80000100800 */
[----:B------:R1:W-:Y:S01]  /*257d0*/  LDGSTS.E [R4+0x1400], [R6.64], P1 ;  /* 0x0140000006047fae */ /* 0x0003e20008921844 */
[----:B---3--:R-:W-:-:S03]  /*257e0*/  IMAD.X R11, R0, 0x1, R12, P2 ;  /* 0x00000001000b7824 */ /* 0x008fc600010e060c */
[----:B------:R-:W3:Y:S01]  /*257f0*/  LDL R12, [R1+0xa60] ;  /* 0x000a6000010c7983 */ /* 0x000ee20000100800 */
[----:B-1----:R-:W-:-:S03]  /*25800*/  IADD3 R6, P2, R2, R5, RZ ;  /* 0x0000000502067210 */ /* 0x002fc60007f5e0ff */
[----:B------:R-:W3:Y:S04]  /*25810*/  LDL R5, [R1+0xa54] ;  /* 0x000a540001057983 */ /* 0x000ee80000100800 */
[----:B------:R1:W-:Y:S01]  /*25820*/  LDGSTS.E [R4+0x1800], [R10.64], P1 ;  /* 0x018000000a047fae */ /* 0x0003e20008921844 */
[----:B----4-:R-:W-:-:S03]  /*25830*/  IMAD.X R9, R0, 0x1, R23, P0 ;  /* 0x0000000100097824 */ /* 0x010fc600000e0617 */
[----:B------:R-:W4:Y:S01]  /*25840*/  LDL R23, [R1+0xa70] ;  /* 0x000a700001177983 */ /* 0x000f220000100800 */
[----:B-1----:R-:W-:-:S03]  /*25850*/  IADD3 R10, P0, R2, R19, RZ ;  /* 0x00000013020a7210 */ /* 0x002fc60007f1e0ff */
[----:B------:R-:W4:Y:S04]  /*25860*/  LDL R19, [R1+0xa64] ;  /* 0x000a640001137983 */ /* 0x000f280000100800 */
[----:B------:R1:W-:Y:S01]  /*25870*/  LDGSTS.E [R4+0x1c00], [R8.64], P1 ;  /* 0x01c0000008047fae */ /* 0x0003e20008921844 */
[----:B------:R-:W-:-:S03]  /*25880*/  IMAD.X R7, R0, 0x1, R22, P2 ;  /* 0x0000000100077824 */ /* 0x000fc600010e0616 */
[----:B------:R-:W4:Y:S04]  /*25890*/  LDL R22, [R1+0xa80] ;  /* 0x000a800001167983 */ /* 0x000f280000100800 */
[----:B------:R1:W-:Y:S02]  /*258a0*/  LDGSTS.E [R4+0x2000], [R6.64], P1 ;  /* 0x0200000006047fae */ /* 0x0003e40008921844 */
[----:B-1----:R-:W-:Y:S02]  /*258b0*/  IADD3 R8, P2, R2, R18, RZ ;  /* 0x0000001202087210 */ /* 0x002fe40007f5e0ff */
[----:B------:R-:W4:Y:S01]  /*258c0*/  LDL R18, [R1+0xa74] ;  /* 0x000a740001127983 */ /* 0x000f220000100800 */
[----:B------:R-:W-:-:S03]  /*258d0*/  IMAD.X R11, R0, 0x1, R27, P0 ;  /* 0x00000001000b7824 */ /* 0x000fc600000e061b */
[----:B------:R-:W4:Y:S01]  /*258e0*/  LDL R27, [R1+0xa90] ;  /* 0x000a9000011b7983 */ /* 0x000f220000100800 */
[----:B------:R-:W-:-:S03]  /*258f0*/  IADD3 R6, P0, R2, R25, RZ ;  /* 0x0000001902067210 */ /* 0x000fc60007f1e0ff */
[----:B------:R-:W4:Y:S01]  /*25900*/  LDL R25, [R1+0xa84] ;  /* 0x000a840001197983 */ /* 0x000f220000100800 */
[----:B------:R-:W-:-:S03]  /*25910*/  IMAD.X R9, R0, 0x1, R15, P2 ;  /* 0x0000000100097824 */ /* 0x000fc600010e060f */
[----:B------:R-:W4:Y:S04]  /*25920*/  LDL R15, [R1+0xaa0] ;  /* 0x000aa000010f7983 */ /* 0x000f280000100800 */
[----:B------:R2:W-:Y:S04]  /*25930*/  LDGSTS.E [R4+0x2400], [R10.64], P1 ;  /* 0x024000000a047fae */ /* 0x0005e80008921844 */
[----:B------:R1:W-:Y:S01]  /*25940*/  LDGSTS.E [R4+0x2800], [R8.64], P1 ;  /* 0x0280000008047fae */ /* 0x0003e20008921844 */
[----:B--2---:R-:W-:-:S03]  /*25950*/  IADD3 R10, P2, R2, R24, RZ ;  /* 0x00000018020a7210 */ /* 0x004fc60007f5e0ff */
[----:B------:R-:W2:Y:S01]  /*25960*/  LDL R24, [R1+0xa94] ;  /* 0x000a940001187983 */ /* 0x000ea20000100800 */
[----:B------:R-:W-:Y:S01]  /*25970*/  IMAD.X R7, R0, 0x1, R26, P0 ;  /* 0x0000000100077824 */ /* 0x000fe200000e061a */
[----:B-1----:R-:W-:Y:S02]  /*25980*/  IADD3 R8, P0, R2, R3, RZ ;  /* 0x0000000302087210 */ /* 0x002fe40007f1e0ff */
[----:B------:R-:W2:Y:S04]  /*25990*/  LDL R26, [R1+0xab0] ;  /* 0x000ab000011a7983 */ /* 0x000ea80000100800 */
[----:B------:R-:W2:Y:S01]  /*259a0*/  LDL R3, [R1+0xaa4] ;  /* 0x000aa40001037983 */ /* 0x000ea20000100800 */
[----:B------:R-:W-:-:S03]  /*259b0*/  IMAD.X R11, R0, 0x1, R14, P2 ;  /* 0x00000001000b7824 */ /* 0x000fc600010e060e */
[----:B------:R-:W2:Y:S04]  /*259c0*/  LDL R14, [R1+0xac0] ;  /* 0x000ac000010e7983 */ /* 0x000ea80000100800 */
[----:B------:R3:W-:Y:S04]  /*259d0*/  LDGSTS.E [R4+0x2c00], [R6.64], P1 ;  /* 0x02c0000006047fae */ /* 0x0007e80008921844 */
[----:B------:R4:W-:Y:S01]  /*259e0*/  LDGSTS.E [R4+0x3000], [R10.64], P1 ;  /* 0x030000000a047fae */ /* 0x0009e20008921844 */
[----:B---3--:R-:W-:-:S03]  /*259f0*/  IADD3 R6, P2, R2, R12, RZ ;  /* 0x0000000c02067210 */ /* 0x008fc60007f5e0ff */
[----:B------:R-:W3:Y:S01]  /*25a00*/  LDL R12, [R1+0xab4] ;  /* 0x000ab400010c7983 */ /* 0x000ee20000100800 */
[----:B------:R-:W-:-:S03]  /*25a10*/  IMAD.X R9, R0, 0x1, R5, P0 ;  /* 0x0000000100097824 */ /* 0x000fc600000e0605 */
[----:B------:R-:W3:Y:S04]  /*25a20*/  LDL R5, [R1+0xad0] ;  /* 0x000ad00001057983 */ /* 0x000ee80000100800 */
[----:B------:R1:W-:Y:S01]  /*25a30*/  LDGSTS.E [R4+0x3400], [R8.64], P1 ;  /* 0x0340000008047fae */ /* 0x0003e20008921844 */
[----:B----4-:R-:W-:-:S03]  /*25a40*/  IADD3 R10, P0, R2, R23, RZ ;  /* 0x00000017020a7210 */ /* 0x010fc60007f1e0ff */
[----:B------:R-:W4:Y:S01]  /*25a50*/  LDL R23, [R1+0xac4] ;  /* 0x000ac40001177983 */ /* 0x000f220000100800 */
[----:B------:R-:W-:-:S03]  /*25a60*/  IMAD.X R7, R0, 0x1, R19, P2 ;  /* 0x0000000100077824 */ /* 0x000fc600010e0613 */
[----:B------:R-:W4:Y:S04]  /*25a70*/  LDL R19, [R1+0xae0] ;  /* 0x000ae00001137983 */ /* 0x000f280000100800 */
[----:B------:R1:W-:Y:S02]  /*25a80*/  LDGSTS.E [R4+0x3800], [R6.64], P1 ;  /* 0x0380000006047fae */ /* 0x0003e40008921844 */
[----:B-1----:R-:W-:Y:S02]  /*25a90*/  IADD3 R8, P2, R2, R22, RZ ;  /* 0x0000001602087210 */ /* 0x002fe40007f5e0ff */
[----:B------:R-:W4:Y:S01]  /*25aa0*/  LDL R22, [R1+0xad4] ;  /* 0x000ad40001167983 */ /* 0x000f220000100800 */
[----:B------:R-:W-:-:S03]  /*25ab0*/  IMAD.X R11, R0, 0x1, R18, P0 ;  /* 0x00000001000b7824 */ /* 0x000fc600000e0612 */
[----:B------:R-:W4:Y:S04]  /*25ac0*/  LDL R18, [R1+0xaf0] ;  /* 0x000af00001127983 */ /* 0x000f280000100800 */
[----:B------:R1:W-:Y:S01]  /*25ad0*/  LDGSTS.E [R4+0x3c00], [R10.64], P1 ;  /* 0x03c000000a047fae */ /* 0x0003e20008921844 */
[----:B------:R-:W-:-:S03]  /*25ae0*/  IADD3 R6, P0, R2, R27, RZ ;  /* 0x0000001b02067210 */ /* 0x000fc60007f1e0ff */
[----:B------:R-:W4:Y:S01]  /*25af0*/  LDL R27, [R1+0xae4] ;  /* 0x000ae400011b7983 */ /* 0x000f220000100800 */
[----:B------:R-:W-:-:S03]  /*25b00*/  IMAD.X R9, R0, 0x1, R25, P2 ;  /* 0x0000000100097824 */ /* 0x000fc600010e0619 */
[----:B------:R-:W4:Y:S01]  /*25b10*/  LDL R25, [R1+0xb00] ;  /* 0x000b000001197983 */ /* 0x000f220000100800 */
[----:B-1----:R-:W-:-:S03]  /*25b20*/  IADD3 R10, P2, R2, R15, RZ ;  /* 0x0000000f020a7210 */ /* 0x002fc60007f5e0ff */
[----:B------:R-:W4:Y:S04]  /*25b30*/  LDL R15, [R1+0xaf4] ;  /* 0x000af400010f7983 */ /* 0x000f280000100800 */
[----:B------:R1:W-:Y:S01]  /*25b40*/  LDGSTS.E [R4+0x4000], [R8.64], P1 ;  /* 0x0400000008047fae */ /* 0x0003e20008921844 */
[----:B--2---:R-:W-:-:S03]  /*25b50*/  IMAD.X R7, R0, 0x1, R24, P0 ;  /* 0x0000000100077824 */ /* 0x004fc600000e0618 */
[----:B------:R-:W2:Y:S04]  /*25b60*/  LDL R24, [R1+0xb10] ;  /* 0x000b100001187983 */ /* 0x000ea80000100800 */
[----:B------:R1:W-:Y:S02]  /*25b70*/  LDGSTS.E [R4+0x4400], [R6.64], P1 ;  /* 0x0440000006047fae */ /* 0x0003e40008921844 */
[----:B-1----:R-:W-:Y:S02]  /*25b80*/  IADD3 R8, P0, R2, R26, RZ ;  /* 0x0000001a02087210 */ /* 0x002fe40007f1e0ff */
[----:B------:R-:W2:Y:S01]  /*25b90*/  LDL R26, [R1+0xb04] ;  /* 0x000b0400011a7983 */ /* 0x000ea20000100800 */
[----:B------:R-:W-:-:S03]  /*25ba0*/  IMAD.X R11, R0, 0x1, R3, P2 ;  /* 0x00000001000b7824 */ /* 0x000fc600010e0603 */
[----:B------:R-:W2:Y:S01]  /*25bb0*/  LDL R3, [R1+0xb20] ;  /* 0x000b200001037983 */ /* 0x000ea20000100800 */
[----:B------:R-:W-:-:S03]  /*25bc0*/  IADD3 R6, P2, R2, R14, RZ ;  /* 0x0000000e02067210 */ /* 0x000fc60007f5e0ff */
        /* <DEDUP_REMOVED lines=27> */
[----:B------:R-:W-:-:S03]  /*25d80*/  IMAD.X R11, R0, 0x1, R26, P2 ;  /* 0x00000001000b7824 */ /* 0x000fc600010e061a */
[----:B------:R-:W2:Y:S01]  /*25d90*/  LDL R26, [R1+0xb80] ;  /* 0x000b8000011a7983 */ /* 0x000ea20000100800 */
[----:B-1----:R-:W-:-:S03]  /*25da0*/  IADD3 R6, P2, R2, R3, RZ ;  /* 0x0000000302067210 */ /* 0x002fc60007f5e0ff */
        /* <DEDUP_REMOVED lines=150> */
[----:B------:R1:W-:Y:S01]  /*26710*/  LDGSTS.E [R4+0xd800], [R10.64], P1 ;  /* 0x0d8000000a047fae */ /* 0x0003e20008921844 */
[----:B------:R-:W-:-:S03]  /*26720*/  LOP3.LUT R65, R65, 0x60, RZ, 0xc0, !PT ;  /* 0x0000006041417812 */ /* 0x000fc600078ec0ff */
        /* <DEDUP_REMOVED lines=13> */
[----:B------:R-:W-:Y:S01]  /*26800*/  IADD3 R6, P0, R2, R27, RZ ;  /* 0x0000001b02067210 */ /* 0x000fe20007f1e0ff */
[----:B------:R-:W-:Y:S02]  /*26810*/  IMAD.X R9, R0, 0x1, R14, P2 ;  /* 0x0000000100097824 */ /* 0x000fe400010e060e */
[----:B------:R-:W2:Y:S04]  /*26820*/  LDL R14, [R1+0x98c] ;  /* 0x00098c00010e7983 */ /* 0x000ea80000100800 */
[----:B------:R1:W-:Y:S04]  /*26830*/  LDGSTS.E [R4+0xe400], [R10.64], P1 ;  /* 0x0e4000000a047fae */ /* 0x0003e80008921844 */
[----:B------:R4:W-:Y:S01]  /*26840*/  LDGSTS.E [R4+0xe800], [R8.64], P1 ;  /* 0x0e80000008047fae */ /* 0x0009e20008921844 */
[----:B------:R-:W-:-:S03]  /*26850*/  SHF.R.U32.HI R65, RZ, 0x1, R65 ;  /* 0x00000001ff417819 */ /* 0x000fc60000011641 */
[----:B------:R-:W2:Y:S01]  /*26860*/  LDL R27, [R1+0x9dc] ;  /* 0x0009dc00011b7983 */ /* 0x000ea20000100800 */
[----:B---3--:R-:W-:-:S03]  /*26870*/  IMAD.X R7, R0, 0x1, R12, P0 ;  /* 0x0000000100077824 */ /* 0x008fc600000e060c */
[----:B------:R-:W3:Y:S01]  /*26880*/  LDL R12, [R1+0x99c] ;  /* 0x00099c00010c7983 */ /* 0x000ee20000100800 */
[----:B-1----:R-:W-:-:S03]  /*26890*/  IADD3 R10, P2, R2, R5, RZ ;  /* 0x00000005020a7210 */ /* 0x002fc60007f5e0ff */
        /* <DEDUP_REMOVED lines=15> */
[----:B------:R-:W4:Y:S04]  /*26990*/  LDL R15, [R1+0x9cc] ;  /* 0x0009cc00010f7983 */ /* 0x000f280000100800 */
[----:B------:R1:W-:Y:S01]  /*269a0*/  LDGSTS.E [R4+0xf800], [R6.64], P1 ;  /* 0x0f80000006047fae */ /* 0x0003e20008921844 */
[----:B--2---:R-:W-:-:S03]  /*269b0*/  IADD3 R8, P0, R2, R24, RZ ;  /* 0x0000001802087210 */ /* 0x004fc60007f1e0ff */
[----:B------:R-:W2:Y:S01]  /*269c0*/  LDL R24, [R1+0x9e8] ;  /* 0x0009e80001187983 */ /* 0x000ea20000100800 */
[----:B-1----:R-:W-:Y:S02]  /*269d0*/  IADD3 R6, P2, R2, R3, RZ ;  /* 0x0000000302067210 */ /* 0x002fe40007f5e0ff */
[----:B------:R-:W-:Y:S01]  /*269e0*/  LOP3.LUT R3, R21, R65, RZ, 0x3c, !PT ;  /* 0x0000004115037212 */ /* 0x000fe200078e3cff */
[C---:B------:R-:W-:Y:S01]  /*269f0*/  IMAD.X R11, R0.reuse, 0x1, R26, P3 ;  /* 0x00000001000b7824 */ /* 0x040fe200018e061a */
[----:B------:R-:W2:Y:S01]  /*26a00*/  LDL R21, [R1+0x9ec] ;  /* 0x0009ec0001157983 */ /* 0x000ea20000100800 */
[----:B------:R-:W-:Y:S01]  /*26a10*/  IMAD.X R9, R0, 0x1, R14, P0 ;  /* 0x0000000100097824 */ /* 0x000fe200000e060e */
[----:B------:R-:W-:Y:S02]  /*26a20*/  LOP3.LUT R3, R3, 0x40, RZ, 0x3c, !PT ;  /* 0x0000004003037812 */ /* 0x000fe400078e3cff */
[----:B------:R-:W2:Y:S04]  /*26a30*/  LDL R26, [R1+0x9f8] ;  /* 0x0009f800011a7983 */ /* 0x000ea80000100800 */
[----:B------:R-:W2:Y:S01]  /*26a40*/  LDL R14, [R1+0xa08] ;  /* 0x000a0800010e7983 */ /* 0x000ea20000100800 */
[----:B------:R-:W-:-:S03]  /*26a50*/  IMAD R3, R20, 0x10000, R3 ;  /* 0x0001000014037824 */ /* 0x000fc600078e0203 */
[----:B------:R-:W2:Y:S04]  /*26a60*/  LDL R20, [R1+0x9fc] ;  /* 0x0009fc0001147983 */ /* 0x000ea80000100800 */
[----:B------:R1:W-:Y:S04]  /*26a70*/  LDGSTS.E [R4+0xfc00], [R10.64], P1 ;  /* 0x0fc000000a047fae */ /* 0x0003e80008921844 */
[----:B------:R4:W-:Y:S04]  /*26a80*/  LDGSTS.E [R3+0x200], [R8.64], P1 ;  /* 0x0020000008037fae */ /* 0x0009e80008921844 */
[----:B-1----:R-:W2:Y:S04]  /*26a90*/  LDL R11, [R1+0xa58] ;  /* 0x000a5800010b7983 */ /* 0x002ea80000100800 */
[----:B------:R-:W2:Y:S01]  /*26aa0*/  LDL R10, [R1+0xa4c] ;  /* 0x000a4c00010a7983 */ /* 0x000ea20000100800 */
[----:B---3--:R-:W-:-:S03]  /*26ab0*/  IMAD.X R7, R0, 0x1, R12, P2 ;  /* 0x0000000100077824 */ /* 0x008fc600010e060c */
[----:B------:R-:W3:Y:S01]  /*26ac0*/  LDL R12, [R1+0xa18] ;  /* 0x000a1800010c7983 */ /* 0x000ee20000100800 */
[----:B------:R-:W-:-:S03]  /*26ad0*/  IADD3 R4, P0, R2, R5, RZ ;  /* 0x0000000502047210 */ /* 0x000fc60007f1e0ff */
        /* <DEDUP_REMOVED lines=15> */
[----:B------:R-:W-:-:S03]  /*26bd0*/  IMAD.X R5, R0, 0x1, R27, P2 ;  /* 0x0000000100057824 */ /* 0x000fc600010e061b */
[----:B------:R1:W-:Y:S04]  /*26be0*/  LDGSTS.E [R3+0x1200], [R6.64], P1 ;  /* 0x0120000006037fae */ /* 0x0003e80008921844 */
[----:B------:R1:W-:Y:S04]  /*26bf0*/  LDGSTS.E [R3+0x1600], [R4.64], P1 ;  /* 0x0160000004037fae */ /* 0x0003e80008921844 */
[----:B------:R-:W4:Y:S01]  /*26c00*/  LDL R27, [R1+0xb5c] ;  /* 0x000b5c00011b7983 */ /* 0x000f220000100800 */
[----:B--2---:R-:W-:-:S03]  /*26c10*/  IADD3 R8, P0, R2, R24, RZ ;  /* 0x0000001802087210 */ /* 0x004fc60007f1e0ff */
[----:B------:R-:W2:Y:S02]  /*26c20*/  LDL R24, [R1+0xa3c] ;  /* 0x000a3c0001187983 */ /* 0x000ea40000100800 */
[----:B------:R-:W-:Y:S02]  /*26c30*/  IMAD.X R9, R0, 0x1, R21, P0 ;  /* 0x0000000100097824 */ /* 0x000fe400000e0615 */
[----:B------:R-:W2:Y:S01]  /*26c40*/  LDL R21, [R1+0xa68] ;  /* 0x000a680001157983 */ /* 0x000ea20000100800 */
[----:B-1----:R-:W-:-:S03]  /*26c50*/  IADD3 R6, P2, R2, R26, RZ ;  /* 0x0000001a02067210 */ /* 0x002fc60007f5e0ff */
[----:B------:R3:W-:Y:S01]  /*26c60*/  LDGSTS.E [R3+0x1a00], [R8.64], P1 ;  /* 0x01a0000008037fae */ /* 0x0007e20008921844 */
[----:B------:R-:W-:-:S03]  /*26c70*/  IADD3 R4, P0, R2, R14, RZ ;  /* 0x0000000e02047210 */ /* 0x000fc60007f1e0ff */
[----:B------:R-:W2:Y:S01]  /*26c80*/  LDL R14, [R1+0xa5c] ;  /* 0x000a5c00010e7983 */ /* 0x000ea20000100800 */
[----:B------:R-:W-:-:S03]  /*26c90*/  IMAD.X R7, R0, 0x1, R20, P2 ;  /* 0x0000000100077824 */ /* 0x000fc600010e0614 */
[----:B------:R-:W2:Y:S04]  /*26ca0*/  LDL R20, [R1+0xa78] ;  /* 0x000a780001147983 */ /* 0x000ea80000100800 */
[----:B------:R1:W-:Y:S04]  /*26cb0*/  LDGSTS.E [R3+0x1e00], [R6.64], P1 ;  /* 0x01e0000006037fae */ /* 0x0003e80008921844 */
[----:B------:R-:W2:Y:S01]  /*26cc0*/  LDL R26, [R1+0xaa8] ;  /* 0x000aa800011a7983 */ /* 0x000ea20000100800 */
[----:B---3--:R-:W-:-:S03]  /*26cd0*/  IADD3 R8, P2, R2, R12, RZ ;  /* 0x0000000c02087210 */ /* 0x008fc60007f5e0ff */
[----:B------:R-:W3:Y:S01]  /*26ce0*/  LDL R12, [R1+0xa6c] ;  /* 0x000a6c00010c7983 */ /* 0x000ee20000100800 */
        /* <DEDUP_REMOVED lines=13> */
[----:B------:R-:W4:Y:S04]  /*26dc0*/  LDL R15, [R1+0xa9c] ;  /* 0x000a9c00010f7983 */ /* 0x000f280000100800 */
[----:B------:R1:W-:Y:S01]  /*26dd0*/  LDGSTS.E [R3+0x2a00], [R6.64], P1 ;  /* 0x02a0000006037fae */ /* 0x0003e20008921844 */
[----:B------:R-:W-:-:S03]  /*26de0*/  IMAD.X R9, R0, 0x1, R10, P0 ;  /* 0x0000000100097824 */ /* 0x000fc600000e060a */
[----:B------:R-:W4:Y:S01]  /*26df0*/  LDL R10, [R1+0xac8] ;  /* 0x000ac800010a7983 */ /* 0x000f220000100800 */
[----:B--2---:R-:W-:Y:S01]  /*26e00*/  IMAD.X R5, R0, 0x1, R24, P2 ;  /* 0x0000000100057824 */ /* 0x004fe200010e0618 */
[C---:B-1----:R-:W-:Y:S02]  /*26e10*/  IADD3 R6, P2, R2.reuse, R11, RZ ;  /* 0x0000000b02067210 */ /* 0x042fe40007f5e0ff */
[----:B------:R-:W2:Y:S04]  /*26e20*/  LDL R24, [R1+0xab8] ;  /* 0x000ab80001187983 */ /* 0x000ea80000100800 */
[----:B------:R-:W2:Y:S04]  /*26e30*/  LDL R11, [R1+0xaac] ;  /* 0x000aac00010b7983 */ /* 0x000ea80000100800 */
[----:B------:R1:W-:Y:S04]  /*26e40*/  LDGSTS.E [R3+0x2e00], [R4.64], P1 ;  /* 0x02e0000004037fae */ /* 0x0003e80008921844 */
[----:B------:R1:W-:Y:S02]  /*26e50*/  LDGSTS.E [R3+0x3200], [R8.64], P1 ;  /* 0x0320000008037fae */ /* 0x0003e40008921844 */
[----:B-1----:R-:W-:-:S02]  /*26e60*/  IADD3 R4, P0, R2, R21, RZ ;  /* 0x0000001502047210 */ /* 0x002fc40007f1e0ff */
[----:B------:R-:W2:Y:S01]  /*26e70*/  LDL R21, [R1+0xabc] ;  /* 0x000abc0001157983 */ /* 0x000ea20000100800 */
[----:B------:R-:W-:-:S03]  /*26e80*/  IMAD.X R7, R0, 0x1, R14, P2 ;  /* 0x0000000100077824 */ /* 0x000fc600010e060e */
[----:B------:R-:W2:Y:S01]  /*26e90*/  LDL R14, [R1+0xad8] ;  /* 0x000ad800010e7983 */ /* 0x000ea20000100800 */
[----:B------:R-:W-:-:S03]  /*26ea0*/  IADD3 R8, P2, R2, R20, RZ ;  /* 0x0000001402087210 */ /* 0x000fc60007f5e0ff */
[----:B------:R-:W2:Y:S04]  /*26eb0*/  LDL R20, [R1+0xacc] ;  /* 0x000acc0001147983 */ /* 0x000ea80000100800 */
[----:B------:R4:W-:Y:S01]  /*26ec0*/  LDGSTS.E [R3+0x3600], [R6.64], P1 ;  /* 0x0360000006037fae */ /* 0x0009e20008921844 */
[----:B---3--:R-:W-:-:S03]  /*26ed0*/  IMAD.X R5, R0, 0x1, R12, P0 ;  /* 0x0000000100057824 */ /* 0x008fc600000e060c */
        /* <DEDUP_REMOVED lines=12> */
[----:B------:R2:W-:Y:S04]  /*26fa0*/  LDGSTS.E [R3+0x4200], [R6.64], P1 ;  /* 0x0420000006037fae */ /* 0x0005e80008921844 */
[----:B------:R-:W4:Y:S01]  /*26fb0*/  LDL R26, [R1+0xb88] ;  /* 0x000b8800011a7983 */ /* 0x000f220000100800 */
[----:B------:R-:W-:-:S03]  /*26fc0*/  IMAD.X R5, R0, 0x1, R15, P2 ;  /* 0x0000000100057824 */ /* 0x000fc600010e060f */
[----:B------:R-:W4:Y:S04]  /*26fd0*/  LDL R15, [R1+0xb18] ;  /* 0x000b1800010f7983 */ /* 0x000f280000100800 */
[----:B------:R1:W-:Y:S01]  /*26fe0*/  LDGSTS.E [R3+0x4600], [R4.64], P1 ;  /* 0x0460000004037fae */ /* 0x0003e20008921844 */
[----:B--2---:R-:W-:-:S03]  /*26ff0*/  IADD3 R6, P2, R2, R24, RZ ;  /* 0x0000001802067210 */ /* 0x004fc60007f5e0ff */
[----:B------:R-:W2:Y:S01]  /*27000*/  LDL R24, [R1+0xb0c] ;  /* 0x000b0c0001187983 */ /* 0x000ea20000100800 */
[----:B------:R-:W-:Y:S01]  /*27010*/  IMAD.X R9, R0, 0x1, R11, P0 ;  /* 0x0000000100097824 */ /* 0x000fe200000e060b */
[----:B-1----:R-:W-:Y:S02]  /*27020*/  IADD3 R4, P0, R2, R10, RZ ;  /* 0x0000000a02047210 */ /* 0x002fe40007f1e0ff */
[----:B------:R-:W2:Y:S04]  /*27030*/  LDL R11, [R1+0xb28] ;  /* 0x000b2800010b7983 */ /* 0x000ea80000100800 */
[----:B------:R-:W2:Y:S04]  /*27040*/  LDL R10, [R1+0xb1c] ;  /* 0x000b1c00010a7983 */ /* 0x000ea80000100800 */
[----:B------:R1:W-:Y:S01]  /*27050*/  LDGSTS.E [R3+0x4a00], [R8.64], P1 ;  /* 0x04a0000008037fae */ /* 0x0003e20008921844 */
[----:B------:R-:W-:-:S03]  /*27060*/  IMAD.X R7, R0, 0x1, R21, P2 ;  /* 0x0000000100077824 */ /* 0x000fc600010e0615 */
[----:B------:R-:W2:Y:S04]  /*27070*/  LDL R21, [R1+0xb38] ;  /* 0x000b380001157983 */ /* 0x000ea80000100800 */
[----:B------:R3:W-:Y:S01]  /*27080*/  LDGSTS.E [R3+0x4e00], [R6.64], P1 ;  /* 0x04e0000006037fae */ /* 0x0007e20008921844 */
[----:B-1----:R-:W-:-:S03]  /*27090*/  IADD3 R8, P2, R2, R14, RZ ;  /* 0x0000000e02087210 */ /* 0x002fc60007f5e0ff */
[----:B------:R-:W2:Y:S01]  /*270a0*/  LDL R14, [R1+0xb2c] ;  /* 0x000b2c00010e7983 */ /* 0x000ea20000100800 */
[----:B------:R-:W-:-:S03]  /*270b0*/  IMAD.X R5, R0, 0x1, R20, P0 ;  /* 0x0000000100057824 */ /* 0x000fc600000e0614 */
[----:B------:R-:W2:Y:S04]  /*270c0*/  LDL R20, [R1+0xb48] ;  /* 0x000b480001147983 */ /* 0x000ea80000100800 */
[----:B------:R1:W-:Y:S01]  /*270d0*/  LDGSTS.E [R3+0x5200], [R4.64], P1 ;  /* 0x0520000004037fae */ /* 0x0003e20008921844 */
[----:B---3--:R-:W-:-:S03]  /*270e0*/  IADD3 R6, P0, R2, R12, RZ ;  /* 0x0000000c02067210 */ /* 0x008fc60007f1e0ff */
[----:B------:R-:W3:Y:S02]  /*270f0*/  LDL R12, [R1+0xb3c] ;  /* 0x000b3c00010c7983 */ /* 0x000ee40000100800 */
[C---:B------:R-:W-:Y:S02]  /*27100*/  IMAD.X R7, R0.reuse, 0x1, R25, P0 ;  /* 0x0000000100077824 */ /* 0x040fe400000e0619 */
[----:B------:R-:W3:Y:S01]  /*27110*/  LDL R25, [R1+0xb9c] ;  /* 0x000b9c0001197983 */ /* 0x000ee20000100800 */
[----:B----4-:R-:W-:-:S03]  /*27120*/  IMAD.X R9, R0, 0x1, R23, P2 ;  /* 0x0000000100097824 */ /* 0x010fc600010e0617 */
[----:B------:R-:W4:Y:S01]  /*27130*/  LDL R23, [R1+0xb58] ;  /* 0x000b580001177983 */ /* 0x000f220000100800 */
[----:B-1----:R-:W-:-:S03]  /*27140*/  IADD3 R4, P2, R2, R19, RZ ;  /* 0x0000001302047210 */ /* 0x002fc60007f5e0ff */
[----:B------:R-:W4:Y:S04]  /*27150*/  LDL R19, [R1+0xb4c] ;  /* 0x000b4c0001137983 */ /* 0x000f280000100800 */
[----:B------:R1:W-:Y:S01]  /*27160*/  LDGSTS.E [R3+0x5600], [R8.64], P1 ;  /* 0x0560000008037fae */ /* 0x0003e20008921844 */
[----:B------:R-:W-:-:S03]  /*27170*/  IMAD.X R5, R0, 0x1, R22, P2 ;  /* 0x0000000100057824 */ /* 0x000fc600010e0616 */
[----:B------:R1:W-:Y:S04]  /*27180*/  LDGSTS.E [R3+0x5a00], [R6.64], P1 ;  /* 0x05a0000006037fae */ /* 0x0003e80008921844 */
[----:B------:R-:W4:Y:S01]  /*27190*/  LDL R22, [R1+0xb78] ;  /* 0x000b780001167983 */ /* 0x000f220000100800 */
[----:B-1----:R-:W-:-:S03]  /*271a0*/  IADD3 R8, P0, R2, R18, RZ ;  /* 0x0000001202087210 */ /* 0x002fc60007f1e0ff */
[----:B------:R1:W-:Y:S04]  /*271b0*/  LDGSTS.E [R3+0x5e00], [R4.64], P1 ;  /* 0x05e0000004037fae */ /* 0x0003e80008921844 */
[----:B------:R-:W4:Y:S01]  /*271c0*/  LDL R18, [R1+0xb68] ;  /* 0x000b680001127983 */ /* 0x000f220000100800 */
[----:B------:R-:W-:-:S03]  /*271d0*/  IADD3 R6, P2, R2, R15, RZ ;  /* 0x0000000f02067210 */ /* 0x000fc60007f5e0ff */
[----:B------:R-:W4:Y:S01]  /*271e0*/  LDL R15, [R1+0xb6c] ;  /* 0x000b6c00010f7983 */ /* 0x000f220000100800 */
[----:B--2---:R-:W-:-:S03]  /*271f0*/  IMAD.X R9, R0, 0x1, R24, P0 ;  /* 0x0000000100097824 */ /* 0x004fc600000e0618 */
[----:B------:R-:W2:Y:S01]  /*27200*/  LDL R24, [R1+0xbc8] ;  /* 0x000bc80001187983 */ /* 0x000ea20000100800 */
[----:B-1----:R-:W-:-:S03]  /*27210*/  IADD3 R4, P0, R2, R11, RZ ;  /* 0x0000000b02047210 */ /* 0x002fc60007f1e0ff */
[----:B------:R-:W2:Y:S01]  /*27220*/  LDL R11, [R1+0xb7c] ;  /* 0x000b7c00010b7983 */ /* 0x000ea20000100800 */
[----:B------:R-:W-:-:S03]  /*27230*/  IMAD.X R7, R0, 0x1, R10, P2 ;  /* 0x0000000100077824 */ /* 0x000fc600010e060a */
[----:B------:R-:W2:Y:S04]  /*27240*/  LDL R10, [R1+0xb98] ;  /* 0x000b9800010a7983 */ /* 0x000ea80000100800 */
[----:B------:R1:W-:Y:S04]  /*27250*/  LDGSTS.E [R3+0x6200], [R8.64], P1 ;  /* 0x0620000008037fae */ /* 0x0003e80008921844 */
[----:B------:R3:W-:Y:S01]  /*27260*/  LDGSTS.E [R3+0x6600], [R6.64], P1 ;  /* 0x0660000006037fae */ /* 0x0007e20008921844 */
[----:B-1----:R-:W-:-:S03]  /*27270*/  IADD3 R8, P2, R2, R21, RZ ;  /* 0x0000001502087210 */ /* 0x002fc60007f5e0ff */
[----:B------:R-:W2:Y:S01]  /*27280*/  LDL R21, [R1+0xb8c] ;  /* 0x000b8c0001157983 */ /* 0x000ea20000100800 */
[----:B------:R-:W-:-:S03]  /*27290*/  IMAD.X R5, R0, 0x1, R14, P0 ;  /* 0x0000000100057824 */ /* 0x000fc600000e060e */
[----:B------:R-:W2:Y:S01]  /*272a0*/  LDL R14, [R1+0xba8] ;  /* 0x000ba800010e7983 */ /* 0x000ea20000100800 */
[----:B---3--:R-:W-:Y:S01]  /*272b0*/  IMAD.X R9, R0, 0x1, R12, P2 ;  /* 0x0000000100097824 */ /* 0x008fe200010e060c */
[C---:B------:R-:W-:Y:S02]  /*272c0*/  IADD3 R6, P0, R2.reuse, R20, RZ ;  /* 0x0000001402067210 */ /* 0x040fe40007f1e0ff */
[----:B------:R-:W3:Y:S04]  /*272d0*/  LDL R12, [R1+0xbac] ;  /* 0x000bac00010c7983 */ /* 0x000ee80000100800 */
[----:B------:R-:W3:Y:S04]  /*272e0*/  LDL R20, [R1+0xbb8] ;  /* 0x000bb80001147983 */ /* 0x000ee80000100800 */
[----:B------:R4:W-:Y:S04]  /*272f0*/  LDGSTS.E [R3+0x6a00], [R4.64], P1 ;  /* 0x06a0000004037fae */ /* 0x0009e80008921844 */
[----:B------:R1:W-:Y:S01]  /*27300*/  LDGSTS.E [R3+0x6e00], [R8.64], P1 ;  /* 0x06e0000008037fae */ /* 0x0003e20008921844 */
[----:B----4-:R-:W-:-:S03]  /*27310*/  IADD3 R4, P2, R2, R23, RZ ;  /* 0x0000001702047210 */ /* 0x010fc60007f5e0ff */
[----:B------:R-:W4:Y:S01]  /*27320*/  LDL R23, [R1+0xbd8] ;  /* 0x000bd80001177983 */ /* 0x000f220000100800 */
[----:B------:R-:W-:-:S03]  /*27330*/  IMAD.X R7, R0, 0x1, R19, P0 ;  /* 0x0000000100077824 */ /* 0x000fc600000e0613 */
[----:B------:R-:W4:Y:S01]  /*27340*/  LDL R19, [R1+0xbbc] ;  /* 0x000bbc0001137983 */ /* 0x000f220000100800 */
[----:B------:R-:W-:-:S03]  /*27350*/  IMAD.X R5, R0, 0x1, R27, P2 ;  /* 0x0000000100057824 */ /* 0x000fc600010e061b */
[----:B------:R1:W-:Y:S04]  /*27360*/  LDGSTS.E [R3+0x7200], [R6.64], P1 ;  /* 0x0720000006037fae */ /* 0x0003e80008921844 */
[----:B------:R1:W-:Y:S04]  /*27370*/  LDGSTS.E [R3+0x7600], [R4.64], P1 ;  /* 0x0760000004037fae */ /* 0x0003e80008921844 */
[----:B------:R-:W4:Y:S01]  /*27380*/  LDL R27, [R1+0xc48] ;  /* 0x000c4800011b7983 */ /* 0x000f220000100800 */
[----:B-1----:R-:W-:-:S03]  /*27390*/  IADD3 R8, P0, R2, R18, RZ ;  /* 0x0000001202087210 */ /* 0x002fc60007f1e0ff */
[----:B------:R-:W4:Y:S01]  /*273a0*/  LDL R18, [R1+0xbcc] ;  /* 0x000bcc0001127983 */ /* 0x000f220000100800 */
[----:B------:R-:W-:-:S03]  /*273b0*/  IADD3 R6, P2, R2, R22, RZ ;  /* 0x0000001602067210 */ /* 0x000fc60007f5e0ff */
[----:B------:R-:W4:Y:S01]  /*273c0*/  LDL R22, [R1+0xbe8] ;  /* 0x000be80001167983 */ /* 0x000f220000100800 */
[----:B------:R-:W-:-:S03]  /*273d0*/  IMAD.X R9, R0, 0x1, R15, P0 ;  /* 0x0000000100097824 */ /* 0x000fc600000e060f */
[----:B------:R-:W4:Y:S01]  /*273e0*/  LDL R15, [R1+0xbdc] ;  /* 0x000bdc00010f7983 */ /* 0x000f220000100800 */
[----:B------:R-:W-:-:S03]  /*273f0*/  IADD3 R4, P0, R2, R26, RZ ;  /* 0x0000001a02047210 */ /* 0x000fc60007f1e0ff */
[----:B------:R1:W-:Y:S04]  /*27400*/  LDGSTS.E [R3+0x7a00], [R8.64], P1 ;  /* 0x07a0000008037fae */ /* 0x0003e80008921844 */
[----:B------:R-:W4:Y:S01]  /*27410*/  LDL R26, [R1+0xc58] ;  /* 0x000c5800011a7983 */ /* 0x000f220000100800 */
[----:B--2---:R-:W-:-:S03]  /*27420*/  IMAD.X R7, R0, 0x1, R11, P2 ;  /* 0x0000000100077824 */ /* 0x004fc600010e060b */
[----:B------:R-:W2:Y:S01]  /*27430*/  LDL R11, [R1+0xbf8] ;  /* 0x000bf800010b7983 */ /* 0x000ea20000100800 */
[----:B-1----:R-:W-:-:S03]  /*27440*/  IADD3 R8, P2, R2, R10, RZ ;  /* 0x0000000a02087210 */ /* 0x002fc60007f5e0ff */
[----:B------:R-:W2:Y:S04]  /*27450*/  LDL R10, [R1+0xbec] ;  /* 0x000bec00010a7983 */ /* 0x000ea80000100800 */
[----:B------:R1:W-:Y:S01]  /*27460*/  LDGSTS.E [R3+0x7e00], [R6.64], P1 ;  /* 0x07e0000006037fae */ /* 0x0003e20008921844 */
[----:B------:R-:W-:-:S03]  /*27470*/  IMAD.X R5, R0, 0x1, R21, P0 ;  /* 0x0000000100057824 */ /* 0x000fc600000e0615 */
[----:B------:R-:W2:Y:S01]  /*27480*/  LDL R21, [R1+0xc08] ;  /* 0x000c080001157983 */ /* 0x000ea20000100800 */
[----:B-1----:R-:W-:-:S03]  /*27490*/  IADD3 R6, P0, R2, R14, RZ ;  /* 0x0000000e02067210 */ /* 0x002fc60007f1e0ff */
[----:B------:R-:W2:Y:S01]  /*274a0*/  LDL R14, [R1+0xbfc] ;  /* 0x000bfc00010e7983 */ /* 0x000ea20000100800 */
[----:B------:R-:W-:-:S03]  /*274b0*/  IMAD.X R9, R0, 0x1, R25, P2 ;  /* 0x0000000100097824 */ /* 0x000fc600010e0619 */
[----:B------:R1:W-:Y:S04]  /*274c0*/  LDGSTS.E [R3+0x8200], [R4.64], P1 ;  /* 0x0820000004037fae */ /* 0x0003e80008921844 */
[----:B------:R1:W-:Y:S04]  /*274d0*/  LDGSTS.E [R3+0x8600], [R8.64], P1 ;  /* 0x0860000008037fae */ /* 0x0003e80008921844 */
[----:B------:R-:W2:Y:S01]  /*274e0*/  LDL R25, [R1+0xc4c] ;  /* 0x000c4c0001197983 */ /* 0x000ea20000100800 */
[----:B---3--:R-:W-:-:S03]  /*274f0*/  IMAD.X R7, R0, 0x1, R12, P0 ;  /* 0x0000000100077824 */ /* 0x008fc600000e060c */
[----:B------:R-:W3:Y:S01]  /*27500*/  LDL R12, [R1+0xc0c] ;  /* 0x000c0c00010c7983 */ /* 0x000ee20000100800 */
[----:B-1----:R-:W-:-:S03]  /*27510*/  IADD3 R4, P2, R2, R20, RZ ;  /* 0x0000001402047210 */ /* 0x002fc60007f5e0ff */
[----:B------:R-:W3:Y:S01]  /*27520*/  LDL R20, [R1+0xc18] ;  /* 0x000c180001147983 */ /* 0x000ee20000100800 */
[----:B------:R-:W-:-:S03]  /*27530*/  IADD3 R8, P0, R2, R24, RZ ;  /* 0x0000001802087210 */ /* 0x000fc60007f1e0ff */
[----:B------:R1:W-:Y:S04]  /*27540*/  LDGSTS.E [R3+0x8a00], [R6.64], P1 ;  /* 0x08a0000006037fae */ /* 0x0003e80008921844 */
[----:B------:R-:W3:Y:S01]  /*27550*/  LDL R24, [R1+0xc78] ;  /* 0x000c780001187983 */ /* 0x000ee20000100800 */
[----:B----4-:R-:W-:-:S03]  /*27560*/  IMAD.X R5, R0, 0x1, R19, P2 ;  /* 0x0000000100057824 */ /* 0x010fc600010e0613 */
[----:B------:R-:W4:Y:S01]  /*27570*/  LDL R19, [R1+0xc28] ;  /* 0x000c280001137983 */ /* 0x000f220000100800 */
[----:B-1----:R-:W-:-:S03]  /*27580*/  IADD3 R6, P2, R2, R23, RZ ;  /* 0x0000001702067210 */ /* 0x002fc60007f5e0ff */
[----:B------:R1:W-:Y:S04]  /*27590*/  LDGSTS.E [R3+0x8e00], [R4.64], P1 ;  /* 0x08e0000004037fae */ /* 0x0003e80008921844 */
[----:B------:R-:W4:Y:S01]  /*275a0*/  LDL R23, [R1+0xc6c] ;  /* 0x000c6c0001177983 */ /* 0x000f220000100800 */
[----:B------:R-:W-:-:S03]  /*275b0*/  IMAD.X R9, R0, 0x1, R18, P0 ;  /* 0x0000000100097824 */ /* 0x000fc600000e0612 */
[----:B------:R-:W4:Y:S01]  /*275c0*/  LDL R18, [R1+0xc2c] ;  /* 0x000c2c0001127983 */ /* 0x000f220000100800 */
[----:B-1----:R-:W-:-:S03]  /*275d0*/  IADD3 R4, P0, R2, R22, RZ ;  /* 0x0000001602047210 */ /* 0x002fc60007f1e0ff */
[----:B------:R2:W-:Y:S04]  /*275e0*/  LDGSTS.E [R3+0x9200], [R8.64], P1 ;  /* 0x0920000008037fae */ /* 0x0005e80008921844 */
[----:B------:R-:W4:Y:S01]  /*275f0*/  LDL R22, [R1+0xc88] ;  /* 0x000c880001167983 */ /* 0x000f220000100800 */
[----:B------:R-:W-:-:S03]  /*27600*/  IMAD.X R7, R0, 0x1, R15, P2 ;  /* 0x0000000100077824 */ /* 0x000fc600010e060f */
[----:B------:R-:W4:Y:S04]  /*27610*/  LDL R15, [R1+0xc3c] ;  /* 0x000c3c00010f7983 */ /* 0x000f280000100800 */
[----:B------:R1:W-:Y:S01]  /*27620*/  LDGSTS.E [R3+0x9600], [R6.64], P1 ;  /* 0x0960000006037fae */ /* 0x0003e20008921844 */
[----:B--2---:R-:W-:-:S03]  /*27630*/  IADD3 R8, P2, R2, R11, RZ ;  /* 0x0000000b02087210 */ /* 0x004fc60007f5e0ff */
[----:B------:R-:W2:Y:S01]  /*27640*/  LDL R11, [R1+0xc68] ;  /* 0x000c6800010b7983 */ /* 0x000ea20000100800 */
[----:B------:R-:W-:-:S03]  /*27650*/  IMAD.X R5, R0, 0x1, R10, P0 ;  /* 0x0000000100057824 */ /* 0x000fc600000e060a */
[----:B------:R-:W2:Y:S04]  /*27660*/  LDL R10, [R1+0xc5c] ;  /* 0x000c5c00010a7983 */ /* 0x000ea80000100800 */
[----:B------:R1:W-:Y:S02]  /*27670*/  LDGSTS.E [R3+0x9a00], [R4.64], P1 ;  /* 0x09a0000004037fae */ /* 0x0003e40008921844 */
[----:B-1----:R-:W-:Y:S02]  /*27680*/  IADD3 R6, P0, R2, R21, RZ ;  /* 0x0000001502067210 */ /* 0x002fe40007f1e0ff */
[----:B------:R-:W2:Y:S01]  /*27690*/  LDL R21, [R1+0xc98] ;  /* 0x000c980001157983 */ /* 0x000ea20000100800 */
[----:B------:R-:W-:-:S03]  /*276a0*/  IMAD.X R9, R0, 0x1, R14, P2 ;  /* 0x0000000100097824 */ /* 0x000fc600010e060e */
[----:B------:R-:W2:Y:S04]  /*276b0*/  LDL R14, [R1+0xc7c] ;  /* 0x000c7c00010e7983 */ /* 0x000ea80000100800 */
[----:B------:R4:W-:Y:S01]  /*276c0*/  LDGSTS.E [R3+0x9e00], [R8.64], P1 ;  /* 0x09e0000008037fae */ /* 0x0009e20008921844 */
[----:B---3--:R-:W-:-:S03]  /*276d0*/  IMAD.X R7, R0, 0x1, R12, P0 ;  /* 0x0000000100077824 */ /* 0x008fc600000e060c */
[----:B------:R-:W3:Y:S01]  /*276e0*/  LDL R12, [R1+0xc8c] ;  /* 0x000c8c00010c7983 */ /* 0x000ee20000100800 */
[----:B------:R-:W-:-:S03]  /*276f0*/  IADD3 R4, P2, R2, R20, RZ ;  /* 0x0000001402047210 */ /* 0x000fc60007f5e0ff */
[----:B------:R1:W-:Y:S02]  /*27700*/  LDGSTS.E [R3+0xa200], [R6.64], P1 ;  /* 0x0a20000006037fae */ /* 0x0003e40008921844 */
[----:B------:R-:W-:Y:S02]  /*27710*/  IMAD.X R5, R0, 0x1, R29, P2 ;  /* 0x0000000100057824 */ /* 0x000fe400010e061d */
[----:B------:R-:W3:Y:S04]  /*27720*/  LDL R20, [R1+0xca8] ;  /* 0x000ca80001147983 */ /* 0x000ee80000100800 */
[----:B------:R4:W-:Y:S01]  /*27730*/  LDGSTS.E [R3+0xa600], [R4.64], P1 ;  /* 0x0a60000004037fae */ /* 0x0009e20008921844 */
[----:B-1----:R-:W-:-:S03]  /*27740*/  IADD3 R6, P2, R2, R28, RZ ;  /* 0x0000001c02067210 */ /* 0x002fc60007f5e0ff */
[----:B------:R-:W3:Y:S04]  /*27750*/  LDL R29, [R1+0xd08] ;  /* 0x000d0800011d7983 */ /* 0x000ee80000100800 */
[----:B------:R-:W3:Y:S01]  /*27760*/  LDL R28, [R1+0xcfc] ;  /* 0x000cfc00011c7983 */ /* 0x000ee20000100800 */
[----:B----4-:R-:W-:-:S03]  /*27770*/  IADD3 R8, P0, R2, R19, RZ ;  /* 0x0000001302087210 */ /* 0x010fc60007f1e0ff */
[----:B------:R-:W4:Y:S02]  /*27780*/  LDL R19, [R1+0xc9c] ;  /* 0x000c9c0001137983 */ /* 0x000f240000100800 */
[----:B------:R-:W-:Y:S01]  /*27790*/  IMAD.X R9, R0, 0x1, R18, P0 ;  /* 0x0000000100097824 */ /* 0x000fe200000e0612 */
[----:B------:R-:W-:Y:S01]  /*277a0*/  IADD3 R4, P0, R2, R27, RZ ;  /* 0x0000001b02047210 */ /* 0x000fe20007f1e0ff */
[----:B------:R-:W4:Y:S04]  /*277b0*/  LDL R18, [R1+0xcb8] ;  /* 0x000cb80001127983 */ /* 0x000f280000100800 */
[----:B------:R1:W-:Y:S01]  /*277c0*/  LDGSTS.E [R3+0xaa00], [R8.64], P1 ;  /* 0x0aa0000008037fae */ /* 0x0003e20008921844 */
[----:B------:R-:W-:-:S03]  /*277d0*/  IMAD.X R5, R0, 0x1, R25, P0 ;  /* 0x0000000100057824 */ /* 0x000fc600000e0619 */
[----:B------:R-:W4:Y:S04]  /*277e0*/  LDL R27, [R1+0xd18] ;  /* 0x000d1800011b7983 */ /* 0x000f280000100800 */
[----:B------:R-:W4:Y:S01]  /*277f0*/  LDL R25, [R1+0xd28] ;  /* 0x000d280001197983 */ /* 0x000f220000100800 */
[----:B------:R-:W-:Y:S01]  /*27800*/  IMAD.X R7, R0, 0x1, R15, P2 ;  /* 0x0000000100077824 */ /* 0x000fe200010e060f */
[C---:B-1----:R-:W-:Y:S02]  /*27810*/  IADD3 R8, P2, R2.reuse, R26, RZ ;  /* 0x0000001a02087210 */ /* 0x042fe40007f5e0ff */
[----:B------:R-:W4:Y:S04]  /*27820*/  LDL R15, [R1+0xcac] ;  /* 0x000cac00010f7983 */ /* 0x000f280000100800 */
[----:B------:R2:W-:Y:S04]  /*27830*/  LDGSTS.E [R3+0xae00], [R6.64], P1 ;  /* 0x0ae0000006037fae */ /* 0x0005e80008921844 */
[----:B------:R1:W-:Y:S04]  /*27840*/  LDGSTS.E [R3+0xb200], [R4.64], P1 ;  /* 0x0b20000004037fae */ /* 0x0003e80008921844 */
[----:B------:R-:W4:Y:S01]  /*27850*/  LDL R26, [R1+0xd0c] ;  /* 0x000d0c00011a7983 */ /* 0x000f220000100800 */
[----:B--2---:R-:W-:-:S03]  /*27860*/  IADD3 R6, P0, R2, R11, RZ ;  /* 0x0000000b02067210 */ /* 0x004fc60007f1e0ff */
[----:B------:R-:W2:Y:S01]  /*27870*/  LDL R11, [R1+0xcc8] ;  /* 0x000cc800010b7983 */ /* 0x000ea20000100800 */
[C---:B------:R-:W-:Y:S02]  /*27880*/  IMAD.X R9, R0.reuse, 0x1, R10, P2 ;  /* 0x0000000100097824 */ /* 0x040fe400010e060a */
[----:B------:R-:W-:Y:S01]  /*27890*/  IMAD.X R7, R0, 0x1, R23, P0 ;  /* 0x0000000100077824 */ /* 0x000fe200000e0617 */
[----:B------:R-:W2:Y:S04]  /*278a0*/  LDL R10, [R1+0xcbc] ;  /* 0x000cbc00010a7983 */ /* 0x000ea80000100800 */
[----:B------:R1:W-:Y:S02]  /*278b0*/  LDGSTS.E [R3+0xb600], [R8.64], P1 ;  /* 0x0b60000008037fae */ /* 0x0003e40008921844 */
[----:B-1----:R-:W-:-:S02]  /*278c0*/  IADD3 R4, P2, R2, R24, RZ ;  /* 0x0000001802047210 */ /* 0x002fc40007f5e0ff */
[----:B------:R1:W-:Y:S04]  /*278d0*/  LDGSTS.E [R3+0xba00], [R6.64], P1 ;  /* 0x0ba0000006037fae */ /* 0x0003e80008921844 */
[----:B------:R-:W2:Y:S01]  /*278e0*/  LDL R24, [R1+0xd1c] ;  /* 0x000d1c0001187983 */ /* 0x000ea20000100800 */
[----:B------:R-:W-:-:S03]  /*278f0*/  IADD3 R8, P0, R2, R22, RZ ;  /* 0x0000001602087210 */ /* 0x000fc60007f1e0ff */
[----:B------:R-:W2:Y:S01]  /*27900*/  LDL R23, [R1+0xd38] ;  /* 0x000d380001177983 */ /* 0x000ea20000100800 */
[----:B------:R-:W-:-:S03]  /*27910*/  IMAD.X R5, R0, 0x1, R14, P2 ;  /* 0x0000000100057824 */ /* 0x000fc600010e060e */
[----:B------:R-:W2:Y:S04]  /*27920*/  LDL R14, [R1+0xcd8] ;  /* 0x000cd800010e7983 */ /* 0x000ea80000100800 */
[----:B------:R-:W2:Y:S01]  /*27930*/  LDL R22, [R1+0xd2c] ;  /* 0x000d2c0001167983 */ /* 0x000ea20000100800 */
[----:B---3--:R-:W-:Y:S01]  /*27940*/  IMAD.X R9, R0, 0x1, R12, P0 ;  /* 0x0000000100097824 */ /* 0x008fe200000e060c */
[C---:B-1----:R-:W-:Y:S02]  /*27950*/  IADD3 R6, P2, R2.reuse, R21, RZ ;  /* 0x0000001502067210 */ /* 0x042fe40007f5e0ff */
[----:B------:R-:W3:Y:S04]  /*27960*/  LDL R12, [R1+0xccc] ;  /* 0x000ccc00010c7983 */ /* 0x000ee80000100800 */
[----:B------:R1:W-:Y:S04]  /*27970*/  LDGSTS.E [R3+0xbe00], [R4.64], P1 ;  /* 0x0be0000004037fae */ /* 0x0003e80008921844 */
[----:B------:R4:W-:Y:S04]  /*27980*/  LDGSTS.E [R3+0xc200], [R8.64], P1 ;  /* 0x0c20000008037fae */ /* 0x0009e80008921844 */
[----:B------:R-:W3:Y:S01]  /*27990*/  LDL R21, [R1+0xd48] ;  /* 0x000d480001157983 */ /* 0x000ee20000100800 */
[----:B-1----:R-:W-:-:S03]  /*279a0*/  IADD3 R4, P0, R2, R20, RZ ;  /* 0x0000001402047210 */ /* 0x002fc60007f1e0ff */
[----:B------:R-:W3:Y:S01]  /*279b0*/  LDL R20, [R1+0xd68] ;  /* 0x000d680001147983 */ /* 0x000ee20000100800 */
[----:B----4-:R-:W-:-:S03]  /*279c0*/  IMAD.X R7, R0, 0x1, R19, P2 ;  /* 0x0000000100077824 */ /* 0x010fc600010e0613 */
        /* <DEDUP_REMOVED lines=14> */
[----:B---3--:R-:W-:-:S03]  /*27ab0*/  IMAD.X R7, R0, 0x1, R12, P0 ;  /* 0x0000000100077824 */ /* 0x008fc600000e060c */
[----:B------:R-:W3:Y:S01]  /*27ac0*/  LDL R12, [R1+0xd7c] ;  /* 0x000d7c00010c7983 */ /* 0x000ee20000100800 */
[----:B------:R-:W-:Y:S01]  /*27ad0*/  IADD3 R8, P0, R2, R33, RZ ;  /* 0x0000002102087210 */ /* 0x000fe20007f1e0ff */
[C---:B------:R-:W-:Y:S02]  /*27ae0*/  IMAD.X R5, R0.reuse, 0x1, R32, P2 ;  /* 0x0000000100057824 */ /* 0x040fe400010e0620 */
[----:B------:R1:W-:Y:S02]  /*27af0*/  LDGSTS.E [R3+0xd200], [R6.64], P1 ;  /* 0x0d20000006037fae */ /* 0x0003e40008921844 */
[----:B------:R-:W-:Y:S02]  /*27b00*/  IMAD.X R9, R0, 0x1, R30, P0 ;  /* 0x0000000100097824 */ /* 0x000fe400000e061e */
[----:B------:R1:W-:Y:S04]  /*27b10*/  LDGSTS.E [R3+0xd600], [R4.64], P1 ;  /* 0x0d60000004037fae */ /* 0x0003e80008921844 */
[----:B------:R1:W-:Y:S02]  /*27b20*/  LDGSTS.E [R3+0xda00], [R8.64], P1 ;  /* 0x0da0000008037fae */ /* 0x0003e40008921844 */
[----:B-1----:R-:W-:-:S02]  /*27b30*/  IADD3 R6, P2, R2, R31, RZ ;  /* 0x0000001f02067210 */ /* 0x002fc40007f5e0ff */
[----:B------:R-:W-:-:S03]  /*27b40*/  IADD3 R4, P0, R2, R29, RZ ;  /* 0x0000001d02047210 */ /* 0x000fc60007f1e0ff */
[----:B------:R-:W-:Y:S01]  /*27b50*/  IMAD.X R7, R0, 0x1, R28, P2 ;  /* 0x0000000100077824 */ /* 0x000fe200010e061c */
[----:B------:R-:W-:Y:S01]  /*27b60*/  IADD3 R8, P2, R2, R27, RZ ;  /* 0x0000001b02087210 */ /* 0x000fe20007f5e0ff */
[----:B------:R-:W-:-:S03]  /*27b70*/  IMAD.X R5, R0, 0x1, R26, P0 ;  /* 0x0000000100057824 */ /* 0x000fc600000e061a */
[----:B------:R1:W-:Y:S01]  /*27b80*/  LDGSTS.E [R3+0xde00], [R6.64], P1 ;  /* 0x0de0000006037fae */ /* 0x0003e20008921844 */
[----:B------:R-:W-:-:S03]  /*27b90*/  IMAD.X R9, R0, 0x1, R24, P2 ;  /* 0x0000000100097824 */ /* 0x000fc600010e0618 */
[----:B------:R1:W-:Y:S04]  /*27ba0*/  LDGSTS.E [R3+0xe200], [R4.64], P1 ;  /* 0x0e20000004037fae */ /* 0x0003e80008921844 */
[----:B------:R1:W-:Y:S02]  /*27bb0*/  LDGSTS.E [R3+0xe600], [R8.64], P1 ;  /* 0x0e60000008037fae */ /* 0x0003e40008921844 */
[C---:B-1----:R-:W-:Y:S02]  /*27bc0*/  IADD3 R6, P0, R2.reuse, R25, RZ ;  /* 0x0000001902067210 */ /* 0x042fe40007f1e0ff */
[----:B------:R-:W-:-:S03]  /*27bd0*/  IADD3 R4, P2, R2, R23, RZ ;  /* 0x0000001702047210 */ /* 0x000fc60007f5e0ff */
[----:B------:R-:W-:Y:S01]  /*27be0*/  IMAD.X R7, R0, 0x1, R22, P0 ;  /* 0x0000000100077824 */ /* 0x000fe200000e0616 */
[----:B------:R-:W-:-:S04]  /*27bf0*/  IADD3 R8, P0, R2, R21, RZ ;  /* 0x0000001502087210 */ /* 0x000fc80007f1e0ff */
[----:B------:R1:W-:Y:S01]  /*27c00*/  LDGSTS.E [R3+0xea00], [R6.64], P1 ;  /* 0x0ea0000006037fae */ /* 0x0003e20008921844 */
[----:B------:R-:W-:Y:S02]  /*27c10*/  IMAD.MOV.U32 R65, RZ, RZ, c[0x0][0x188] ;  /* 0x00006200ff417624 */ /* 0x000fe400078e00ff */
[----:B------:R-:W-:Y:S02]  /*27c20*/  IMAD.MOV.U32 R61, RZ, RZ, 0x1f ;  /* 0x0000001fff3d7424 */ /* 0x000fe400078e00ff */
[----:B----4-:R-:W-:-:S03]  /*27c30*/  IMAD.X R9, R0, 0x1, R19, P0 ;  /* 0x0000000100097824 */ /* 0x010fc600000e0613 */
[----:B------:R-:W-:Y:S02]  /*27c40*/  IADD3 R61, R61, c[0x0][0x180], RZ ;  /* 0x000060003d3d7a10 */ /* 0x000fe40007ffe0ff */
[----:B------:R-:W-:Y:S02]  /*27c50*/  IADD3 R16, R16, 0x1, RZ ;  /* 0x0000000110107810 */ /* 0x000fe40007ffe0ff */
[----:B-1----:R-:W-:-:S03]  /*27c60*/  IADD3 R6, P3, R2, R20, RZ ;  /* 0x0000001402067210 */ /* 0x002fc60007f7e0ff */
[----:B------:R1:W-:Y:S01]  /*27c70*/  STL [R1+0x908], R16 ;  /* 0x0009081001007387 */ /* 0x0003e20000100800 */
[----:B------:R-:W-:Y:S01]  /*27c80*/  IMAD.MOV.U32 R64, RZ, RZ, c[0x0][0x18c] ;  /* 0x00006300ff407624 */ /* 0x000fe200078e00ff */
[----:B------:R-:W-:Y:S01]  /*27c90*/  IADD3 R252, R252, -0x20, RZ ;  /* 0xffffffe0fcfc7810 */ /* 0x000fe20007ffe0ff */
[----:B--2---:R-:W-:-:S05]  /*27ca0*/  IMAD.X R5, R0, 0x1, R11, P2 ;  /* 0x0000000100057824 */ /* 0x004fca00010e060b */
[----:B------:R2:W-:Y:S01]  /*27cb0*/  LDGSTS.E [R3+0xee00], [R4.64], P1 ;  /* 0x0ee0000004037fae */ /* 0x0005e20008921844 */
[----:B------:R-:W-:-:S03]  /*27cc0*/  IADD3 R10, P2, R2, R10, RZ ;  /* 0x0000000a020a7210 */ /* 0x000fc60007f5e0ff */
[----:B------:R1:W-:Y:S01]  /*27cd0*/  LDGSTS.E [R3+0xf200], [R8.64], P1 ;  /* 0x0f20000008037fae */ /* 0x0003e20008921844 */
[----:B--2---:R-:W-:Y:S01]  /*27ce0*/  IADD3 R4, P0, R2, R18, RZ ;  /* 0x0000001202047210 */ /* 0x004fe20007f1e0ff */
[----:B------:R-:W-:Y:S01]  /*27cf0*/  IMAD.X R11, R0, 0x1, R15, P2 ;  /* 0x00000001000b7824 */ /* 0x000fe200010e060f */
[----:B------:R-:W-:-:S04]  /*27d00*/  SHF.R.S32.HI R15, RZ, 0x1f, R61 ;  /* 0x0000001fff0f7819 */ /* 0x000fc8000001143d */
[----:B------:R-:W-:Y:S01]  /*27d10*/  LEA.HI R15, R15, R61, RZ, 0x5 ;  /* 0x0000003d0f0f7211 */ /* 0x000fe200078f28ff */
[----:B------:R1:W-:Y:S03]  /*27d20*/  LDGSTS.E [R3+0xf600], [R10.64], P1 ;  /* 0x0f6000000a037fae */ /* 0x0003e60008921844 */
[----:B------:R-:W-:Y:S01]  /*27d30*/  SHF.R.S32.HI R15, RZ, 0x5, R15 ;  /* 0x00000005ff0f7819 */ /* 0x000fe2000001140f */
[----:B------:R-:W-:Y:S02]  /*27d40*/  IMAD.X R7, R0, 0x1, R14, P3 ;  /* 0x0000000100077824 */ /* 0x000fe400018e060e */
[C---:B------:R-:W-:Y:S02]  /*27d50*/  IMAD.SHL.U32 R14, R64.reuse, 0x20, RZ ;  /* 0x00000020400e7824 */ /* 0x040fe400078e00ff */
[----:B------:R-:W-:Y:S01]  /*27d60*/  IMAD.SHL.U32 R64, R64, 0x20, RZ ;  /* 0x0000002040407824 */ /* 0x000fe200078e00ff */
[----:B------:R1:W-:Y:S04]  /*27d70*/  LDGSTS.E [R3+0xfa00], [R6.64], P1 ;  /* 0x0fa0000006037fae */ /* 0x0003e80008921844 */
[----:B------:R-:W-:Y:S01]  /*27d80*/  SHF.R.S32.HI R64, RZ, 0x1f, R64 ;  /* 0x0000001fff407819 */ /* 0x000fe20000011440 */
[----:B---3--:R-:W-:-:S02]  /*27d90*/  IMAD.X R5, R0, 0x1, R12, P0 ;  /* 0x0000000100057824 */ /* 0x008fc400000e060c */
[C---:B------:R-:W-:Y:S02]  /*27da0*/  IMAD.SHL.U32 R12, R65.reuse, 0x20, RZ ;  /* 0x00000020410c7824 */ /* 0x040fe400078e00ff */
[----:B------:R-:W-:Y:S01]  /*27db0*/  IMAD.SHL.U32 R65, R65, 0x20, RZ ;  /* 0x0000002041417824 */ /* 0x000fe200078e00ff */
[----:B------:R-:W-:Y:S01]  /*27dc0*/  ISETP.NE.U32.AND P0, PT, R15, R16, PT ;  /* 0x000000100f00720c */ /* 0x000fe20003f05070 */
[----:B------:R1:W-:Y:S03]  /*27dd0*/  LDGSTS.E [R3+0xfe00], [R4.64], P1 ;  /* 0x0fe0000004037fae */ /* 0x0003e60008921844 */
[----:B------:R-:W-:Y:S01]  /*27de0*/  SHF.R.S32.HI R65, RZ, 0x1f, R65 ;  /* 0x0000001fff417819 */ /* 0x000fe20000011441 */
[----:B------:R-:W0:Y:S01]  /*27df0*/  LDGDEPBAR ;  /* 0x00000000000079af */ /* 0x000e220000000000 */
[C---:B------:R-:W-:Y:S02]  /*27e00*/  LEA R17, P2, R12.reuse, R17, 0x2 ;  /* 0x000000110c117211 */ /* 0x040fe400078410ff */
[----:B------:R-:W-:-:S05]  /*27e10*/  SHF.L.U64.HI R12, R12, 0x2, R65 ;  /* 0x000000020c0c7819 */ /* 0x000fca0000010241 */
[----:B------:R-:W-:Y:S01]  /*27e20*/  IMAD.X R13, R13, 0x1, R12, P2 ;  /* 0x000000010d0d7824 */ /* 0x000fe200010e060c */
[----:B------:R1:W-:Y:S04]  /*27e30*/  STL [R1+0x268], R17 ;  /* 0x0002681101007387 */ /* 0x0003e80000100800 */
[----:B------:R1:W-:Y:S01]  /*27e40*/  STL [R1+0x264], R13 ;  /* 0x0002640d01007387 */ /* 0x0003e20000100800 */
[C---:B------:R-:W-:Y:S02]  /*27e50*/  LEA R2, P1, R14.reuse, R2, 0x2 ;  /* 0x000000020e027211 */ /* 0x040fe400078210ff */
[----:B------:R-:W-:-:S05]  /*27e60*/  SHF.L.U64.HI R14, R14, 0x2, R64 ;  /* 0x000000020e0e7819 */ /* 0x000fca0000010240 */
[----:B------:R-:W-:Y:S01]  /*27e70*/  IMAD.X R0, R0, 0x1, R14, P1 ;  /* 0x0000000100007824 */ /* 0x000fe200008e060e */
[----:B------:R-:W-:Y:S01]  /*27e80*/  @!P0 CALL.REL.NOINC `(.L_x_0) ;  /* 0x0000001000008944 */ /* 0x000fe20003c00000 */
[----:B------:R-:W-:Y:S05]  /*27e90*/  BRA `(.L_x_1) ;  /* 0xfffeff3000007947 */ /* 0x000fea000383ffff */
.L_x_0:
[----:B-1----:R-:W2:Y:S01]  /*27ea0*/  LDL R5, [R1+0xe3c] ;  /* 0x000e3c0001057983 */ /* 0x002ea20000100800 */
[----:B------:R-:W-:-:S04]  /*27eb0*/  DEPBAR.LE SB0, 0x0 ;  /* 0x000080000000791a */ /* 0x000fc80000000000 */
[----:B------:R-:W3:Y:S04]  /*27ec0*/  LDL R252, [R1+0x260] ;  /* 0x0002600001fc7983 */ /* 0x000ee80000100800 */
[----:B------:R-:W1:Y:S02]  /*27ed0*/  S2R R6, SR_TID.X ;  /* 0x0000000000067919 */ /* 0x000e640000002100 */
[C---:B-1----:R-:W-:Y:S02]  /*27ee0*/  IMAD.SHL.U32 R0, R6.reuse, 0x20, RZ ;  /* 0x0000002006007824 */ /* 0x042fe400078e00ff */
[C---:B------:R-:W-:Y:S01]  /*27ef0*/  IMAD.SHL.U32 R2, R6.reuse, 0x1000, RZ ;  /* 0x0000100006027824 */ /* 0x040fe200078e00ff */
[C---:B------:R-:W-:Y:S01]  /*27f00*/  LOP3.LUT R7, R6.reuse, 0x60, RZ, 0xc0, !PT ;  /* 0x0000006006077812 */ /* 0x040fe200078ec0ff */
[----:B------:R-:W-:Y:S01]  /*27f10*/  IMAD.SHL.U32 R4, R6, 0x4, RZ ;  /* 0x0000000406047824 */ /* 0x000fe200078e00ff */
[----:B------:R-:W-:Y:S01]  /*27f20*/  LOP3.LUT R0, R0, 0x60, RZ, 0xc0, !PT ;  /* 0x0000006000007812 */ /* 0x000fe200078ec0ff */
[C---:B------:R-:W-:Y:S01]  /*27f30*/  IMAD.SHL.U32 R3, R6.reuse, 0x400, RZ ;  /* 0x0000040006037824 */ /* 0x040fe200078e00ff */
[----:B------:R-:W-:-:S02]  /*27f40*/  LOP3.LUT R6, R6, 0x7f, RZ, 0xc0, !PT ;  /* 0x0000007f06067812 */ /* 0x000fc400078ec0ff */
[----:B------:R-:W-:Y:S02]  /*27f50*/  LOP3.LUT R2, R2, 0x6000, RZ, 0xc0, !PT ;  /* 0x0000600002027812 */ /* 0x000fe400078ec0ff */
[----:B------:R-:W-:-:S03]  /*27f60*/  LOP3.LUT R0, R0, 0x70, R4, 0x78, !PT ;  /* 0x0000007000007812 */ /* 0x000fc600078e7804 */
[----:B------:R-:W-:Y:S01]  /*27f70*/  IMAD R2, R6, 0x10, R2 ;  /* 0x0000001006027824 */ /* 0x000fe200078e0202 */
[----:B------:R-:W-:Y:S01]  /*27f80*/  LOP3.LUT R3, R3, 0x6000, RZ, 0xc0, !PT ;  /* 0x0000600003037812 */ /* 0x000fe200078ec0ff */
[----:B------:R-:W-:Y:S04]  /*27f90*/  BAR.SYNC.DEFER_BLOCKING 0x0 ;  /* 0x0000000000007b1d */ /* 0x000fe80000010000 */
[----:B------:R-:W-:Y:S01]  /*27fa0*/  IMAD R3, R7, 0x40, R3 ;  /* 0x0000004007037824 */ /* 0x000fe200078e0203 */
[----:B--2---:R-:W-:Y:S02]  /*27fb0*/  ISETP.GE.AND P0, PT, R5, c[0x0][0x178], PT ;  /* 0x00005e0005007a0c */ /* 0x004fe40003f06270 */
[C---:B---3--:R-:W-:Y:S02]  /*27fc0*/  IADD3 R4, R252.reuse, 0x2, RZ ;  /* 0x00000002fc047810 */ /* 0x048fe40007ffe0ff */
[----:B------:R-:W-:-:S02]  /*27fd0*/  IADD3 R5, R252, 0x3, RZ ;  /* 0x00000003fc057810 */ /* 0x000fc40007ffe0ff */
[----:B------:R-:W-:Y:S02]  /*27fe0*/  IADD3 R6, R252, 0x4, RZ ;  /* 0x00000004fc067810 */ /* 0x000fe40007ffe0ff */
[----:B------:R-:W-:Y:S02]  /*27ff0*/  ISETP.LT.AND P1, PT, R4, c[0x0][0x17c], !P0 ;  /* 0x00005f0004007a0c */ /* 0x000fe40004721270 */
[----:B------:R-:W-:Y:S01]  /*28000*/  ISETP.LT.AND P4, PT, R5, c[0x0][0x17c], !P0 ;  /* 0x00005f0005007a0c */ /* 0x000fe20004781270 */
[----:B------:R-:W2:Y:S01]  /*28010*/  LDL.LU R4, [R1+0x5a0] ;  /* 0x0005a00001047983 */ /* 0x000ea20000300800 */
[----:B------:R-:W-:-:S03]  /*28020*/  ISETP.LT.AND P2, PT, R6, c[0x0][0x17c], !P0 ;  /* 0x00005f0006007a0c */ /* 0x000fc60004741270 */
[----:B------:R-:W2:Y:S04]  /*28030*/  LDL.LU R5, [R1+0x5a4] ;  /* 0x0005a40001057983 */ /* 0x000ea80000300800 */
[----:B------:R-:W2:Y:S04]  /*28040*/  LDL.LU R6, [R1+0x340] ;  /* 0x0003400001067983 */ /* 0x000ea80000300800 */
[----:B------:R-:W2:Y:S01]  /*28050*/  LDL.LU R7, [R1+0x344] ;  /* 0x0003440001077983 */ /* 0x000ea20000300800 */
[----:B------:R-:W-:-:S03]  /*28060*/  IMAD.IADD R0, R3, 0x1, R0 ;  /* 0x0000000103007824 */ /* 0x000fc600078e0200 */
[----:B------:R-:W3:Y:S04]  /*28070*/  LDL.LU R16, [R1+0x5a8] ;  /* 0x0005a80001107983 */ /* 0x000ee80000300800 */
[----:B------:R-:W3:Y:S04]  /*28080*/  LDL.LU R17, [R1+0x5ac] ;  /* 0x0005ac0001117983 */ /* 0x000ee80000300800 */
[----:B------:R-:W3:Y:S04]  /*28090*/  LDL.LU R18, [R1+0x348] ;  /* 0x0003480001127983 */ /* 0x000ee80000300800 */
[----:B------:R-:W3:Y:S04]  /*280a0*/  LDL.LU R19, [R1+0x34c] ;  /* 0x00034c0001137983 */ /* 0x000ee80000300800 */
[----:B------:R-:W4:Y:S04]  /*280b0*/  LDL.LU R10, [R1] ;  /* 0x00000000010a7983 */ /* 0x000f280000300800 */
[----:B------:R-:W4:Y:S04]  /*280c0*/  LDL.LU R11, [R1+0x4] ;  /* 0x00000400010b7983 */ /* 0x000f280000300800 */
[----:B--2---:R1:W-:Y:S04]  /*280d0*/  STS.128 [R0], R4 ;  /* 0x0000000400007388 */ /* 0x0043e80000000c00 */
[----:B-1----:R-:W2:Y:S04]  /*280e0*/  LDL.LU R6, [R1+0x8] ;  /* 0x0000080001067983 */ /* 0x002ea80000300800 */
[----:B------:R-:W2:Y:S01]  /*280f0*/  LDL.LU R7, [R1+0xc] ;  /* 0x00000c0001077983 */ /* 0x000ea20000300800 */
[----:B-----5:R-:W-:-:S02]  /*28100*/  IMAD.MOV.U32 R4, RZ, RZ, R250 ;  /* 0x000000ffff047224 */ /* 0x020fc400078e00fa */
[----:B------:R-:W-:Y:S02]  /*28110*/  IMAD.MOV.U32 R5, RZ, RZ, R251 ;  /* 0x000000ffff057224 */ /* 0x000fe400078e00fb */
[----:B------:R-:W-:Y:S02]  /*28120*/  IMAD.MOV.U32 R8, RZ, RZ, R248 ;  /* 0x000000ffff087224 */ /* 0x000fe400078e00f8 */
[----:B------:R-:W-:Y:S02]  /*28130*/  IMAD.MOV.U32 R9, RZ, RZ, R249 ;  /* 0x000000ffff097224 */ /* 0x000fe400078e00f9 */
[----:B------:R-:W-:Y:S02]  /*28140*/  IMAD.MOV.U32 R12, RZ, RZ, R216 ;  /* 0x000000ffff0c7224 */ /* 0x000fe400078e00d8 */
[----:B------:R-:W-:Y:S01]  /*28150*/  IMAD.MOV.U32 R13, RZ, RZ, R217 ;  /* 0x000000ffff0d7224 */ /* 0x000fe200078e00d9 */
[----:B----4-:R1:W-:Y:S01]  /*28160*/  STS.128 [R0+0x200], R8 ;  /* 0x0002000800007388 */ /* 0x0103e20000000c00 */
[----:B------:R-:W-:-:S02]  /*28170*/  IMAD.MOV.U32 R14, RZ, RZ, R212 ;  /* 0x000000ffff0e7224 */ /* 0x000fc400078e00d4 */
[----:B------:R-:W-:Y:S02]  /*28180*/  IMAD.MOV.U32 R15, RZ, RZ, R213 ;  /* 0x000000ffff0f7224 */ /* 0x000fe400078e00d5 */
[----:B------:R-:W-:-:S03]  /*28190*/  IMAD.MOV.U32 R212, RZ, RZ, R218 ;  /* 0x000000ffffd47224 */ /* 0x000fc600078e00da */
[----:B------:R4:W-:Y:S01]  /*281a0*/  STS.128 [R0+0x100], R12 ;  /* 0x0001000c00007388 */ /* 0x0009e20000000c00 */
[----:B------:R-:W-:Y:S02]  /*281b0*/  IMAD.MOV.U32 R213, RZ, RZ, R219 ;  /* 0x000000ffffd57224 */ /* 0x000fe400078e00db */
[----:B-1----:R-:W-:Y:S02]  /*281c0*/  IMAD.MOV.U32 R8, RZ, RZ, R68 ;  /* 0x000000ffff087224 */ /* 0x002fe400078e0044 */
[----:B------:R-:W-:Y:S02]  /*281d0*/  IMAD.MOV.U32 R9, RZ, RZ, R69 ;  /* 0x000000ffff097224 */ /* 0x000fe400078e0045 */
[----:B------:R-:W-:Y:S02]  /*281e0*/  IMAD.MOV.U32 R10, RZ, RZ, R72 ;  /* 0x000000ffff0a7224 */ /* 0x000fe400078e0048 */
[----:B------:R-:W-:Y:S02]  /*281f0*/  IMAD.MOV.U32 R11, RZ, RZ, R73 ;  /* 0x000000ffff0b7224 */ /* 0x000fe400078e0049 */
[----:B----4-:R-:W-:-:S02]  /*28200*/  IMAD.MOV.U32 R14, RZ, RZ, R196 ;  /* 0x000000ffff0e7224 */ /* 0x010fc400078e00c4 */
[----:B------:R-:W-:Y:S01]  /*28210*/  IMAD.MOV.U32 R15, RZ, RZ, R197 ;  /* 0x000000ffff0f7224 */ /* 0x000fe200078e00c5 */
[----:B------:R1:W-:Y:S01]  /*28220*/  STS.128 [R0+0x400], R8 ;  /* 0x0004000800007388 */ /* 0x0003e20000000c00 */
[----:B------:R-:W-:Y:S02]  /*28230*/  IMAD.MOV.U32 R12, RZ, RZ, R200 ;  /* 0x000000ffff0c7224 */ /* 0x000fe400078e00c8 */
[----:B------:R-:W-:Y:S02]  /*28240*/  IMAD.MOV.U32 R13, RZ, RZ, R201 ;  /* 0x000000ffff0d7224 */ /* 0x000fe400078e00c9 */
[----:B------:R-:W-:Y:S02]  /*28250*/  IMAD.MOV.U32 R196, RZ, RZ, R202 ;  /* 0x000000ffffc47224 */ /* 0x000fe400078e00ca */
[----:B------:R-:W-:Y:S02]  /*28260*/  IMAD.MOV.U32 R197, RZ, RZ, R203 ;  /* 0x000000ffffc57224 */ /* 0x000fe400078e00cb */
[----:B------:R-:W-:-:S02]  /*28270*/  IMAD.MOV.U32 R72, RZ, RZ, R70 ;  /* 0x000000ffff487224 */ /* 0x000fc400078e0046 */
[----:B------:R-:W-:Y:S02]  /*28280*/  IMAD.MOV.U32 R73, RZ, RZ, R71 ;  /* 0x000000ffff497224 */ /* 0x000fe400078e0047 */
[----:B-1----:R-:W-:Y:S02]  /*28290*/  IMAD.MOV.U32 R10, RZ, RZ, R88 ;  /* 0x000000ffff0a7224 */ /* 0x002fe400078e0058 */
[----:B------:R-:W-:Y:S02]  /*282a0*/  IMAD.MOV.U32 R11, RZ, RZ, R89 ;  /* 0x000000ffff0b7224 */ /* 0x000fe400078e0059 */
[----:B------:R-:W-:Y:S02]  /*282b0*/  IMAD.MOV.U32 R8, RZ, RZ, R84 ;  /* 0x000000ffff087224 */ /* 0x000fe400078e0054 */
[----:B------:R-:W-:Y:S02]  /*282c0*/  IMAD.MOV.U32 R9, RZ, RZ, R85 ;  /* 0x000000ffff097224 */ /* 0x000fe400078e0055 */
[----:B------:R-:W-:-:S02]  /*282d0*/  IMAD.MOV.U32 R88, RZ, RZ, R86 ;  /* 0x000000ffff587224 */ /* 0x000fc400078e0056 */
[----:B------:R-:W-:Y:S01]  /*282e0*/  IMAD.MOV.U32 R89, RZ, RZ, R87 ;  /* 0x000000ffff597224 */ /* 0x000fe200078e0057 */
[----:B---3--:R-:W-:Y:S04]  /*282f0*/  STS.128 [R0+0x80], R16 ;  /* 0x0000801000007388 */ /* 0x008fe80000000c00 */
[----:B------:R-:W-:Y:S04]  /*28300*/  STS.128 [R0+0x180], R212 ;  /* 0x000180d400007388 */ /* 0x000fe80000000c00 */
[----:B------:R-:W-:Y:S04]  /*28310*/  STS.128 [R0+0x300], R12 ;  /* 0x0003000c00007388 */ /* 0x000fe80000000c00 */
[----:B------:R-:W-:Y:S04]  /*28320*/  STS.128 [R0+0x380], R196 ;  /* 0x000380c400007388 */ /* 0x000fe80000000c00 */
[----:B------:R-:W-:Y:S04]  /*28330*/  STS.128 [R0+0x480], R72 ;  /* 0x0004804800007388 */ /* 0x000fe80000000c00 */
[----:B------:R-:W-:Y:S04]  /*28340*/  STS.128 [R0+0x600], R8 ;  /* 0x0006000800007388 */ /* 0x000fe80000000c00 */
[----:B------:R-:W-:Y:S01]  /*28350*/  STS.128 [R0+0x680], R88 ;  /* 0x0006805800007388 */ /* 0x000fe20000000c00 */
[----:B------:R-:W-:-:S02]  /*28360*/  LOP3.LUT R25, R2, 0x20, RZ, 0x3c, !PT ;  /* 0x0000002002197812 */ /* 0x000fc400078e3cff */
[----:B------:R-:W-:Y:S01]  /*28370*/  LOP3.LUT R24, R2, 0x40, RZ, 0x3c, !PT ;  /* 0x0000004002187812 */ /* 0x000fe200078e3cff */
[----:B--2---:R1:W-:Y:S02]  /*28380*/  STS.128 [R0+0x280], R4 ;  /* 0x0002800400007388 */ /* 0x0043e40000000c00 */
[----:B-1----:R-:W-:Y:S02]  /*28390*/  IMAD.MOV.U32 R4, RZ, RZ, R180 ;  /* 0x000000ffff047224 */ /* 0x002fe400078e00b4 */
[----:B------:R-:W-:Y:S02]  /*283a0*/  IMAD.MOV.U32 R5, RZ, RZ, R181 ;  /* 0x000000ffff057224 */ /* 0x000fe400078e00b5 */
[----:B------:R-:W-:Y:S02]  /*283b0*/  IMAD.MOV.U32 R6, RZ, RZ, R176 ;  /* 0x000000ffff067224 */ /* 0x000fe400078e00b0 */
[----:B------:R-:W-:-:S05]  /*283c0*/  IMAD.MOV.U32 R7, RZ, RZ, R177 ;  /* 0x000000ffff077224 */ /* 0x000fca00078e00b1 */
[----:B------:R1:W-:Y:S02]  /*283d0*/  STS.128 [R0+0x500], R4 ;  /* 0x0005000400007388 */ /* 0x0003e40000000c00 */
[----:B-1----:R-:W-:Y:S02]  /*283e0*/  IMAD.MOV.U32 R4, RZ, RZ, R220 ;  /* 0x000000ffff047224 */ /* 0x002fe400078e00dc */
[----:B------:R-:W-:Y:S02]  /*283f0*/  IMAD.MOV.U32 R5, RZ, RZ, R221 ;  /* 0x000000ffff057224 */ /* 0x000fe400078e00dd */
[----:B------:R-:W-:Y:S02]  /*28400*/  IMAD.MOV.U32 R6, RZ, RZ, R224 ;  /* 0x000000ffff067224 */ /* 0x000fe400078e00e0 */
[----:B------:R-:W-:-:S05]  /*28410*/  IMAD.MOV.U32 R7, RZ, RZ, R225 ;  /* 0x000000ffff077224 */ /* 0x000fca00078e00e1 */
[----:B------:R1:W-:Y:S01]  /*28420*/  STS.128 [R0+0x700], R4 ;  /* 0x0007000400007388 */ /* 0x0003e20000000c00 */
[----:B------:R-:W-:-:S03]  /*28430*/  IMAD.MOV.U32 R176, RZ, RZ, R182 ;  /* 0x000000ffffb07224 */ /* 0x000fc600078e00b6 */
[----:B-1----:R-:W2:Y:S04]  /*28440*/  LDL.LU R4, [R1+0x100] ;  /* 0x0001000001047983 */ /* 0x002ea80000300800 */
[----:B------:R-:W2:Y:S04]  /*28450*/  LDL.LU R5, [R1+0x104] ;  /* 0x0001040001057983 */ /* 0x000ea80000300800 */
[----:B------:R-:W2:Y:S04]  /*28460*/  LDL.LU R6, [R1+0x5f0] ;  /* 0x0005f00001067983 */ /* 0x000ea80000300800 */
[----:B------:R-:W2:Y:S01]  /*28470*/  LDL.LU R7, [R1+0x5f4] ;  /* 0x0005f40001077983 */ /* 0x000ea20000300800 */
[----:B------:R-:W-:-:S02]  /*28480*/  IMAD.MOV.U32 R177, RZ, RZ, R183 ;  /* 0x000000ffffb17224 */ /* 0x000fc400078e00b7 */
[----:B------:R-:W-:Y:S02]  /*28490*/  IMAD.MOV.U32 R224, RZ, RZ, R222 ;  /* 0x000000ffffe07224 */ /* 0x000fe400078e00de */
[----:B------:R-:W-:Y:S01]  /*284a0*/  IMAD.MOV.U32 R225, RZ, RZ, R223 ;  /* 0x000000ffffe17224 */ /* 0x000fe200078e00df */
[----:B------:R-:W-:Y:S04]  /*284b0*/  STS.128 [R0+0x580], R176 ;  /* 0x000580b000007388 */ /* 0x000fe80000000c00 */
[----:B------:R-:W-:Y:S04]  /*284c0*/  STS.128 [R0+0x780], R224 ;  /* 0x000780e000007388 */ /* 0x000fe80000000c00 */
[----:B------:R-:W-:Y:S06]  /*284d0*/  BAR.SYNC.DEFER_BLOCKING 0x0 ;  /* 0x0000000000007b1d */ /* 0x000fec0000010000 */
[----:B------:R-:W1:Y:S04]  /*284e0*/  LDS.128 R8, [R2] ;  /* 0x0000000002087984 */ /* 0x000e680000000c00 */
[----:B------:R-:W3:Y:S04]  /*284f0*/  LDS.128 R16, [R2+0x800] ;  /* 0x0008000002107984 */ /* 0x000ee80000000c00 */
[----:B------:R-:W4:Y:S04]  /*28500*/  LDS.128 R12, [R2+0x1000] ;  /* 0x00100000020c7984 */ /* 0x000f280000000c00 */
[----:B-1----:R-:W-:Y:S04]  /*28510*/  STL.64 [R1+0xe0], R8 ;  /* 0x0000e00801007387 */ /* 0x002fe80000100a00 */
[----:B------:R-:W-:Y:S04]  /*28520*/  STL.64 [R1+0xe8], R10 ;  /* 0x0000e80a01007387 */ /* 0x000fe80000100a00 */
[----:B------:R-:W1:Y:S04]  /*28530*/  LDS.128 R8, [R2+0x1800] ;  /* 0x0018000002087984 */ /* 0x000e680000000c00 */
[----:B---3--:R-:W-:Y:S04]  /*28540*/  STL.64 [R1+0x140], R16 ;  /* 0x0001401001007387 */ /* 0x008fe80000100a00 */
[----:B------:R-:W-:Y:S04]  /*28550*/  STL.64 [R1+0x148], R18 ;  /* 0x0001481201007387 */ /* 0x000fe80000100a00 */
[----:B------:R-:W3:Y:S04]  /*28560*/  LDS.128 R16, [R25] ;  /* 0x0000000019107984 */ /* 0x000ee80000000c00 */
[----:B----4-:R-:W-:Y:S04]  /*28570*/  STL.64 [R1+0x1a0], R12 ;  /* 0x0001a00c01007387 */ /* 0x010fe80000100a00 */
[----:B------:R-:W-:Y:S04]  /*28580*/  STL.64 [R1+0x1a8], R14 ;  /* 0x0001a80e01007387 */ /* 0x000fe80000100a00 */
[----:B------:R-:W4:Y:S04]  /*28590*/  LDS.128 R12, [R25+0x800] ;  /* 0x00080000190c7984 */ /* 0x000f280000000c00 */
[----:B-1----:R-:W-:Y:S04]  /*285a0*/  STL.64 [R1+0x1f0], R8 ;  /* 0x0001f00801007387 */ /* 0x002fe80000100a00 */
[----:B------:R-:W-:Y:S04]  /*285b0*/  STL.64 [R1+0x1f8], R10 ;  /* 0x0001f80a01007387 */ /* 0x000fe80000100a00 */
[----:B------:R-:W1:Y:S04]  /*285c0*/  LDS.128 R8, [R25+0x1000] ;  /* 0x0010000019087984 */ /* 0x000e680000000c00 */
[----:B---3--:R-:W-:Y:S04]  /*285d0*/  STL.64 [R1+0xf0], R16 ;  /* 0x0000f01001007387 */ /* 0x008fe80000100a00 */
[----:B------:R-:W-:Y:S04]  /*285e0*/  STL.64 [R1+0xf8], R18 ;  /* 0x0000f81201007387 */ /* 0x000fe80000100a00 */
[----:B------:R-:W3:Y:S04]  /*285f0*/  LDS.128 R16, [R25+0x1800] ;  /* 0x0018000019107984 */ /* 0x000ee80000000c00 */
[----:B----4-:R-:W-:Y:S04]  /*28600*/  STL.64 [R1+0x150], R12 ;  /* 0x0001500c01007387 */ /* 0x010fe80000100a00 */
[----:B------:R-:W-:Y:S04]  /*28610*/  STL.64 [R1+0x158], R14 ;  /* 0x0001580e01007387 */ /* 0x000fe80000100a00 */
[----:B------:R-:W4:Y:S04]  /*28620*/  LDS.128 R12, [R24] ;  /* 0x00000000180c7984 */ /* 0x000f280000000c00 */
[----:B-1----:R-:W-:Y:S04]  /*28630*/  STL.64 [R1+0x1c0], R8 ;  /* 0x0001c00801007387 */ /* 0x002fe80000100a00 */
[----:B------:R-:W-:Y:S04]  /*28640*/  STL.64 [R1+0x1c8], R10 ;  /* 0x0001c80a01007387 */ /* 0x000fe80000100a00 */
[----:B------:R-:W1:Y:S01]  /*28650*/  LDS.128 R8, [R24+0x800] ;  /* 0x0008000018087984 */ /* 0x000e620000000c00 */
[----:B------:R-:W-:-:S03]  /*28660*/  IADD3 R3, R252, 0x1, RZ ;  /* 0x00000001fc037810 */ /* 0x000fc60007ffe0ff */
[----:B---3--:R-:W-:Y:S01]  /*28670*/  STL.64 [R1+0x200], R16 ;  /* 0x0002001001007387 */ /* 0x008fe20000100a00 */
[----:B------:R-:W-:Y:S02]  /*28680*/  ISETP.LT.AND P3, PT, R3, c[0x0][0x17c], !P0 ;  /* 0x00005f0003007a0c */ /* 0x000fe40004761270 */
[----:B------:R-:W-:Y:S01]  /*28690*/  LOP3.LUT R3, R2, 0x60, RZ, 0x3c, !PT ;  /* 0x0000006002037812 */ /* 0x000fe200078e3cff */
[----:B------:R-:W-:Y:S04]  /*286a0*/  STL.64 [R1+0x208], R18 ;  /* 0x0002081201007387 */ /* 0x000fe80000100a00 */
[----:B------:R-:W3:Y:S04]  /*286b0*/  LDS.128 R16, [R24+0x1000] ;  /* 0x0010000018107984 */ /* 0x000ee80000000c00 */
[----:B----4-:R-:W-:Y:S04]  /*286c0*/  STL.64 [R1+0x120], R12 ;  /* 0x0001200c01007387 */ /* 0x010fe80000100a00 */
[----:B------:R-:W-:Y:S04]  /*286d0*/  STL.64 [R1+0x128], R14 ;  /* 0x0001280e01007387 */ /* 0x000fe80000100a00 */
[----:B------:R-:W4:Y:S04]  /*286e0*/  LDS.128 R12, [R24+0x1800] ;  /* 0x00180000180c7984 */ /* 0x000f280000000c00 */
[----:B-1----:R-:W-:Y:S04]  /*286f0*/  STL.64 [R1+0x160], R8 ;  /* 0x0001600801007387 */ /* 0x002fe80000100a00 */
[----:B------:R-:W-:Y:S04]  /*28700*/  STL.64 [R1+0x168], R10 ;  /* 0x0001680a01007387 */ /* 0x000fe80000100a00 */
[----:B------:R-:W1:Y:S04]  /*28710*/  LDS.128 R8, [R3] ;  /* 0x0000000003087984 */ /* 0x000e680000000c00 */
[----:B---3--:R-:W-:Y:S04]  /*28720*/  STL.64 [R1+0x1d0], R16 ;  /* 0x0001d01001007387 */ /* 0x008fe80000100a00 */
[----:B------:R-:W-:Y:S04]  /*28730*/  STL.64 [R1+0x1d8], R18 ;  /* 0x0001d81201007387 */ /* 0x000fe80000100a00 */
[----:B------:R-:W3:Y:S04]  /*28740*/  LDS.128 R16, [R3+0x800] ;  /* 0x0008000003107984 */ /* 0x000ee80000000c00 */
[----:B----4-:R-:W-:Y:S04]  /*28750*/  STL.64 [R1+0x210], R12 ;  /* 0x0002100c01007387 */ /* 0x010fe80000100a00 */
[----:B------:R-:W-:Y:S04]  /*28760*/  STL.64 [R1+0x218], R14 ;  /* 0x0002180e01007387 */ /* 0x000fe80000100a00 */
[----:B------:R-:W4:Y:S04]  /*28770*/  LDS.128 R12, [R3+0x1000] ;  /* 0x00100000030c7984 */ /* 0x000f280000000c00 */
[----:B-1----:R-:W-:Y:S04]  /*28780*/  STL.64 [R1+0x130], R8 ;  /* 0x0001300801007387 */ /* 0x002fe80000100a00 */
[----:B------:R-:W-:Y:S04]  /*28790*/  STL.64 [R1+0x138], R10 ;  /* 0x0001380a01007387 */ /* 0x000fe80000100a00 */
[----:B------:R-:W1:Y:S04]  /*287a0*/  LDS.128 R8, [R3+0x1800] ;  /* 0x0018000003087984 */ /* 0x000e680000000c00 */
[----:B------:R-:W-:Y:S06]  /*287b0*/  BAR.SYNC.DEFER_BLOCKING 0x0 ;  /* 0x0000000000007b1d */ /* 0x000fec0000010000 */
[----:B---3--:R3:W-:Y:S04]  /*287c0*/  STL.64 [R1+0x190], R16 ;  /* 0x0001901001007387 */ /* 0x0087e80000100a00 */
[----:B------:R1:W-:Y:S04]  /*287d0*/  STL.64 [R1+0x198], R18 ;  /* 0x0001981201007387 */ /* 0x0003e80000100a00 */
[----:B----4-:R-:W-:Y:S04]  /*287e0*/  STL.64 [R1+0x1e0], R12 ;  /* 0x0001e00c01007387 */ /* 0x010fe80000100a00 */
[----:B------:R-:W-:Y:S04]  /*287f0*/  STL.64 [R1+0x1e8], R14 ;  /* 0x0001e80e01007387 */ /* 0x000fe80000100a00 */
[----:B--2---:R-:W-:Y:S04]  /*28800*/  STS.128 [R0], R4 ;  /* 0x0000000400007388 */ /* 0x004fe80000000c00 */
[----:B-1----:R1:W-:Y:S04]  /*28810*/  STL.64 [R1+0x230], R8 ;  /* 0x0002300801007387 */ /* 0x0023e80000100a00 */
[----:B------:R2:W-:Y:S04]  /*28820*/  STL.64 [R1+0x238], R10 ;  /* 0x0002380a01007387 */ /* 0x0005e80000100a00 */
[----:B---3--:R-:W3:Y:S04]  /*28830*/  LDL.LU R16, [R1+0x108] ;  /* 0x0001080001107983 */ /* 0x008ee80000300800 */
[----:B------:R-:W3:Y:S04]  /*28840*/  LDL.LU R17, [R1+0x10c] ;  /* 0x00010c0001117983 */ /* 0x000ee80000300800 */
[----:B------:R-:W3:Y:S04]  /*28850*/  LDL.LU R18, [R1+0x5f8] ;  /* 0x0005f80001127983 */ /* 0x000ee80000300800 */
[----:B------:R-:W3:Y:S04]  /*28860*/  LDL.LU R19, [R1+0x5fc] ;  /* 0x0005fc0001137983 */ /* 0x000ee80000300800 */
[----:B-1----:R-:W4:Y:S04]  /*28870*/  LDL.LU R8, [R1+0x10] ;  /* 0x0000100001087983 */ /* 0x002f280000300800 */
[----:B------:R-:W4:Y:S04]  /*28880*/  LDL.LU R9, [R1+0x14] ;  /* 0x0000140001097983 */ /* 0x000f280000300800 */
[----:B--2---:R-:W4:Y:S04]  /*28890*/  LDL.LU R10, [R1+0x20] ;  /* 0x00002000010a7983 */ /* 0x004f280000300800 */
[----:B------:R-:W4:Y:S04]  /*288a0*/  LDL.LU R11, [R1+0x24] ;  /* 0x00002400010b7983 */ /* 0x000f280000300800 */
        /* <DEDUP_REMOVED lines=8> */
[----:B------:R-:W-:-:S03]  /*28930*/  IMAD.MOV.U32 R204, RZ, RZ, R210 ;  /* 0x000000ffffcc7224 */ /* 0x000fc600078e00d2 */
[----:B------:R1:W-:Y:S01]  /*28940*/  STS.128 [R0+0x100], R12 ;  /* 0x0001000c00007388 */ /* 0x0003e20000000c00 */
[----:B------:R-:W-:-:S05]  /*28950*/  IMAD.MOV.U32 R205, RZ, RZ, R211 ;  /* 0x000000ffffcd7224 */ /* 0x000fca00078e00d3 */
[----:B------:R-:W-:Y:S01]  /*28960*/  STS.128 [R0+0x180], R204 ;  /* 0x000180cc00007388 */ /* 0x000fe20000000c00 */
[----:B-1----:R-:W-:Y:S02]  /*28970*/  IMAD.MOV.U32 R14, RZ, RZ, R184 ;  /* 0x000000ffff0e7224 */ /* 0x002fe400078e00b8 */
[----:B------:R-:W-:Y:S02]  /*28980*/  IMAD.MOV.U32 R15, RZ, RZ, R185 ;  /* 0x000000ffff0f7224 */ /* 0x000fe400078e00b9 */
[----:B------:R-:W-:Y:S02]  /*28990*/  IMAD.MOV.U32 R12, RZ, RZ, R192 ;  /* 0x000000ffff0c7224 */ /* 0x000fe400078e00c0 */
[----:B------:R-:W-:Y:S02]  /*289a0*/  IMAD.MOV.U32 R13, RZ, RZ, R193 ;  /* 0x000000ffff0d7224 */ /* 0x000fe400078e00c1 */
[----:B------:R-:W-:Y:S02]  /*289b0*/  IMAD.MOV.U32 R184, RZ, RZ, R194 ;  /* 0x000000ffffb87224 */ /* 0x000fe400078e00c2 */
[----:B------:R-:W-:Y:S01]  /*289c0*/  IMAD.MOV.U32 R185, RZ, RZ, R195 ;  /* 0x000000ffffb97224 */ /* 0x000fe200078e00c3 */
[----:B------:R-:W-:Y:S04]  /*289d0*/  STS.128 [R0+0x300], R12 ;  /* 0x0003000c00007388 */ /* 0x000fe80000000c00 */
[----:B------:R-:W-:Y:S04]  /*289e0*/  STS.128 [R0+0x380], R184 ;  /* 0x000380b800007388 */ /* 0x000fe80000000c00 */
[----:B---3--:R-:W-:Y:S04]  /*289f0*/  STS.128 [R0+0x80], R16 ;  /* 0x0000801000007388 */ /* 0x008fe80000000c00 */
[----:B----4-:R1:W-:Y:S04]  /*28a00*/  STS.128 [R0+0x200], R8 ;  /* 0x0002000800007388 */ /* 0x0103e80000000c00 */
[----:B--2---:R2:W-:Y:S01]  /*28a10*/  STS.128 [R0+0x280], R4 ;  /* 0x0002800400007388 */ /* 0x0045e20000000c00 */
[----:B-1----:R-:W-:-:S02]  /*28a20*/  IMAD.MOV.U32 R8, RZ, RZ, R76 ;  /* 0x000000ffff087224 */ /* 0x002fc400078e004c */
[----:B--2---:R-:W-:Y:S02]  /*28a30*/  IMAD.MOV.U32 R4, RZ, RZ, R172 ;  /* 0x000000ffff047224 */ /* 0x004fe400078e00ac */
[----:B------:R-:W-:Y:S02]  /*28a40*/  IMAD.MOV.U32 R5, RZ, RZ, R173 ;  /* 0x000000ffff057224 */ /* 0x000fe400078e00ad */
[----:B------:R-:W-:Y:S02]  /*28a50*/  IMAD.MOV.U32 R6, RZ, RZ, R168 ;  /* 0x000000ffff067224 */ /* 0x000fe400078e00a8 */
[----:B------:R-:W-:-:S05]  /*28a60*/  IMAD.MOV.U32 R7, RZ, RZ, R169 ;  /* 0x000000ffff077224 */ /* 0x000fca00078e00a9 */
[----:B------:R1:W-:Y:S01]  /*28a70*/  STS.128 [R0+0x500], R4 ;  /* 0x0005000400007388 */ /* 0x0003e20000000c00 */
[----:B------:R-:W-:Y:S02]  /*28a80*/  IMAD.MOV.U32 R9, RZ, RZ, R77 ;  /* 0x000000ffff097224 */ /* 0x000fe400078e004d */
[----:B------:R-:W-:Y:S02]  /*28a90*/  IMAD.MOV.U32 R10, RZ, RZ, R80 ;  /* 0x000000ffff0a7224 */ /* 0x000fe400078e0050 */
[----:B------:R-:W-:Y:S02]  /*28aa0*/  IMAD.MOV.U32 R11, RZ, RZ, R81 ;  /* 0x000000ffff0b7224 */ /* 0x000fe400078e0051 */
[----:B-1----:R-:W-:Y:S02]  /*28ab0*/  IMAD.MOV.U32 R4, RZ, RZ, R228 ;  /* 0x000000ffff047224 */ /* 0x002fe400078e00e4 */
[----:B------:R-:W-:Y:S02]  /*28ac0*/  IMAD.MOV.U32 R5, RZ, RZ, R229 ;  /* 0x000000ffff057224 */ /* 0x000fe400078e00e5 */
[----:B------:R-:W-:-:S02]  /*28ad0*/  IMAD.MOV.U32 R6, RZ, RZ, R236 ;  /* 0x000000ffff067224 */ /* 0x000fc400078e00ec */
[----:B------:R-:W-:-:S05]  /*28ae0*/  IMAD.MOV.U32 R7, RZ, RZ, R237 ;  /* 0x000000ffff077224 */ /* 0x000fca00078e00ed */
[----:B------:R1:W-:Y:S01]  /*28af0*/  STS.128 [R0+0x700], R4 ;  /* 0x0007000400007388 */ /* 0x0003e20000000c00 */
[----:B------:R-:W-:-:S03]  /*28b00*/  IMAD.MOV.U32 R80, RZ, RZ, R78 ;  /* 0x000000ffff507224 */ /* 0x000fc600078e004e */
[----:B------:R2:W-:Y:S01]  /*28b10*/  STS.128 [R0+0x400], R8 ;  /* 0x0004000800007388 */ /* 0x0005e20000000c00 */
[----:B------:R-:W-:-:S03]  /*28b20*/  IMAD.MOV.U32 R81, RZ, RZ, R79 ;  /* 0x000000ffff517224 */ /* 0x000fc600078e004f */
[----:B-1----:R-:W3:Y:S04]  /*28b30*/  LDL.LU R4, [R1+0x30] ;  /* 0x0000300001047983 */ /* 0x002ee80000300800 */
[----:B------:R-:W3:Y:S04]  /*28b40*/  LDL.LU R5, [R1+0x34] ;  /* 0x0000340001057983 */ /* 0x000ee80000300800 */
[----:B------:R-:W3:Y:S04]  /*28b50*/  LDL.LU R6, [R1+0x6a0] ;  /* 0x0006a00001067983 */ /* 0x000ee80000300800 */
[----:B------:R-:W3:Y:S01]  /*28b60*/  LDL.LU R7, [R1+0x6a4] ;  /* 0x0006a40001077983 */ /* 0x000ee20000300800 */
[----:B--2---:R-:W-:-:S02]  /*28b70*/  IMAD.MOV.U32 R10, RZ, RZ, R156 ;  /* 0x000000ffff0a7224 */ /* 0x004fc400078e009c */
[----:B------:R-:W-:Y:S02]  /*28b80*/  IMAD.MOV.U32 R11, RZ, RZ, R157 ;  /* 0x000000ffff0b7224 */ /* 0x000fe400078e009d */
        /* <DEDUP_REMOVED lines=8> */
[----:B------:R-:W-:Y:S04]  /*28c10*/  STS.128 [R0+0x480], R80 ;  /* 0x0004805000007388 */ /* 0x000fe80000000c00 */
[----:B------:R-:W-:Y:S04]  /*28c20*/  STS.128 [R0+0x580], R168 ;  /* 0x000580a800007388 */ /* 0x000fe80000000c00 */
[----:B------:R-:W-:Y:S04]  /*28c30*/  STS.128 [R0+0x600], R8 ;  /* 0x0006000800007388 */ /* 0x000fe80000000c00 */
[----:B------:R-:W-:Y:S04]  /*28c40*/  STS.128 [R0+0x680], R156 ;  /* 0x0006809c00007388 */ /* 0x000fe80000000c00 */
[----:B------:R-:W-:Y:S04]  /*28c50*/  STS.128 [R0+0x780], R236 ;  /* 0x000780ec00007388 */ /* 0x000fe80000000c00 */
[----:B------:R-:W-:Y:S06]  /*28c60*/  BAR.SYNC.DEFER_BLOCKING 0x0 ;  /* 0x0000000000007b1d */ /* 0x000fec0000010000 */
[----:B------:R-:W1:Y:S04]  /*28c70*/  LDS.128 R8, [R2] ;  /* 0x0000000002087984 */ /* 0x000e680000000c00 */
[----:B------:R-:W2:Y:S04]  /*28c80*/  LDS.128 R16, [R2+0x800] ;  /* 0x0008000002107984 */ /* 0x000ea80000000c00 */
[----:B------:R-:W4:Y:S04]  /*28c90*/  LDS.128 R12, [R2+0x1000] ;  /* 0x00100000020c7984 */ /* 0x000f280000000c00 */
[----:B-1----:R-:W-:Y:S04]  /*28ca0*/  STL.64 [R1+0x2f0], R8 ;  /* 0x0002f00801007387 */ /* 0x002fe80000100a00 */
[----:B------:R-:W-:Y:S04]  /*28cb0*/  STL.64 [R1+0x2f8], R10 ;  /* 0x0002f80a01007387 */ /* 0x000fe80000100a00 */
[----:B------:R-:W1:Y:S04]  /*28cc0*/  LDS.128 R8, [R2+0x1800] ;  /* 0x0018000002087984 */ /* 0x000e680000000c00 */
[----:B--2---:R-:W-:Y:S04]  /*28cd0*/  STL.64 [R1+0x340], R16 ;  /* 0x0003401001007387 */ /* 0x004fe80000100a00 */
[----:B------:R-:W-:Y:S04]  /*28ce0*/  STL.64 [R1+0x348], R18 ;  /* 0x0003481201007387 */ /* 0x000fe80000100a00 */
[----:B------:R-:W2:Y:S04]  /*28cf0*/  LDS.128 R16, [R25] ;  /* 0x0000000019107984 */ /* 0x000ea80000000c00 */
[----:B----4-:R-:W-:Y:S04]  /*28d00*/  STL.64 [R1+0x380], R12 ;  /* 0x0003800c01007387 */ /* 0x010fe80000100a00 */
[----:B------:R-:W-:Y:S04]  /*28d10*/  STL.64 [R1+0x388], R14 ;  /* 0x0003880e01007387 */ /* 0x000fe80000100a00 */
[----:B------:R-:W4:Y:S04]  /*28d20*/  LDS.128 R12, [R25+0x800] ;  /* 0x00080000190c7984 */ /* 0x000f280000000c00 */
[----:B-1----:R-:W-:Y:S04]  /*28d30*/  STL.64 [R1+0x370], R8 ;  /* 0x0003700801007387 */ /* 0x002fe80000100a00 */
[----:B------:R-:W-:Y:S04]  /*28d40*/  STL.64 [R1+0x378], R10 ;  /* 0x0003780a01007387 */ /* 0x000fe80000100a00 */
[----:B------:R-:W1:Y:S04]  /*28d50*/  LDS.128 R8, [R25+0x1000] ;  /* 0x0010000019087984 */ /* 0x000e680000000c00 */
[----:B--2---:R-:W-:Y:S04]  /*28d60*/  STL.64 [R1+0x300], R16 ;  /* 0x0003001001007387 */ /* 0x004fe80000100a00 */
[----:B------:R-:W-:Y:S04]  /*28d70*/  STL.64 [R1+0x308], R18 ;  /* 0x0003081201007387 */ /* 0x000fe80000100a00 */
[----:B------:R-:W2:Y:S04]  /*28d80*/  LDS.128 R16, [R25+0x1800] ;  /* 0x0018000019107984 */ /* 0x000ea80000000c00 */
[----:B----4-:R-:W-:Y:S04]  /*28d90*/  STL.64 [R1+0x350], R12 ;  /* 0x0003500c01007387 */ /* 0x010fe80000100a00 */
[----:B------:R-:W-:Y:S04]  /*28da0*/  STL.64 [R1+0x358], R14 ;  /* 0x0003580e01007387 */ /* 0x000fe80000100a00 */
[----:B------:R-:W4:Y:S04]  /*28db0*/  LDS.128 R12, [R24] ;  /* 0x00000000180c7984 */ /* 0x000f280000000c00 */
        /* <DEDUP_REMOVED lines=8> */
[----:B------:R-:W4:Y:S04]  /*28e40*/  LDS.128 R12, [R24+0x1800] ;  /* 0x00180000180c7984 */ /* 0x000f280000000c00 */
[----:B-1----:R-:W-:Y:S04]  /*28e50*/  STL.64 [R1+0x2d0], R8 ;  /* 0x0002d00801007387 */ /* 0x002fe80000100a00 */
[----:B------:R-:W-:Y:S04]  /*28e60*/  STL.64 [R1+0x2d8], R10 ;  /* 0x0002d80a01007387 */ /* 0x000fe80000100a00 */
[----:B------:R-:W1:Y:S04]  /*28e70*/  LDS.128 R8, [R3] ;  /* 0x0000000003087984 */ /* 0x000e680000000c00 */
        /* <DEDUP_REMOVED lines=8> */
[----:B------:R-:W1:Y:S04]  /*28f00*/  LDS.128 R8, [R3+0x1800] ;  /* 0x0018000003087984 */ /* 0x000e680000000c00 */
[----:B------:R-:W-:Y:S06]  /*28f10*/  BAR.SYNC.DEFER_BLOCKING 0x0 ;  /* 0x0000000000007b1d */ /* 0x000fec0000010000 */
[----:B--2---:R2:W-:Y:S04]  /*28f20*/  STL.64 [R1+0xb0], R16 ;  /* 0x0000b01001007387 */ /* 0x0045e80000100a00 */
[----:B------:R1:W-:Y:S04]  /*28f30*/  STL.64 [R1+0xb8], R18 ;  /* 0x0000b81201007387 */ /* 0x0003e80000100a00 */
[----:B----4-:R-:W-:Y:S04]  /*28f40*/  STL.64 [R1+0x20], R12 ;  /* 0x0000200c01007387 */ /* 0x010fe80000100a00 */
[----:B------:R-:W-:Y:S04]  /*28f50*/  STL.64 [R1+0x28], R14 ;  /* 0x0000280e01007387 */ /* 0x000fe80000100a00 */
[----:B-1----:R1:W-:Y:S04]  /*28f60*/  STL.64 [R1+0x10], R8 ;  /* 0x0000100801007387 */ /* 0x0023e80000100a00 */
[----:B------:R4:W-:Y:S04]  /*28f70*/  STL.64 [R1+0x18], R10 ;  /* 0x0000180a01007387 */ /* 0x0009e80000100a00 */
[----:B--2---:R-:W2:Y:S04]  /*28f80*/  LDL.LU R16, [R1+0x38] ;  /* 0x0000380001107983 */ /* 0x004ea80000300800 */
[----:B------:R-:W2:Y:S04]  /*28f90*/  LDL.LU R17, [R1+0x3c] ;  /* 0x00003c0001117983 */ /* 0x000ea80000300800 */
[----:B------:R-:W2:Y:S04]  /*28fa0*/  LDL.LU R18, [R1+0x6a8] ;  /* 0x0006a80001127983 */ /* 0x000ea80000300800 */
[----:B------:R-:W2:Y:S04]  /*28fb0*/  LDL.LU R19, [R1+0x6ac] ;  /* 0x0006ac0001137983 */ /* 0x000ea80000300800 */
[----:B-1----:R-:W2:Y:S04]  /*28fc0*/  LDL.LU R8, [R1+0x760] ;  /* 0x0007600001087983 */ /* 0x002ea80000300800 */
[----:B------:R-:W2:Y:S04]  /*28fd0*/  LDL.LU R9, [R1+0x764] ;  /* 0x0007640001097983 */ /* 0x000ea80000300800 */
[----:B----4-:R-:W4:Y:S04]  /*28fe0*/  LDL.LU R10, [R1+0x750] ;  /* 0x00075000010a7983 */ /* 0x010f280000300800 */
[----:B---3--:R1:W-:Y:S04]  /*28ff0*/  STS.128 [R0], R4 ;  /* 0x0000000400007388 */ /* 0x0083e80000000c00 */
[----:B------:R-:W4:Y:S04]  /*29000*/  LDL.LU R11, [R1+0x754] ;  /* 0x00075400010b7983 */ /* 0x000f280000300800 */
[----:B-1----:R-:W3:Y:S04]  /*29010*/  LDL.LU R4, [R1+0x768] ;  /* 0x0007680001047983 */ /* 0x002ee80000300800 */
[----:B------:R-:W3:Y:S04]  /*29020*/  LDL.LU R5, [R1+0x76c] ;  /* 0x00076c0001057983 */ /* 0x000ee80000300800 */
[----:B------:R-:W3:Y:S04]  /*29030*/  LDL.LU R6, [R1+0x758] ;  /* 0x0007580001067983 */ /* 0x000ee80000300800 */
[----:B------:R-:W3:Y:S01]  /*29040*/  LDL.LU R7, [R1+0x75c] ;  /* 0x00075c0001077983 */ /* 0x000ee20000300800 */
[----:B------:R-:W-:-:S03]  /*29050*/  IMAD.MOV.U32 R12, RZ, RZ, R96 ;  /* 0x000000ffff0c7224 */ /* 0x000fc600078e0060 */
[----:B------:R-:W3:Y:S01]  /*29060*/  LDL.LU R20, [R1+0x3b0] ;  /* 0x0003b00001147983 */ /* 0x000ee20000300800 */
[----:B------:R-:W-:Y:S02]  /*29070*/  IMAD.MOV.U32 R13, RZ, RZ, R97 ;  /* 0x000000ffff0d7224 */ /* 0x000fe400078e0061 */
[----:B------:R-:W-:Y:S01]  /*29080*/  IMAD.MOV.U32 R14, RZ, RZ, R140 ;  /* 0x000000ffff0e7224 */ /* 0x000fe200078e008c */
[----:B------:R-:W3:Y:S01]  /*29090*/  LDL.LU R21, [R1+0x3b4] ;  /* 0x0003b40001157983 */ /* 0x000ee20000300800 */
[----:B------:R-:W-:-:S03]  /*290a0*/  IMAD.MOV.U32 R15, RZ, RZ, R141 ;  /* 0x000000ffff0f7224 */ /* 0x000fc600078e008d */
[----:B------:R-:W3:Y:S04]  /*290b0*/  LDL.LU R22, [R1+0x390] ;  /* 0x0003900001167983 */ /* 0x000ee80000300800 */
[----:B------:R-:W3:Y:S04]  /*290c0*/  LDL.LU R23, [R1+0x394] ;  /* 0x0003940001177983 */ /* 0x000ee80000300800 */
[----:B------:R-:W-:Y:S04]  /*290d0*/  STS.128 [R0+0x100], R12 ;  /* 0x0001000c00007388 */ /* 0x000fe80000000c00 */
[----:B--2---:R1:W-:Y:S04]  /*290e0*/  STS.128 [R0+0x80], R16 ;  /* 0x0000801000007388 */ /* 0x0043e80000000c00 */
[----:B-1----:R-:W2:Y:S04]  /*290f0*/  LDL.LU R16, [R1+0x3b8] ;  /* 0x0003b80001107983 */ /* 0x002ea80000300800 */
[----:B------:R-:W2:Y:S04]  /*29100*/  LDL.LU R17, [R1+0x3bc] ;  /* 0x0003bc0001117983 */ /* 0x000ea80000300800 */
[----:B------:R-:W2:Y:S04]  /*29110*/  LDL.LU R18, [R1+0x398] ;  /* 0x0003980001127983 */ /* 0x000ea80000300800 */
[----:B------:R-:W2:Y:S04]  /*29120*/  LDL.LU R19, [R1+0x39c] ;  /* 0x00039c0001137983 */ /* 0x000ea80000300800 */
[----:B------:R-:W2:Y:S04]  /*29130*/  LDL.LU R12, [R1+0x820] ;  /* 0x00082000010c7983 */ /* 0x000ea80000300800 */
[----:B------:R-:W2:Y:S04]  /*29140*/  LDL.LU R13, [R1+0x824] ;  /* 0x00082400010d7983 */ /* 0x000ea80000300800 */
[----:B------:R-:W2:Y:S04]  /*29150*/  LDL.LU R14, [R1+0x810] ;  /* 0x00081000010e7983 */ /* 0x000ea80000300800 */
[----:B----4-:R1:W-:Y:S04]  /*29160*/  STS.128 [R0+0x200], R8 ;  /* 0x0002000800007388 */ /* 0x0103e80000000c00 */
[----:B------:R-:W4:Y:S04]  /*29170*/  LDL.LU R15, [R1+0x814] ;  /* 0x00081400010f7983 */ /* 0x000f280000300800 */
[----:B---3--:R3:W-:Y:S04]  /*29180*/  STS.128 [R0+0x280], R4 ;  /* 0x0002800400007388 */ /* 0x0087e80000000c00 */
[----:B-1----:R-:W4:Y:S04]  /*29190*/  LDL.LU R8, [R1+0x828] ;  /* 0x0008280001087983 */ /* 0x002f280000300800 */
[----:B------:R-:W4:Y:S04]  /*291a0*/  LDL.LU R9, [R1+0x82c] ;  /* 0x00082c0001097983 */ /* 0x000f280000300800 */
[----:B------:R-:W4:Y:S04]  /*291b0*/  LDL.LU R10, [R1+0x818] ;  /* 0x00081800010a7983 */ /* 0x000f280000300800 */
[----:B------:R-:W4:Y:S04]  /*291c0*/  LDL.LU R11, [R1+0x81c] ;  /* 0x00081c00010b7983 */ /* 0x000f280000300800 */
[----:B---3--:R-:W3:Y:S04]  /*291d0*/  LDL.LU R4, [R1+0x3f0] ;  /* 0x0003f00001047983 */ /* 0x008ee80000300800 */
[----:B------:R-:W3:Y:S04]  /*291e0*/  LDL.LU R5, [R1+0x3f4] ;  /* 0x0003f40001057983 */ /* 0x000ee80000300800 */
[----:B------:R-:W3:Y:S04]  /*291f0*/  LDL.LU R6, [R1+0x400] ;  /* 0x0004000001067983 */ /* 0x000ee80000300800 */
[----:B------:R-:W3:Y:S04]  /*29200*/  LDL.LU R7, [R1+0x404] ;  /* 0x0004040001077983 */ /* 0x000ee80000300800 */
[----:B------:R1:W-:Y:S04]  /*29210*/  STS.128 [R0+0x300], R20 ;  /* 0x0003001400007388 */ /* 0x0003e80000000c00 */
[----:B-1----:R-:W3:Y:S04]  /*29220*/  LDL.LU R20, [R1+0x3f8] ;  /* 0x0003f80001147983 */ /* 0x002ee80000300800 */
[----:B------:R-:W3:Y:S04]  /*29230*/  LDL.LU R21, [R1+0x3fc] ;  /* 0x0003fc0001157983 */ /* 0x000ee80000300800 */
[----:B------:R-:W3:Y:S04]  /*29240*/  LDL.LU R22, [R1+0x408] ;  /* 0x0004080001167983 */ /* 0x000ee80000300800 */
[----:B------:R-:W3:Y:S04]  /*29250*/  LDL.LU R23, [R1+0x40c] ;  /* 0x00040c0001177983 */ /* 0x000ee80000300800 */
[----:B--2---:R1:W-:Y:S04]  /*29260*/  STS.128 [R0+0x380], R16 ;  /* 0x0003801000007388 */ /* 0x0043e80000000c00 */
[----:B-1----:R-:W2:Y:S04]  /*29270*/  LDL.LU R16, [R1+0x8e0] ;  /* 0x0008e00001107983 */ /* 0x002ea80000300800 */
[----:B------:R-:W2:Y:S04]  /*29280*/  LDL.LU R17, [R1+0x8e4] ;  /* 0x0008e40001117983 */ /* 0x000ea80000300800 */
[----:B------:R-:W2:Y:S04]  /*29290*/  LDL.LU R18, [R1+0x8d0] ;  /* 0x0008d00001127983 */ /* 0x000ea80000300800 */
[----:B----4-:R1:W-:Y:S04]  /*292a0*/  STS.128 [R0+0x400], R12 ;  /* 0x0004000c00007388 */ /* 0x0103e80000000c00 */
[----:B------:R-:W2:Y:S04]  /*292b0*/  LDL.LU R19, [R1+0x8d4] ;  /* 0x0008d40001137983 */ /* 0x000ea80000300800 */
[----:B-1----:R-:W4:Y:S04]  /*292c0*/  LDL.LU R12, [R1+0x8e8] ;  /* 0x0008e800010c7983 */ /* 0x002f280000300800 */
[----:B------:R-:W4:Y:S04]  /*292d0*/  LDL.LU R13, [R1+0x8ec] ;  /* 0x0008ec00010d7983 */ /* 0x000f280000300800 */
[----:B------:R-:W4:Y:S04]  /*292e0*/  LDL.LU R14, [R1+0x8d8] ;  /* 0x0008d800010e7983 */ /* 0x000f280000300800 */
[----:B------:R1:W-:Y:S04]  /*292f0*/  STS.128 [R0+0x480], R8 ;  /* 0x0004800800007388 */ /* 0x0003e80000000c00 */
[----:B------:R-:W4:Y:S04]  /*29300*/  LDL.LU R15, [R1+0x8dc] ;  /* 0x0008dc00010f7983 */ /* 0x000f280000300800 */
[----:B---3--:R3:W-:Y:S04]  /*29310*/  STS.128 [R0+0x500], R4 ;  /* 0x0005000400007388 */ /* 0x0087e80000000c00 */
[----:B-1----:R-:W2:Y:S04]  /*29320*/  LDL.LU R8, [R1+0x2c0] ;  /* 0x0002c00001087983 */ /* 0x002ea80000300800 */
[----:B------:R-:W2:Y:S04]  /*29330*/  LDL.LU R9, [R1+0x2c4] ;  /* 0x0002c40001097983 */ /* 0x000ea80000300800 */
[----:B------:R-:W2:Y:S04]  /*29340*/  LDL.LU R10, [R1+0x2b0] ;  /* 0x0002b000010a7983 */ /* 0x000ea80000300800 */
[----:B------:R-:W2:Y:S04]  /*29350*/  LDL.LU R11, [R1+0x2b4] ;  /* 0x0002b400010b7983 */ /* 0x000ea80000300800 */
[----:B---3--:R-:W3:Y:S04]  /*29360*/  LDL.LU R4, [R1+0x2c8] ;  /* 0x0002c80001047983 */ /* 0x008ee80000300800 */
[----:B------:R-:W3:Y:S04]  /*29370*/  LDL.LU R5, [R1+0x2cc] ;  /* 0x0002cc0001057983 */ /* 0x000ee80000300800 */
[----:B------:R-:W3:Y:S04]  /*29380*/  LDL.LU R6, [R1+0x2b8] ;  /* 0x0002b80001067983 */ /* 0x000ee80000300800 */
[----:B------:R-:W3:Y:S01]  /*29390*/  LDL.LU R7, [R1+0x2bc] ;  /* 0x0002bc0001077983 */ /* 0x000ee20000300800 */
[----:B------:R-:W-:-:S02]  /*293a0*/  IMAD.MOV.U32 R140, RZ, RZ, R98 ;  /* 0x000000ffff8c7224 */ /* 0x000fc400078e0062 */
[----:B------:R-:W-:Y:S01]  /*293b0*/  IMAD.MOV.U32 R141, RZ, RZ, R99 ;  /* 0x000000ffff8d7224 */ /* 0x000fe200078e0063 */
[----:B------:R-:W-:Y:S04]  /*293c0*/  STS.128 [R0+0x580], R20 ;  /* 0x0005801400007388 */ /* 0x000fe80000000c00 */
[----:B------:R-:W-:Y:S04]  /*293d0*/  STS.128 [R0+0x180], R140 ;  /* 0x0001808c00007388 */ /* 0x000fe80000000c00 */
[----:B---3--:R1:W-:Y:S04]  /*293e0*/  STS.128 [R0+0x780], R4 ;  /* 0x0007800400007388 */ /* 0x0083e80000000c00 */
[----:B-1----:R-:W3:Y:S04]  /*293f0*/  LDL.LU R4, [R1+0x690] ;  /* 0x0006900001047983 */ /* 0x002ee80000300800 */
[----:B------:R-:W3:Y:S04]  /*29400*/  LDL.LU R5, [R1+0x694] ;  /* 0x0006940001057983 */ /* 0x000ee80000300800 */
[----:B------:R-:W3:Y:S04]  /*29410*/  LDL.LU R6, [R1+0x680] ;  /* 0x0006800001067983 */ /* 0x000ee80000300800 */
[----:B------:R-:W3:Y:S04]  /*29420*/  LDL.LU R7, [R1+0x684] ;  /* 0x0006840001077983 */ /* 0x000ee80000300800 */
[----:B--2---:R-:W-:Y:S04]  /*29430*/  STS.128 [R0+0x600], R16 ;  /* 0x0006001000007388 */ /* 0x004fe80000000c00 */
[----:B----4-:R-:W-:Y:S04]  /*29440*/  STS.128 [R0+0x680], R12 ;  /* 0x0006800c00007388 */ /* 0x010fe80000000c00 */
[----:B------:R-:W-:Y:S04]  /*29450*/  STS.128 [R0+0x700], R8 ;  /* 0x0007000800007388 */ /* 0x000fe80000000c00 */
[----:B------:R-:W-:Y:S06]  /*29460*/  BAR.SYNC.DEFER_BLOCKING 0x0 ;  /* 0x0000000000007b1d */ /* 0x000fec0000010000 */
[----:B------:R-:W1:Y:S04]  /*29470*/  LDS.128 R8, [R2] ;  /* 0x0000000002087984 */ /* 0x000e680000000c00 */
[----:B------:R-:W-:Y:S04]  /*29480*/  LDS.128 R248, [R2+0x800] ;  /* 0x0008000002f87984 */ /* 0x000fe80000000c00 */
[----:B------:R-:W-:Y:S04]  /*29490*/  LDS.128 R244, [R2+0x1000] ;  /* 0x0010000002f47984 */ /* 0x000fe80000000c00 */
[----:B------:R-:W-:Y:S04]  /*294a0*/  LDS.128 R240, [R2+0x1800] ;  /* 0x0018000002f07984 */ /* 0x000fe80000000c00 */
[----:B------:R-:W-:Y:S04]  /*294b0*/  LDS.128 R236, [R25] ;  /* 0x0000000019ec7984 */ /* 0x000fe80000000c00 */
        /* <DEDUP_REMOVED lines=11> */
[----:B------:R-:W-:Y:S06]  /*29570*/  BAR.SYNC.DEFER_BLOCKING 0x0 ;  /* 0x0000000000007b1d */ /* 0x000fec0000010000 */
[----:B-1----:R1:W-:Y:S04]  /*29580*/  STL.64 [R1], R8 ;  /* 0x0000000801007387 */ /* 0x0023e80000100a00 */
[----:B------:R2:W-:Y:S04]  /*29590*/  STL.64 [R1+0x8], R10 ;  /* 0x0000080a01007387 */ /* 0x0005e80000100a00 */
[----:B------:R-:W4:Y:S04]  /*295a0*/  LDL.LU R16, [R1+0x698] ;  /* 0x0006980001107983 */ /* 0x000f280000300800 */
[----:B------:R-:W4:Y:S04]  /*295b0*/  LDL.LU R17, [R1+0x69c] ;  /* 0x00069c0001117983 */ /* 0x000f280000300800 */
[----:B------:R-:W4:Y:S04]  /*295c0*/  LDL.LU R18, [R1+0x688] ;  /* 0x0006880001127983 */ /* 0x000f280000300800 */
[----:B------:R-:W4:Y:S04]  /*295d0*/  LDL.LU R19, [R1+0x68c] ;  /* 0x00068c0001137983 */ /* 0x000f280000300800 */
[----:B-1----:R-:W4:Y:S04]  /*295e0*/  LDL.LU R8, [R1+0x740] ;  /* 0x0007400001087983 */ /* 0x002f280000300800 */
[----:B------:R-:W4:Y:S04]  /*295f0*/  LDL.LU R9, [R1+0x744] ;  /* 0x0007440001097983 */ /* 0x000f280000300800 */
[----:B--2---:R-:W2:Y:S04]  /*29600*/  LDL.LU R10, [R1+0x730] ;  /* 0x00073000010a7983 */ /* 0x004ea80000300800 */
[----:B------:R-:W2:Y:S04]  /*29610*/  LDL.LU R11, [R1+0x734] ;  /* 0x00073400010b7983 */ /* 0x000ea80000300800 */
[----:B---3--:R1:W-:Y:S04]  /*29620*/  STS.128 [R0], R4 ;  /* 0x0000000400007388 */ /* 0x0083e80000000c00 */
        /* <DEDUP_REMOVED lines=13> */
[----:B----4-:R1:W-:Y:S04]  /*29700*/  STS.128 [R0+0x80], R16 ;  /* 0x0000801000007388 */ /* 0x0103e80000000c00 */
[----:B-1----:R-:W4:Y:S04]  /*29710*/  LDL.LU R16, [R1+0x328] ;  /* 0x0003280001107983 */ /* 0x002f280000300800 */
[----:B------:R-:W4:Y:S04]  /*29720*/  LDL.LU R17, [R1+0x32c] ;  /* 0x00032c0001117983 */ /* 0x000f280000300800 */
[----:B------:R-:W4:Y:S04]  /*29730*/  LDL.LU R18, [R1+0x368] ;  /* 0x0003680001127983 */ /* 0x000f280000300800 */
[----:B------:R-:W4:Y:S04]  /*29740*/  LDL.LU R19, [R1+0x36c] ;  /* 0x00036c0001137983 */ /* 0x000f280000300800 */
[----:B------:R-:W4:Y:S04]  /*29750*/  LDL.LU R12, [R1+0x800] ;  /* 0x00080000010c7983 */ /* 0x000f280000300800 */
[----:B------:R-:W4:Y:S04]  /*29760*/  LDL.LU R13, [R1+0x804] ;  /* 0x00080400010d7983 */ /* 0x000f280000300800 */
[----:B------:R-:W4:Y:S04]  /*29770*/  LDL.LU R14, [R1+0x7f0] ;  /* 0x0007f000010e7983 */ /* 0x000f280000300800 */
[----:B--2---:R1:W-:Y:S04]  /*29780*/  STS.128 [R0+0x200], R8 ;  /* 0x0002000800007388 */ /* 0x0043e80000000c00 */
[----:B------:R-:W2:Y:S04]  /*29790*/  LDL.LU R15, [R1+0x7f4] ;  /* 0x0007f400010f7983 */ /* 0x000ea80000300800 */
[----:B-1----:R-:W2:Y:S04]  /*297a0*/  LDL.LU R8, [R1+0x808] ;  /* 0x0008080001087983 */ /* 0x002ea80000300800 */
[----:B------:R-:W2:Y:S04]  /*297b0*/  LDL.LU R9, [R1+0x80c] ;  /* 0x00080c0001097983 */ /* 0x000ea80000300800 */
[----:B------:R-:W2:Y:S04]  /*297c0*/  LDL.LU R10, [R1+0x7f8] ;  /* 0x0007f800010a7983 */ /* 0x000ea80000300800 */
[----:B------:R-:W2:Y:S04]  /*297d0*/  LDL.LU R11, [R1+0x7fc] ;  /* 0x0007fc00010b7983 */ /* 0x000ea80000300800 */
[----:B---3--:R1:W-:Y:S04]  /*297e0*/  STS.128 [R0+0x280], R4 ;  /* 0x0002800400007388 */ /* 0x0083e80000000c00 */
[----:B-1----:R-:W3:Y:S04]  /*297f0*/  LDL.LU R4, [R1+0x430] ;  /* 0x0004300001047983 */ /* 0x002ee80000300800 */
        /* <DEDUP_REMOVED lines=8> */
[----:B----4-:R1:W-:Y:S04]  /*29880*/  STS.128 [R0+0x380], R16 ;  /* 0x0003801000007388 */ /* 0x0103e80000000c00 */
[----:B-1----:R-:W4:Y:S04]  /*29890*/  LDL.LU R16, [R1+0x8c0] ;  /* 0x0008c00001107983 */ /* 0x002f280000300800 */
[----:B------:R-:W4:Y:S04]  /*298a0*/  LDL.LU R17, [R1+0x8c4] ;  /* 0x0008c40001117983 */ /* 0x000f280000300800 */
[----:B------:R-:W4:Y:S04]  /*298b0*/  LDL.LU R18, [R1+0x8b0] ;  /* 0x0008b00001127983 */ /* 0x000f280000300800 */
[----:B--2---:R1:W-:Y:S04]  /*298c0*/  STS.128 [R0+0x400], R12 ;  /* 0x0004000c00007388 */ /* 0x0043e80000000c00 */
[----:B------:R-:W4:Y:S04]  /*298d0*/  LDL.LU R19, [R1+0x8b4] ;  /* 0x0008b40001137983 */ /* 0x000f280000300800 */
[----:B-1----:R-:W2:Y:S04]  /*298e0*/  LDL.LU R12, [R1+0x8c8] ;  /* 0x0008c800010c7983 */ /* 0x002ea80000300800 */
[----:B------:R-:W2:Y:S04]  /*298f0*/  LDL.LU R13, [R1+0x8cc] ;  /* 0x0008cc00010d7983 */ /* 0x000ea80000300800 */
[----:B------:R-:W2:Y:S04]  /*29900*/  LDL.LU R14, [R1+0x8b8] ;  /* 0x0008b800010e7983 */ /* 0x000ea80000300800 */
[----:B------:R1:W-:Y:S04]  /*29910*/  STS.128 [R0+0x480], R8 ;  /* 0x0004800800007388 */ /* 0x0003e80000000c00 */
        /* <DEDUP_REMOVED lines=19> */
[----:B----4-:R1:W-:Y:S04]  /*29a50*/  STS.128 [R0+0x600], R16 ;  /* 0x0006001000007388 */ /* 0x0103e80000000c00 */
[----:B--2---:R-:W-:Y:S04]  /*29a60*/  STS.128 [R0+0x680], R12 ;  /* 0x0006800c00007388 */ /* 0x004fe80000000c00 */
[----:B------:R2:W-:Y:S04]  /*29a70*/  STS.128 [R0+0x700], R8 ;  /* 0x0007000800007388 */ /* 0x0005e80000000c00 */
[----:B------:R-:W-:Y:S06]  /*29a80*/  BAR.SYNC.DEFER_BLOCKING 0x0 ;  /* 0x0000000000007b1d */ /* 0x000fec0000010000 */
[----:B-1----:R-:W4:Y:S04]  /*29a90*/  LDL.LU R16, [R1+0x678] ;  /* 0x0006780001107983 */ /* 0x002f280000300800 */
[----:B------:R-:W4:Y:S04]  /*29aa0*/  LDL.LU R17, [R1+0x67c] ;  /* 0x00067c0001117983 */ /* 0x000f280000300800 */
[----:B------:R-:W4:Y:S04]  /*29ab0*/  LDL.LU R18, [R1+0x668] ;  /* 0x0006680001127983 */ /* 0x000f280000300800 */
[----:B------:R-:W4:Y:S04]  /*29ac0*/  LDL.LU R19, [R1+0x66c] ;  /* 0x00066c0001137983 */ /* 0x000f280000300800 */
[----:B--2---:R-:W2:Y:S04]  /*29ad0*/  LDL.LU R8, [R1+0x720] ;  /* 0x0007200001087983 */ /* 0x004ea80000300800 */
        /* <DEDUP_REMOVED lines=17> */
[----:B------:R-:W2:Y:S04]  /*29bf0*/  LDL.LU R9, [R1+0x724] ;  /* 0x0007240001097983 */ /* 0x000ea80000300800 */
[----:B------:R-:W2:Y:S04]  /*29c00*/  LDL.LU R10, [R1+0x710] ;  /* 0x00071000010a7983 */ /* 0x000ea80000300800 */
[----:B------:R-:W2:Y:S04]  /*29c10*/  LDL.LU R11, [R1+0x714] ;  /* 0x00071400010b7983 */ /* 0x000ea80000300800 */
[----:B---3--:R1:W-:Y:S04]  /*29c20*/  STS.128 [R0], R4 ;  /* 0x0000000400007388 */ /* 0x0083e80000000c00 */
[----:B-1----:R-:W3:Y:S04]  /*29c30*/  LDL.LU R4, [R1+0x728] ;  /* 0x0007280001047983 */ /* 0x002ee80000300800 */
[----:B------:R-:W3:Y:S04]  /*29c40*/  LDL.LU R5, [R1+0x72c] ;  /* 0x00072c0001057983 */ /* 0x000ee80000300800 */
[----:B------:R-:W3:Y:S04]  /*29c50*/  LDL.LU R6, [R1+0x718] ;  /* 0x0007180001067983 */ /* 0x000ee80000300800 */
[----:B------:R-:W3:Y:S01]  /*29c60*/  LDL.LU R7, [R1+0x71c] ;  /* 0x00071c0001077983 */ /* 0x000ee20000300800 */
[----:B------:R-:W-:-:S02]  /*29c70*/  IMAD.MOV.U32 R12, RZ, RZ, R108 ;  /* 0x000000ffff0c7224 */ /* 0x000fc400078e006c */
[----:B------:R-:W-:Y:S02]  /*29c80*/  IMAD.MOV.U32 R13, RZ, RZ, R109 ;  /* 0x000000ffff0d7224 */ /* 0x000fe400078e006d */
[----:B------:R-:W-:Y:S02]  /*29c90*/  IMAD.MOV.U32 R14, RZ, RZ, R112 ;  /* 0x000000ffff0e7224 */ /* 0x000fe400078e0070 */
[----:B------:R-:W-:-:S05]  /*29ca0*/  IMAD.MOV.U32 R15, RZ, RZ, R113 ;  /* 0x000000ffff0f7224 */ /* 0x000fca00078e0071 */
[----:B------:R-:W-:Y:S04]  /*29cb0*/  STS.128 [R0+0x100], R12 ;  /* 0x0001000c00007388 */ /* 0x000fe80000000c00 */
[----:B--2---:R-:W-:Y:S04]  /*29cc0*/  STS.128 [R0+0x200], R8 ;  /* 0x0002000800007388 */ /* 0x004fe80000000c00 */
[----:B---3--:R1:W-:Y:S04]  /*29cd0*/  STS.128 [R0+0x280], R4 ;  /* 0x0002800400007388 */ /* 0x0083e80000000c00 */
[----:B-1----:R-:W2:Y:S04]  /*29ce0*/  LDL.LU R4, [R1+0xc0] ;  /* 0x0000c00001047983 */ /* 0x002ea80000300800 */
        /* <DEDUP_REMOVED lines=30> */
[----:B------:R1:W-:Y:S04]  /*29ed0*/  STS.128 [R0+0x380], R12 ;  /* 0x0003800c00007388 */ /* 0x0003e80000000c00 */
[----:B----4-:R4:W-:Y:S04]  /*29ee0*/  STS.128 [R0+0x480], R16 ;  /* 0x0004801000007388 */ /* 0x0109e80000000c00 */
[----:B------:R4:W-:Y:S04]  /*29ef0*/  STS.128 [R0+0x500], R20 ;  /* 0x0005001400007388 */ /* 0x0009e80000000c00 */
[----:B-1----:R-:W2:Y:S04]  /*29f00*/  LDL.LU R12, [R1+0x8a8] ;  /* 0x0008a800010c7983 */ /* 0x002ea80000300800 */
[----:B------:R-:W2:Y:S04]  /*29f10*/  LDL.LU R13, [R1+0x8ac] ;  /* 0x0008ac00010d7983 */ /* 0x000ea80000300800 */
[----:B------:R-:W2:Y:S04]  /*29f20*/  LDL.LU R14, [R1+0x898] ;  /* 0x00089800010e7983 */ /* 0x000ea80000300800 */
[----:B------:R-:W2:Y:S04]  /*29f30*/  LDL.LU R15, [R1+0x89c] ;  /* 0x00089c00010f7983 */ /* 0x000ea80000300800 */
[----:B----4-:R-:W4:Y:S04]  /*29f40*/  LDL.LU R16, [R1+0x270] ;  /* 0x0002700001107983 */ /* 0x010f280000300800 */
[----:B------:R-:W4:Y:S04]  /*29f50*/  LDL.LU R17, [R1+0x274] ;  /* 0x0002740001117983 */ /* 0x000f280000300800 */
[----:B------:R-:W4:Y:S04]  /*29f60*/  LDL.LU R18, [R1+0x250] ;  /* 0x0002500001127983 */ /* 0x000f280000300800 */
[----:B------:R-:W4:Y:S04]  /*29f70*/  LDL.LU R19, [R1+0x254] ;  /* 0x0002540001137983 */ /* 0x000f280000300800 */
[----:B------:R-:W2:Y:S04]  /*29f80*/  LDL.LU R20, [R1+0x278] ;  /* 0x0002780001147983 */ /* 0x000ea80000300800 */
        /* <DEDUP_REMOVED lines=16> */
[----:B------:R-:W-:-:S02]  /*2a090*/  IMAD.MOV.U32 R112, RZ, RZ, R110 ;  /* 0x000000ffff707224 */ /* 0x000fc400078e006e */
[----:B------:R-:W-:Y:S01]  /*2a0a0*/  IMAD.MOV.U32 R113, RZ, RZ, R111 ;  /* 0x000000ffff717224 */ /* 0x000fe200078e006f */
[----:B--2---:R-:W-:Y:S04]  /*2a0b0*/  STS.128 [R0+0x580], R8 ;  /* 0x0005800800007388 */ /* 0x004fe80000000c00 */
[----:B------:R-:W-:Y:S04]  /*2a0c0*/  STS.128 [R0+0x180], R112 ;  /* 0x0001807000007388 */ /* 0x000fe80000000c00 */
[----:B------:R-:W-:Y:S04]  /*2a0d0*/  STS.128 [R0+0x680], R12 ;  /* 0x0006800c00007388 */ /* 0x000fe80000000c00 */
[----:B----4-:R-:W-:Y:S04]  /*2a0e0*/  STS.128 [R0+0x700], R16 ;  /* 0x0007001000007388 */ /* 0x010fe80000000c00 */
[----:B------:R-:W-:Y:S04]  /*2a0f0*/  STS.128 [R0+0x780], R20 ;  /* 0x0007801400007388 */ /* 0x000fe80000000c00 */
[----:B------:R-:W-:Y:S01]  /*2a100*/  BAR.SYNC.DEFER_BLOCKING 0x0 ;  /* 0x0000000000007b1d */ /* 0x000fe20000010000 */
[----:B------:R-:W-:-:S02]  /*2a110*/  LOP3.LUT R109, R2, 0x20, RZ, 0x3c, !PT ;  /* 0x00000020026d7812 */ /* 0x000fc400078e3cff */
[----:B------:R-:W-:-:S03]  /*2a120*/  LOP3.LUT R108, R2, 0x40, RZ, 0x3c, !PT ;  /* 0x00000040026c7812 */ /* 0x000fc600078e3cff */
[----:B------:R-:W4:Y:S04]  /*2a130*/  LDL.LU R64, [R1+0x708] ;  /* 0x0007080001407983 */ /* 0x000f280000300800 */
[----:B------:R-:W4:Y:S04]  /*2a140*/  LDL.LU R65, [R1+0x70c] ;  /* 0x00070c0001417983 */ /* 0x000f280000300800 */
[----:B------:R-:W4:Y:S04]  /*2a150*/  LDL.LU R66, [R1+0x6f8] ;  /* 0x0006f80001427983 */ /* 0x000f280000300800 */
[----:B------:R-:W4:Y:S04]  /*2a160*/  LDL.LU R67, [R1+0x6fc] ;  /* 0x0006fc0001437983 */ /* 0x000f280000300800 */
        /* <DEDUP_REMOVED lines=17> */
[----:B---3--:R1:W-:Y:S02]  /*2a280*/  STS.128 [R0], R4 ;  /* 0x0000000400007388 */ /* 0x0083e40000000c00 */
[----:B-1----:R-:W-:-:S02]  /*2a290*/  IMAD.MOV.U32 R4, RZ, RZ, R116 ;  /* 0x000000ffff047224 */ /* 0x002fc400078e0074 */
[----:B------:R-:W-:Y:S02]  /*2a2a0*/  IMAD.MOV.U32 R5, RZ, RZ, R117 ;  /* 0x000000ffff057224 */ /* 0x000fe400078e0075 */
[----:B------:R-:W-:Y:S02]  /*2a2b0*/  IMAD.MOV.U32 R6, RZ, RZ, R120 ;  /* 0x000000ffff067224 */ /* 0x000fe400078e0078 */
[----:B------:R-:W-:-:S05]  /*2a2c0*/  IMAD.MOV.U32 R7, RZ, RZ, R121 ;  /* 0x000000ffff077224 */ /* 0x000fca00078e0079 */
[----:B------:R1:W-:Y:S04]  /*2a2d0*/  STS.128 [R0+0x100], R4 ;  /* 0x0001000400007388 */ /* 0x0003e80000000c00 */
[----:B------:R3:W-:Y:S04]  /*2a2e0*/  STS.128 [R0+0x200], R56 ;  /* 0x0002003800007388 */ /* 0x0007e80000000c00 */
[----:B------:R4:W-:Y:S04]  /*2a2f0*/  STS.128 [R0+0x80], R52 ;  /* 0x0000803400007388 */ /* 0x0009e80000000c00 */
[----:B-1----:R-:W2:Y:S04]  /*2a300*/  LDL.LU R4, [R1+0x90] ;  /* 0x0000900001047983 */ /* 0x002ea80000300800 */
[----:B------:R-:W2:Y:S04]  /*2a310*/  LDL.LU R5, [R1+0x94] ;  /* 0x0000940001057983 */ /* 0x000ea80000300800 */
[----:B------:R-:W2:Y:S04]  /*2a320*/  LDL.LU R6, [R1+0x80] ;  /* 0x0000800001067983 */ /* 0x000ea80000300800 */
[----:B------:R-:W2:Y:S04]  /*2a330*/  LDL.LU R7, [R1+0x84] ;  /* 0x0000840001077983 */ /* 0x000ea80000300800 */
[----:B---3--:R-:W3:Y:S04]  /*2a340*/  LDL.LU R56, [R1+0x98] ;  /* 0x0000980001387983 */ /* 0x008ee80000300800 */
[----:B------:R-:W3:Y:S04]  /*2a350*/  LDL.LU R57, [R1+0x9c] ;  /* 0x00009c0001397983 */ /* 0x000ee80000300800 */
[----:B------:R-:W3:Y:S04]  /*2a360*/  LDL.LU R58, [R1+0x88] ;  /* 0x00008800013a7983 */ /* 0x000ee80000300800 */
[----:B------:R-:W3:Y:S04]  /*2a370*/  LDL.LU R59, [R1+0x8c] ;  /* 0x00008c00013b7983 */ /* 0x000ee80000300800 */
[----:B----4-:R-:W4:Y:S04]  /*2a380*/  LDL.LU R52, [R1+0x7c0] ;  /* 0x0007c00001347983 */ /* 0x010f280000300800 */
[----:B------:R-:W4:Y:S04]  /*2a390*/  LDL.LU R53, [R1+0x7c4] ;  /* 0x0007c40001357983 */ /* 0x000f280000300800 */
[----:B------:R-:W4:Y:S04]  /*2a3a0*/  LDL.LU R54, [R1+0x7b0] ;  /* 0x0007b00001367983 */ /* 0x000f280000300800 */
[----:B------:R-:W4:Y:S04]  /*2a3b0*/  LDL.LU R55, [R1+0x7b4] ;  /* 0x0007b40001377983 */ /* 0x000f280000300800 */
[----:B------:R1:W-:Y:S04]  /*2a3c0*/  STS.128 [R0+0x280], R64 ;  /* 0x0002804000007388 */ /* 0x0003e80000000c00 */
        /* <DEDUP_REMOVED lines=16> */
[----:B--2---:R1:W-:Y:S04]  /*2a4d0*/  STS.128 [R0+0x300], R4 ;  /* 0x0003000400007388 */ /* 0x0043e80000000c00 */
[----:B-1----:R-:W2:Y:S04]  /*2a4e0*/  LDL.LU R4, [R1+0x888] ;  /* 0x0008880001047983 */ /* 0x002ea80000300800 */
[----:B------:R-:W2:Y:S04]  /*2a4f0*/  LDL.LU R5, [R1+0x88c] ;  /* 0x00088c0001057983 */ /* 0x000ea80000300800 */
[----:B------:R-:W2:Y:S04]  /*2a500*/  LDL.LU R6, [R1+0x878] ;  /* 0x0008780001067983 */ /* 0x000ea80000300800 */
[----:B------:R-:W2:Y:S04]  /*2a510*/  LDL.LU R7, [R1+0x87c] ;  /* 0x00087c0001077983 */ /* 0x000ea80000300800 */
[----:B----4-:R1:W-:Y:S04]  /*2a520*/  STS.128 [R0+0x400], R52 ;  /* 0x0004003400007388 */ /* 0x0103e80000000c00 */
        /* <DEDUP_REMOVED lines=13> */
[----:B------:R-:W-:Y:S04]  /*2a600*/  STS.128 [R0+0x500], R84 ;  /* 0x0005005400007388 */ /* 0x000fe80000000c00 */
[----:B------:R-:W-:Y:S04]  /*2a610*/  STS.128 [R0+0x580], R104 ;  /* 0x0005806800007388 */ /* 0x000fe80000000c00 */
[----:B------:R-:W-:Y:S04]  /*2a620*/  STS.128 [R0+0x600], R100 ;  /* 0x0006006400007388 */ /* 0x000fe80000000c00 */
[----:B--2---:R1:W-:Y:S04]  /*2a630*/  STS.128 [R0+0x680], R4 ;  /* 0x0006800400007388 */ /* 0x0043e80000000c00 */
[----:B-1----:R-:W2:Y:S04]  /*2a640*/  LDL.LU R4, [R1+0x630] ;  /* 0x0006300001047983 */ /* 0x002ea80000300800 */
[----:B------:R-:W2:Y:S04]  /*2a650*/  LDL.LU R5, [R1+0x634] ;  /* 0x0006340001057983 */ /* 0x000ea80000300800 */
[----:B------:R-:W2:Y:S04]  /*2a660*/  LDL.LU R6, [R1+0x620] ;  /* 0x0006200001067983 */ /* 0x000ea80000300800 */
[----:B------:R-:W2:Y:S04]  /*2a670*/  LDL.LU R7, [R1+0x624] ;  /* 0x0006240001077983 */ /* 0x000ea80000300800 */
[----:B----4-:R-:W-:Y:S04]  /*2a680*/  STS.128 [R0+0x700], R52 ;  /* 0x0007003400007388 */ /* 0x010fe80000000c00 */
[----:B---3--:R-:W-:Y:S04]  /*2a690*/  STS.128 [R0+0x780], R56 ;  /* 0x0007803800007388 */ /* 0x008fe80000000c00 */
[----:B------:R-:W-:Y:S06]  /*2a6a0*/  BAR.SYNC.DEFER_BLOCKING 0x0 ;  /* 0x0000000000007b1d */ /* 0x000fec0000010000 */
[----:B------:R-:W1:Y:S04]  /*2a6b0*/  LDS.128 R52, [R2] ;  /* 0x0000000002347984 */ /* 0x000e680000000c00 */
[----:B------:R-:W3:Y:S04]  /*2a6c0*/  LDS.128 R56, [R2+0x800] ;  /* 0x0008000002387984 */ /* 0x000ee80000000c00 */
[----:B------:R-:W4:Y:S04]  /*2a6d0*/  LDS.128 R100, [R2+0x1000] ;  /* 0x0010000002647984 */ /* 0x000f280000000c00 */
[----:B------:R-:W4:Y:S04]  /*2a6e0*/  LDS.128 R64, [R109] ;  /* 0x000000006d407984 */ /* 0x000f280000000c00 */
[----:B------:R-:W4:Y:S04]  /*2a6f0*/  LDS.128 R84, [R2+0x1800] ;  /* 0x0018000002547984 */ /* 0x000f280000000c00 */
[----:B------:R-:W-:Y:S04]  /*2a700*/  LDS.128 R104, [R109+0x1000] ;  /* 0x001000006d687984 */ /* 0x000fe80000000c00 */
[----:B------:R-:W-:Y:S04]  /*2a710*/  LDS.128 R112, [R108+0x1000] ;  /* 0x001000006c707984 */ /* 0x000fe80000000c00 */
[----:B-1----:R-:W-:Y:S04]  /*2a720*/  STL [R1+0xeb4], R54 ;  /* 0x000eb43601007387 */ /* 0x002fe80000100800 */
[----:B------:R-:W-:Y:S04]  /*2a730*/  STL [R1+0xeb0], R55 ;  /* 0x000eb03701007387 */ /* 0x000fe80000100800 */
[----:B---3--:R-:W-:Y:S04]  /*2a740*/  STL [R1+0xebc], R58 ;  /* 0x000ebc3a01007387 */ /* 0x008fe80000100800 */
[----:B------:R-:W-:Y:S04]  /*2a750*/  STL [R1+0xeb8], R59 ;  /* 0x000eb83b01007387 */ /* 0x000fe80000100800 */
[----:B----4-:R-:W-:Y:S04]  /*2a760*/  STL.64 [R1+0x3a0], R100 ;  /* 0x0003a06401007387 */ /* 0x010fe80000100a00 */
[----:B------:R-:W-:Y:S04]  /*2a770*/  STL.64 [R1+0x3a8], R102 ;  /* 0x0003a86601007387 */ /* 0x000fe80000100a00 */
[----:B------:R-:W-:Y:S04]  /*2a780*/  STL [R1+0xec4], R66 ;  /* 0x000ec44201007387 */ /* 0x000fe80000100800 */
[----:B------:R-:W-:Y:S04]  /*2a790*/  STL.64 [R1+0x410], R84 ;  /* 0x0004105401007387 */ /* 0x000fe80000100a00 */
[----:B------:R-:W-:Y:S04]  /*2a7a0*/  STL.64 [R1+0x418], R86 ;  /* 0x0004185601007387 */ /* 0x000fe80000100a00 */
[----:B------:R-:W1:Y:S04]  /*2a7b0*/  LDS.128 R84, [R109+0x800] ;  /* 0x000800006d547984 */ /* 0x000e680000000c00 */
[----:B------:R-:W3:Y:S04]  /*2a7c0*/  LDS.128 R100, [R109+0x1800] ;  /* 0x001800006d647984 */ /* 0x000ee80000000c00 */
[----:B------:R3:W-:Y:S04]  /*2a7d0*/  STL [R1+0xec0], R67 ;  /* 0x000ec04301007387 */ /* 0x0007e80000100800 */
[----:B-1----:R-:W-:Y:S01]  /*2a7e0*/  STL [R1+0xecc], R86 ;  /* 0x000ecc5601007387 */ /* 0x002fe20000100800 */
[----:B---3--:R-:W-:-:S03]  /*2a7f0*/  IMAD.MOV.U32 R67, RZ, RZ, R101 ;  /* 0x000000ffff437224 */ /* 0x008fc600078e0065 */
[----:B------:R-:W-:Y:S01]  /*2a800*/  STL [R1+0xec8], R87 ;  /* 0x000ec85701007387 */ /* 0x000fe20000100800 */
[----:B------:R-:W-:-:S03]  /*2a810*/  IMAD.MOV.U32 R66, RZ, RZ, R100 ;  /* 0x000000ffff427224 */ /* 0x000fc600078e0064 */
[----:B------:R-:W-:Y:S04]  /*2a820*/  STL.64 [R1+0x3c0], R104 ;  /* 0x0003c06801007387 */ /* 0x000fe80000100a00 */
[----:B------:R-:W-:Y:S04]  /*2a830*/  STL.64 [R1+0x3c8], R106 ;  /* 0x0003c86a01007387 */ /* 0x000fe80000100a00 */
[----:B------:R-:W-:Y:S04]  /*2a840*/  STL.64 [R1+0x428], R102 ;  /* 0x0004286601007387 */ /* 0x000fe80000100a00 */
[----:B------:R-:W-:Y:S04]  /*2a850*/  STL [R1+0xed4], R67 ;  /* 0x000ed44301007387 */ /* 0x000fe80000100800 */
[----:B------:R-:W-:Y:S04]  /*2a860*/  STL [R1+0xed0], R66 ;  /* 0x000ed04201007387 */ /* 0x000fe80000100800 */
[----:B------:R-:W-:Y:S04]  /*2a870*/  LDS.128 R100, [R108] ;  /* 0x000000006c647984 */ /* 0x000fe80000000c00 */
[----:B------:R-:W-:Y:S04]  /*2a880*/  LDS.128 R104, [R108+0x800] ;  /* 0x000800006c687984 */ /* 0x000fe80000000c00 */
[----:B------:R-:W-:Y:S04]  /*2a890*/  STL.64 [R1+0x3e0], R112 ;  /* 0x0003e07001007387 */ /* 0x000fe80000100a00 */
[----:B------:R-:W1:Y:S04]  /*2a8a0*/  LDS.128 R108, [R108+0x1800] ;  /* 0x001800006c6c7984 */ /* 0x000e680000000c00 */
[----:B------:R-:W-:Y:S04]  /*2a8b0*/  STL.64 [R1+0x3e8], R114 ;  /* 0x0003e87201007387 */ /* 0x000fe80000100a00 */
[----:B------:R-:W3:Y:S04]  /*2a8c0*/  LDS.128 R112, [R3+0x800] ;  /* 0x0008000003707984 */ /* 0x000ee80000000c00 */
[----:B-1----:R-:W-:Y:S01]  /*2a8d0*/  STL.64 [R1+0x438], R110 ;  /* 0x0004386e01007387 */ /* 0x002fe20000100a00 */
[----:B---3--:R-:W-:-:S03]  /*2a8e0*/  IMAD.MOV.U32 R67, RZ, RZ, R112 ;  /* 0x000000ffff437224 */ /* 0x008fc600078e0070 */
[----:B------:R-:W-:Y:S01]  /*2a8f0*/  STL.64 [R1+0x368], R114 ;  /* 0x0003687201007387 */ /* 0x000fe20000100a00 */
[----:B------:R-:W-:-:S03]  /*2a900*/  IMAD.MOV.U32 R66, RZ, RZ, R113 ;  /* 0x000000ffff427224 */ /* 0x000fc600078e0071 */
[----:B------:R-:W1:Y:S02]  /*2a910*/  LDS.128 R112, [R3+0x1000] ;  /* 0x0010000003707984 */ /* 0x000e640000000c00 */
[----:B-1----:R-:W-:Y:S02]  /*2a920*/  IMAD.MOV.U32 R86, RZ, RZ, R112 ;  /* 0x000000ffff567224 */ /* 0x002fe400078e0070 */
[----:B------:R-:W-:Y:S01]  /*2a930*/  STL.64 [R1+0x408], R114 ;  /* 0x0004087201007387 */ /* 0x000fe20000100a00 */
[----:B------:R-:W-:-:S03]  /*2a940*/  IMAD.MOV.U32 R87, RZ, RZ, R113 ;  /* 0x000000ffff577224 */ /* 0x000fc600078e0071 */
[----:B------:R-:W1:Y:S02]  /*2a950*/  LDS.128 R112, [R3+0x1800] ;  /* 0x0018000003707984 */ /* 0x000e640000000c00 */
[----:B-1----:R-:W-:Y:S02]  /*2a960*/  IMAD.MOV.U32 R54, RZ, RZ, R112 ;  /* 0x000000ffff367224 */ /* 0x002fe400078e0070 */
[----:B------:R1:W-:Y:S01]  /*2a970*/  STL.64 [R1+0x448], R114 ;  /* 0x0004487201007387 */ /* 0x0003e20000100a00 */
[----:B------:R-:W-:-:S03]  /*2a980*/  IMAD.MOV.U32 R55, RZ, RZ, R113 ;  /* 0x000000ffff377224 */ /* 0x000fc600078e0071 */
[----:B------:R-:W3:Y:S04]  /*2a990*/  LDL.LU R112, [R1+0x638] ;  /* 0x0006380001707983 */ /* 0x000ee80000300800 */
[----:B------:R-:W3:Y:S04]  /*2a9a0*/  LDL.LU R113, [R1+0x63c] ;  /* 0x00063c0001717983 */ /* 0x000ee80000300800 */
[----:B-1----:R-:W3:Y:S04]  /*2a9b0*/  LDL.LU R114, [R1+0x628] ;  /* 0x0006280001727983 */ /* 0x002ee80000300800 */
        /* <DEDUP_REMOVED lines=10> */
[----:B------:R-:W-:Y:S02]  /*2aa60*/  IMAD.MOV.U32 R59, RZ, RZ, R109 ;  /* 0x000000ffff3b7224 */ /* 0x000fe400078e006d */
[----:B------:R-:W-:Y:S04]  /*2aa70*/  LDS.128 R108, [R3] ;  /* 0x00000000036c7984 */ /* 0x000fe80000000c00 */
[----:B------:R-:W-:Y:S06]  /*2aa80*/  BAR.SYNC.DEFER_BLOCKING 0x0 ;  /* 0x0000000000007b1d */ /* 0x000fec0000010000 */
[----:B--2---:R1:W-:Y:S02]  /*2aa90*/  STS.128 [R0], R4 ;  /* 0x0000000400007388 */ /* 0x0043e40000000c00 */
[----:B-1----:R-:W-:-:S02]  /*2aaa0*/  IMAD.MOV.U32 R4, RZ, RZ, R124 ;  /* 0x000000ffff047224 */ /* 0x002fc400078e007c */
[----:B------:R-:W-:Y:S02]  /*2aab0*/  IMAD.MOV.U32 R5, RZ, RZ, R125 ;  /* 0x000000ffff057224 */ /* 0x000fe400078e007d */
[----:B------:R-:W-:Y:S02]  /*2aac0*/  IMAD.MOV.U32 R6, RZ, RZ, R128 ;  /* 0x000000ffff067224 */ /* 0x000fe400078e0080 */
[----:B------:R-:W-:-:S05]  /*2aad0*/  IMAD.MOV.U32 R7, RZ, RZ, R129 ;  /* 0x000000ffff077224 */ /* 0x000fca00078e0081 */
[----:B------:R1:W-:Y:S04]  /*2aae0*/  STS.128 [R0+0x100], R4 ;  /* 0x0001000400007388 */ /* 0x0003e80000000c00 */
[----:B-1----:R-:W2:Y:S04]  /*2aaf0*/  LDL.LU R4, [R1+0x70] ;  /* 0x0000700001047983 */ /* 0x002ea80000300800 */
[----:B------:R-:W2:Y:S04]  /*2ab00*/  LDL.LU R5, [R1+0x74] ;  /* 0x0000740001057983 */ /* 0x000ea80000300800 */
[----:B------:R-:W2:Y:S04]  /*2ab10*/  LDL.LU R6, [R1+0x60] ;  /* 0x0000600001067983 */ /* 0x000ea80000300800 */
[----:B------:R-:W2:Y:S01]  /*2ab20*/  LDL.LU R7, [R1+0x64] ;  /* 0x0000640001077983 */ /* 0x000ea20000300800 */
[----:B------:R-:W-:-:S02]  /*2ab30*/  IMAD.MOV.U32 R128, RZ, RZ, R126 ;  /* 0x000000ffff807224 */ /* 0x000fc400078e007e */
[----:B------:R-:W-:Y:S01]  /*2ab40*/  IMAD.MOV.U32 R129, RZ, RZ, R127 ;  /* 0x000000ffff817224 */ /* 0x000fe200078e007f */
[----:B---3--:R-:W-:Y:S04]  /*2ab50*/  STS.128 [R0+0x80], R112 ;  /* 0x0000807000007388 */ /* 0x008fe80000000c00 */
[----:B----4-:R1:W-:Y:S04]  /*2ab60*/  STS.128 [R0+0x200], R116 ;  /* 0x0002007400007388 */ /* 0x0103e80000000c00 */
        /* <DEDUP_REMOVED lines=8> */
[----:B------:R1:W-:Y:S04]  /*2abf0*/  STS.128 [R0+0x280], R120 ;  /* 0x0002807800007388 */ /* 0x0003e80000000c00 */
        /* <DEDUP_REMOVED lines=9> */
[----:B---3--:R-:W-:Y:S04]  /*2ac90*/  STS.128 [R0+0x380], R116 ;  /* 0x0003807400007388 */ /* 0x008fe80000000c00 */
[----:B----4-:R1:W-:Y:S04]  /*2aca0*/  STS.128 [R0+0x400], R112 ;  /* 0x0004007000007388 */ /* 0x0103e80000000c00 */
        /* <DEDUP_REMOVED lines=11> */
[----:B------:R1:W-:Y:S04]  /*2ad60*/  STS.128 [R0+0x480], R120 ;  /* 0x0004807800007388 */ /* 0x0003e80000000c00 */
        /* <DEDUP_REMOVED lines=10> */
[----:B------:R1:W-:Y:S02]  /*2ae10*/  STS.128 [R0+0x180], R128 ;  /* 0x0001808000007388 */ /* 0x0003e40000000c00 */
[----:B-1----:R-:W-:-:S02]  /*2ae20*/  LOP3.LUT R130, R2, 0x20, RZ, 0x3c, !PT ;  /* 0x0000002002827812 */ /* 0x002fc400078e3cff */
[----:B------:R-:W1:Y:S04]  /*2ae30*/  S2R R131, SR_TID.X ;  /* 0x0000000000837919 */ /* 0x000e680000002100 */
[----:B--2---:R-:W-:Y:S04]  /*2ae40*/  STS.128 [R0+0x580], R112 ;  /* 0x0005807000007388 */ /* 0x004fe80000000c00 */
[----:B---3--:R2:W-:Y:S04]  /*2ae50*/  STS.128 [R0+0x600], R4 ;  /* 0x0006000400007388 */ /* 0x0085e80000000c00 */
[----:B--2---:R-:W2:Y:S04]  /*2ae60*/  LDL.LU R4, [R1+0x610] ;  /* 0x0006100001047983 */ /* 0x004ea80000300800 */
[----:B----4-:R3:W-:Y:S04]  /*2ae70*/  STS.128 [R0+0x680], R116 ;  /* 0x0006807400007388 */ /* 0x0107e80000000c00 */
[----:B------:R-:W2:Y:S04]  /*2ae80*/  LDL.LU R5, [R1+0x614] ;  /* 0x0006140001057983 */ /* 0x000ea80000300800 */
[----:B------:R-:W2:Y:S04]  /*2ae90*/  LDL.LU R6, [R1+0x600] ;  /* 0x0006000001067983 */ /* 0x000ea80000300800 */
[----:B------:R-:W2:Y:S04]  /*2aea0*/  LDL.LU R7, [R1+0x604] ;  /* 0x0006040001077983 */ /* 0x000ea80000300800 */
[----:B------:R4:W-:Y:S04]  /*2aeb0*/  STS.128 [R0+0x700], R120 ;  /* 0x0007007800007388 */ /* 0x0009e80000000c00 */
[----:B------:R-:W-:Y:S04]  /*2aec0*/  STS.128 [R0+0x780], R124 ;  /* 0x0007807c00007388 */ /* 0x000fe80000000c00 */
[----:B------:R-:W-:Y:S01]  /*2aed0*/  BAR.SYNC.DEFER_BLOCKING 0x0 ;  /* 0x0000000000007b1d */ /* 0x000fe20000010000 */
[----:B---3--:R-:W-:-:S02]  /*2aee0*/  IMAD.MOV.U32 R118, RZ, RZ, R136 ;  /* 0x000000ffff767224 */ /* 0x008fc400078e0088 */
[----:B------:R-:W-:Y:S02]  /*2aef0*/  IMAD.MOV.U32 R119, RZ, RZ, R137 ;  /* 0x000000ffff777224 */ /* 0x000fe400078e0089 */
[----:B------:R-:W-:Y:S01]  /*2af00*/  IMAD.MOV.U32 R116, RZ, RZ, R132 ;  /* 0x000000ffff747224 */ /* 0x000fe200078e0084 */
[----:B------:R-:W3:Y:S01]  /*2af10*/  LDL.LU R112, [R1+0x618] ;  /* 0x0006180001707983 */ /* 0x000ee20000300800 */
[----:B------:R-:W-:Y:S02]  /*2af20*/  IMAD.MOV.U32 R117, RZ, RZ, R133 ;  /* 0x000000ffff757224 */ /* 0x000fe400078e0085 */
[----:B------:R-:W-:Y:S01]  /*2af30*/  IMAD.MOV.U32 R136, RZ, RZ, R134 ;  /* 0x000000ffff887224 */ /* 0x000fe200078e0086 */
[----:B------:R-:W3:Y:S01]  /*2af40*/  LDL.LU R113, [R1+0x61c] ;  /* 0x00061c0001717983 */ /* 0x000ee20000300800 */
[----:B------:R-:W-:-:S03]  /*2af50*/  IMAD.MOV.U32 R137, RZ, RZ, R135 ;  /* 0x000000ffff897224 */ /* 0x000fc600078e0087 */
[----:B------:R-:W3:Y:S04]  /*2af60*/  LDL.LU R114, [R1+0x608] ;  /* 0x0006080001727983 */ /* 0x000ee80000300800 */
[----:B------:R-:W3:Y:S04]  /*2af70*/  LDL.LU R115, [R1+0x60c] ;  /* 0x00060c0001737983 */ /* 0x000ee80000300800 */
[----:B----4-:R-:W4:Y:S04]  /*2af80*/  LDL.LU R120, [R1+0x6c0] ;  /* 0x0006c00001787983 */ /* 0x010f280000300800 */
[----:B------:R-:W1:Y:S04]  /*2af90*/  LDS.128 R132, [R2] ;  /* 0x0000000002847984 */ /* 0x000e680000000c00 */
[----:B------:R-:W1:Y:S04]  /*2afa0*/  LDS.128 R124, [R2+0x800] ;  /* 0x00080000027c7984 */ /* 0x000e680000000c00 */
[----:B------:R-:W4:Y:S04]  /*2afb0*/  LDL.LU R121, [R1+0x6c4] ;  /* 0x0006c40001797983 */ /* 0x000f280000300800 */
[----:B------:R-:W4:Y:S04]  /*2afc0*/  LDL.LU R122, [R1+0x6b0] ;  /* 0x0006b000017a7983 */ /* 0x000f280000300800 */
[----:B------:R-:W4:Y:S04]  /*2afd0*/  LDL.LU R123, [R1+0x6b4] ;  /* 0x0006b400017b7983 */ /* 0x000f280000300800 */
[----:B-1----:R-:W-:Y:S04]  /*2afe0*/  STL.64 [R1+0x320], R132 ;  /* 0x0003208401007387 */ /* 0x002fe80000100a00 */
[----:B------:R-:W-:Y:S04]  /*2aff0*/  STL.64 [R1+0x328], R134 ;  /* 0x0003288601007387 */ /* 0x000fe80000100a00 */
[----:B------:R-:W-:Y:S04]  /*2b000*/  STL.64 [R1+0x2c0], R124 ;  /* 0x0002c07c01007387 */ /* 0x000fe80000100a00 */
[----:B------:R-:W-:Y:S04]  /*2b010*/  STL.64 [R1+0x2c8], R126 ;  /* 0x0002c87e01007387 */ /* 0x000fe80000100a00 */
[----:B------:R-:W1:Y:S04]  /*2b020*/  LDS.128 R124, [R2+0x1000] ;  /* 0x00100000027c7984 */ /* 0x000e680000000c00 */
[----:B------:R-:W1:Y:S04]  /*2b030*/  LDS.128 R132, [R2+0x1800] ;  /* 0x0018000002847984 */ /* 0x000e680000000c00 */
[----:B------:R-:W-:Y:S04]  /*2b040*/  STL [R1+0xe54], R2 ;  /* 0x000e540201007387 */ /* 0x000fe80000100800 */
[----:B-1----:R1:W-:Y:S04]  /*2b050*/  STL.64 [R1+0x2b0], R124 ;  /* 0x0002b07c01007387 */ /* 0x0023e80000100a00 */
[----:B------:R-:W-:Y:S04]  /*2b060*/  STL.64 [R1+0x2b8], R126 ;  /* 0x0002b87e01007387 */ /* 0x000fe80000100a00 */
[----:B------:R-:W-:Y:S04]  /*2b070*/  STL.64 [R1+0x390], R132 ;  /* 0x0003908401007387 */ /* 0x000fe80000100a00 */
[----:B------:R-:W-:Y:S04]  /*2b080*/  STL.64 [R1+0x398], R134 ;  /* 0x0003988601007387 */ /* 0x000fe80000100a00 */
[----:B------:R-:W1:Y:S02]  /*2b090*/  LDS.128 R132, [R130] ;  /* 0x0000000082847984 */ /* 0x000e640000000c00 */
[C---:B-1----:R-:W-:Y:S01]  /*2b0a0*/  LOP3.LUT R124, R131.reuse, 0x7f, RZ, 0xc0, !PT ;  /* 0x0000007f837c7812 */ /* 0x042fe200078ec0ff */
[----:B------:R-:W-:-:S05]  /*2b0b0*/  IMAD.SHL.U32 R131, R131, 0x1000, RZ ;  /* 0x0000100083837824 */ /* 0x000fca00078e00ff */
[----:B------:R-:W-:-:S05]  /*2b0c0*/  LOP3.LUT R131, R131, 0x6000, RZ, 0xc0, !PT ;  /* 0x0000600083837812 */ /* 0x000fca00078ec0ff */
[----:B------:R-:W-:Y:S02]  /*2b0d0*/  IMAD R131, R124, 0x10, R131 ;  /* 0x000000107c837824 */ /* 0x000fe400078e0283 */
[----:B------:R-:W-:Y:S04]  /*2b0e0*/  LDS.128 R124, [R130+0x1000] ;  /* 0x00100000827c7984 */ /* 0x000fe80000000c00 */
[----:B------:R-:W-:Y:S04]  /*2b0f0*/  STL.64 [R1+0x2a0], R132 ;  /* 0x0002a08401007387 */ /* 0x000fe80000100a00 */
[----:B------:R-:W-:Y:S04]  /*2b100*/  STL.64 [R1+0x2a8], R134 ;  /* 0x0002a88601007387 */ /* 0x000fe80000100a00 */
[----:B------:R-:W1:Y:S01]  /*2b110*/  LDS.128 R132, [R130+0x800] ;  /* 0x0008000082847984 */ /* 0x000e620000000c00 */
[----:B------:R-:W-:-:S03]  /*2b120*/  LOP3.LUT R131, R131, 0x40, RZ, 0x3c, !PT ;  /* 0x0000004083837812 */ /* 0x000fc600078e3cff */
[----:B-1----:R-:W-:Y:S04]  /*2b130*/  STL.64 [R1+0x290], R132 ;  /* 0x0002908401007387 */ /* 0x002fe80000100a00 */
[----:B------:R-:W-:Y:S04]  /*2b140*/  STL.64 [R1+0x298], R134 ;  /* 0x0002988601007387 */ /* 0x000fe80000100a00 */
[----:B------:R-:W1:Y:S04]  /*2b150*/  LDS.128 R132, [R130+0x1800] ;  /* 0x0018000082847984 */ /* 0x000e680000000c00 */
[----:B------:R-:W-:Y:S04]  /*2b160*/  STL.64 [R1+0x270], R124 ;  /* 0x0002707c01007387 */ /* 0x000fe80000100a00 */
[----:B------:R-:W-:Y:S04]  /*2b170*/  STL.64 [R1+0x278], R126 ;  /* 0x0002787e01007387 */ /* 0x000fe80000100a00 */
[----:B------:R-:W2:Y:S04]  /*2b180*/  LDS.128 R124, [R131] ;  /* 0x00000000837c7984 */ /* 0x000ea80000000c00 */
[----:B-1----:R-:W-:Y:S04]  /*2b190*/  STL.64 [R1+0x3b0], R132 ;  /* 0x0003b08401007387 */ /* 0x002fe80000100a00 */
[----:B------:R-:W-:Y:S04]  /*2b1a0*/  STL.64 [R1+0x3b8], R134 ;  /* 0x0003b88601007387 */ /* 0x000fe80000100a00 */
[----:B------:R-:W-:Y:S04]  /*2b1b0*/  LDS.128 R132, [R131+0x800] ;  /* 0x0008000083847984 */ /* 0x000fe80000000c00 */
[----:B--2---:R-:W-:Y:S04]  /*2b1c0*/  STL.64 [R1+0x250], R124 ;  /* 0x0002507c01007387 */ /* 0x004fe80000100a00 */
[----:B------:R-:W-:Y:S04]  /*2b1d0*/  STL.64 [R1+0x258], R126 ;  /* 0x0002587e01007387 */ /* 0x000fe80000100a00 */
[----:B------:R-:W1:Y:S04]  /*2b1e0*/  LDS.128 R124, [R131+0x1000] ;  /* 0x00100000837c7984 */ /* 0x000e680000000c00 */
[----:B-1----:R-:W-:Y:S01]  /*2b1f0*/  STL.64 [R1+0x220], R124 ;  /* 0x0002207c01007387 */ /* 0x002fe20000100a00 */
[----:B------:R-:W-:-:S03]  /*2b200*/  IMAD.MOV.U32 R2, RZ, RZ, R127 ;  /* 0x000000ffff027224 */ /* 0x000fc600078e007f */
[----:B------:R-:W-:Y:S04]  /*2b210*/  STL.64 [R1+0x240], R132 ;  /* 0x0002408401007387 */ /* 0x000fe80000100a00 */
[----:B------:R-:W-:Y:S04]  /*2b220*/  STL.64 [R1+0x248], R134 ;  /* 0x0002488601007387 */ /* 0x000fe80000100a00 */
[----:B------:R-:W1:Y:S04]  /*2b230*/  LDS.128 R132, [R131+0x1800] ;  /* 0x0018000083847984 */ /* 0x000e680000000c00 */
[----:B------:R-:W-:Y:S04]  /*2b240*/  STL [R1+0x228], R126 ;  /* 0x0002287e01007387 */ /* 0x000fe80000100800 */
[----:B------:R-:W2:Y:S04]  /*2b250*/  LDS.128 R124, [R3+0x800] ;  /* 0x00080000037c7984 */ /* 0x000ea80000000c00 */
[----:B------:R-:W3:Y:S04]  /*2b260*/  LDS.128 R128, [R3] ;  /* 0x0000000003807984 */ /* 0x000ee80000000c00 */
[----:B------:R1:W-:Y:S04]  /*2b270*/  STL [R1+0xe58], R2 ;  /* 0x000e580201007387 */ /* 0x0003e80000100800 */
[----:B-1----:R-:W-:Y:S04]  /*2b280*/  STL.64 [R1+0x3d0], R132 ;  /* 0x0003d08401007387 */ /* 0x002fe80000100a00 */
[----:B------:R-:W-:Y:S04]  /*2b290*/  STL.64 [R1+0x3d8], R134 ;  /* 0x0003d88601007387 */ /* 0x000fe80000100a00 */
[----:B--2---:R-:W-:Y:S01]  /*2b2a0*/  STL.64 [R1+0x180], R124 ;  /* 0x0001807c01007387 */ /* 0x004fe20000100a00 */
[----:B------:R-:W-:-:S03]  /*2b2b0*/  IMAD.MOV.U32 R2, RZ, RZ, R127 ;  /* 0x000000ffff027224 */ /* 0x000fc600078e007f */
[----:B---3--:R-:W-:Y:S04]  /*2b2c0*/  STL.64 [R1+0x1b0], R128 ;  /* 0x0001b08001007387 */ /* 0x008fe80000100a00 */
[----:B------:R-:W-:Y:S04]  /*2b2d0*/  STL.64 [R1+0x1b8], R130 ;  /* 0x0001b88201007387 */ /* 0x000fe80000100a00 */
[----:B------:R-:W-:Y:S04]  /*2b2e0*/  STL [R1+0x188], R126 ;  /* 0x0001887e01007387 */ /* 0x000fe80000100800 */
[----:B------:R-:W1:Y:S04]  /*2b2f0*/  LDS.128 R124, [R3+0x1800] ;  /* 0x00180000037c7984 */ /* 0x000e680000000c00 */
[----:B------:R-:W2:Y:S04]  /*2b300*/  LDS.128 R128, [R3+0x1000] ;  /* 0x0010000003807984 */ /* 0x000ea80000000c00 */
[----:B------:R-:W-:Y:S06]  /*2b310*/  BAR.SYNC.DEFER_BLOCKING 0x0 ;  /* 0x0000000000007b1d */ /* 0x000fec0000010000 */
[----:B------:R-:W-:Y:S04]  /*2b320*/  STL [R1+0xe5c], R2 ;  /* 0x000e5c0201007387 */ /* 0x000fe80000100800 */
[----:B------:R3:W-:Y:S04]  /*2b330*/  STS.128 [R0+0x80], R112 ;  /* 0x0000807000007388 */ /* 0x0007e80000000c00 */
[----:B-1----:R-:W-:Y:S04]  /*2b340*/  STL [R1+0x3f0], R124 ;  /* 0x0003f07c01007387 */ /* 0x002fe80000100800 */
[----:B--2---:R-:W-:Y:S04]  /*2b350*/  STL.64 [R1+0xc0], R128 ;  /* 0x0000c08001007387 */ /* 0x004fe80000100a00 */
[----:B------:R-:W-:Y:S04]  /*2b360*/  STL.64 [R1+0xc8], R130 ;  /* 0x0000c88201007387 */ /* 0x000fe80000100a00 */
[----:B------:R-:W-:Y:S04]  /*2b370*/  STL.64 [R1+0x3f8], R126 ;  /* 0x0003f87e01007387 */ /* 0x000fe80000100a00 */
[----:B------:R-:W2:Y:S04]  /*2b380*/  LDL.LU R3, [R1+0xe3c] ;  /* 0x000e3c0001037983 */ /* 0x000ea80000300800 */
[----:B---3--:R-:W3:Y:S04]  /*2b390*/  LDL.LU R112, [R1+0x6c8] ;  /* 0x0006c80001707983 */ /* 0x008ee80000300800 */
[----:B------:R-:W3:Y:S04]  /*2b3a0*/  LDL.LU R113, [R1+0x6cc] ;  /* 0x0006cc0001717983 */ /* 0x000ee80000300800 */
[----:B------:R-:W3:Y:S04]  /*2b3b0*/  LDL.LU R114, [R1+0x6b8] ;  /* 0x0006b80001727983 */ /* 0x000ee80000300800 */
[----:B------:R1:W-:Y:S04]  /*2b3c0*/  STS.128 [R0], R4 ;  /* 0x0000000400007388 */ /* 0x0003e80000000c00 */
[----:B------:R-:W3:Y:S04]  /*2b3d0*/  LDL.LU R115, [R1+0x6bc] ;  /* 0x0006bc0001737983 */ /* 0x000ee80000300800 */
        /* <DEDUP_REMOVED lines=9> */
[----:B------:R1:W-:Y:S01]  /*2b470*/  STS.128 [R0+0x200], R120 ;  /* 0x0002007800007388 */ /* 0x0003e20000000c00 */
[----:B------:R-:W-:-:S03]  /*2b480*/  IMAD.MOV.U32 R2, RZ, RZ, R125 ;  /* 0x000000ffff027224 */ /* 0x000fc600078e007d */
        /* <DEDUP_REMOVED lines=8> */
[----:B---3--:R-:W-:Y:S04]  /*2b510*/  STS.128 [R0+0x280], R112 ;  /* 0x0002807000007388 */ /* 0x008fe80000000c00 */
[----:B--2---:R1:W-:Y:S04]  /*2b520*/  STS.128 [R0+0x300], R4 ;  /* 0x0003000400007388 */ /* 0x0043e80000000c00 */
[----:B-1----:R-:W2:Y:S04]  /*2b530*/  LDL.LU R4, [R1+0x4c0] ;  /* 0x0004c00001047983 */ /* 0x002ea80000300800 */
[----:B------:R-:W2:Y:S04]  /*2b540*/  LDL.LU R5, [R1+0x4c4] ;  /* 0x0004c40001057983 */ /* 0x000ea80000300800 */
[----:B------:R-:W2:Y:S04]  /*2b550*/  LDL.LU R6, [R1+0x4a0] ;  /* 0x0004a00001067983 */ /* 0x000ea80000300800 */
[----:B----4-:R1:W-:Y:S04]  /*2b560*/  STS.128 [R0+0x380], R116 ;  /* 0x0003807400007388 */ /* 0x0103e80000000c00 */
[----:B------:R-:W2:Y:S04]  /*2b570*/  LDL.LU R7, [R1+0x4a4] ;  /* 0x0004a40001077983 */ /* 0x000ea80000300800 */
        /* <DEDUP_REMOVED lines=10> */
[----:B------:R1:W-:Y:S02]  /*2b620*/  STS.128 [R0+0x400], R120 ;  /* 0x0004007800007388 */ /* 0x0003e40000000c00 */
[----:B-1----:R-:W-:-:S05]  /*2b630*/  IMAD R120, R3, c[0x0][0x194], RZ ;  /* 0x0000650003787a24 */ /* 0x002fca00078e02ff */
[C---:B------:R-:W-:Y:S01]  /*2b640*/  LEA R3, P6, R120.reuse, c[0x0][0x170], 0x2 ;  /* 0x00005c0078037a11 */ /* 0x040fe200078c10ff */
[----:B--2---:R1:W-:Y:S03]  /*2b650*/  STS.128 [R0+0x500], R4 ;  /* 0x0005000400007388 */ /* 0x0043e60000000c00 */
[----:B-1----:R-:W-:Y:S01]  /*2b660*/  LEA.HI.X.SX32 R4, R120, c[0x0][0x174], 0x2, P6 ;  /* 0x00005d0078047a11 */ /* 0x002fe200030f16ff */
[----:B---3--:R-:W-:Y:S04]  /*2b670*/  STS.128 [R0+0x580], R116 ;  /* 0x0005807400007388 */ /* 0x008fe80000000c00 */
[----:B----4-:R1:W-:Y:S04]  /*2b680*/  STS.128 [R0+0x600], R112 ;  /* 0x0006007000007388 */ /* 0x0103e80000000c00 */
[----:B-1----:R-:W2:Y:S04]  /*2b690*/  LDL.LU R112, [R1+0x848] ;  /* 0x0008480001707983 */ /* 0x002ea80000300800 */
[----:B------:R-:W2:Y:S04]  /*2b6a0*/  LDL.LU R113, [R1+0x84c] ;  /* 0x00084c0001717983 */ /* 0x000ea80000300800 */
[----:B------:R-:W2:Y:S04]  /*2b6b0*/  LDL.LU R114, [R1+0x838] ;  /* 0x0008380001727983 */ /* 0x000ea80000300800 */
[----:B------:R-:W2:Y:S04]  /*2b6c0*/  LDL.LU R115, [R1+0x83c] ;  /* 0x00083c0001737983 */ /* 0x000ea80000300800 */
[----:B------:R-:W3:Y:S04]  /*2b6d0*/  LDL.LU R129, [R1+0xf0] ;  /* 0x0000f00001817983 */ /* 0x000ee80000300800 */
[----:B------:R-:W4:Y:S04]  /*2b6e0*/  LDL.LU R130, [R1+0xf4] ;  /* 0x0000f40001827983 */ /* 0x000f280000300800 */
        /* <DEDUP_REMOVED lines=8> */
[----:B------:R-:W-:Y:S04]  /*2b770*/  STS.128 [R0+0x180], R136 ;  /* 0x0001808800007388 */ /* 0x000fe80000000c00 */
[----:B------:R1:W-:Y:S01]  /*2b780*/  STS.128 [R0+0x480], R124 ;  /* 0x0004807c00007388 */ /* 0x0003e20000000c00 */
[----:B------:R-:W-:-:S03]  /*2b790*/  ISETP.LT.AND P5, PT, R252, c[0x0][0x17c], !P0 ;  /* 0x00005f00fc007a0c */ /* 0x000fc600047a1270 */
[----:B------:R-:W4:Y:S04]  /*2b7a0*/  LDL.LU R133, [R1+0x120] ;  /* 0x0001200001857983 */ /* 0x000f280000300800 */
[----:B------:R-:W4:Y:S01]  /*2b7b0*/  LDL.LU R132, [R1+0x124] ;  /* 0x0001240001847983 */ /* 0x000f220000300800 */
[----:B-1----:R-:W-:-:S05]  /*2b7c0*/  IMAD R125, R252, c[0x0][0x198], RZ ;  /* 0x00006600fc7d7a24 */ /* 0x002fca00078e02ff */
[CC--:B------:R-:W-:Y:S02]  /*2b7d0*/  LEA R6, P6, R125.reuse, R3.reuse, 0x2 ;  /* 0x000000037d067211 */ /* 0x0c0fe400078c10ff */
[C---:B------:R-:W-:Y:S02]  /*2b7e0*/  IADD3 R124, R125.reuse, c[0x0][0x198], RZ ;  /* 0x000066007d7c7a10 */ /* 0x040fe40007ffe0ff */
[----:B------:R-:W-:Y:S02]  /*2b7f0*/  LEA.HI.X.SX32 R7, R125, R4, 0x2, P6 ;  /* 0x000000047d077211 */ /* 0x000fe400030f16ff */
[C---:B------:R-:W-:Y:S01]  /*2b800*/  IADD3 R5, R124.reuse, c[0x0][0x198], RZ ;  /* 0x000066007c057a10 */ /* 0x040fe20007ffe0ff */
[----:B--2---:R1:W-:Y:S04]  /*2b810*/  STS.128 [R0+0x680], R112 ;  /* 0x0006807000007388 */ /* 0x0043e80000000c00 */
[----:B---3--:R-:W-:Y:S04]  /*2b820*/  STS.128 [R0+0x700], R116 ;  /* 0x0007007400007388 */ /* 0x008fe80000000c00 */
[----:B----4-:R2:W-:Y:S04]  /*2b830*/  STS.128 [R0+0x780], R120 ;  /* 0x0007807800007388 */ /* 0x0105e80000000c00 */
[----:B------:R-:W-:Y:S01]  /*2b840*/  BAR.SYNC.DEFER_BLOCKING 0x0 ;  /* 0x0000000000007b1d */ /* 0x000fe20000010000 */
[----:B-1----:R-:W-:-:S04]  /*2b850*/  LEA R112, P6, R124, R3, 0x2 ;  /* 0x000000037c707211 */ /* 0x002fc800078c10ff */
[----:B------:R-:W-:Y:S02]  /*2b860*/  LEA.HI.X.SX32 R113, R124, R4, 0x2, P6 ;  /* 0x000000047c717211 */ /* 0x000fe400030f16ff */
[----:B--2---:R-:W-:Y:S01]  /*2b870*/  IADD3 R0, R5, c[0x0][0x198], RZ ;  /* 0x0000660005007a10 */ /* 0x004fe20007ffe0ff */
[----:B------:R1:W-:Y:S04]  /*2b880*/  @P5 STG.E [R6.64], R128 ;  /* 0x0000008006005986 */ /* 0x0003e8000c101904 */
[----:B------:R2:W-:Y:S04]  /*2b890*/  @P3 STG.E [R112.64], R131 ;  /* 0x0000008370003986 */ /* 0x0005e8000c101904 */
[----:B-1----:R-:W3:Y:S01]  /*2b8a0*/  LDL.LU R128, [R1+0x130] ;  /* 0x0001300001807983 */ /* 0x002ee20000300800 */
[----:B------:R-:W-:-:S02]  /*2b8b0*/  IADD3 R7, R252, 0x5, RZ ;  /* 0x00000005fc077810 */ /* 0x000fc40007ffe0ff */
[CC--:B------:R-:W-:Y:S01]  /*2b8c0*/  LEA R6, P6, R0.reuse, R3.reuse, 0x2 ;  /* 0x0000000300067211 */ /* 0x0c0fe200078c10ff */
[----:B--2---:R-:W2:Y:S01]  /*2b8d0*/  LDL.LU R131, [R1+0x134] ;  /* 0x0001340001837983 */ /* 0x004ea20000300800 */
[----:B------:R-:W-:Y:S02]  /*2b8e0*/  LEA R112, P3, R5, R3, 0x2 ;  /* 0x0000000305707211 */ /* 0x000fe400078610ff */
[----:B------:R-:W-:Y:S02]  /*2b8f0*/  ISETP.LT.AND P5, PT, R7, c[0x0][0x17c], !P0 ;  /* 0x00005f0007007a0c */ /* 0x000fe400047a1270 */
[-C--:B------:R-:W-:Y:S02]  /*2b900*/  LEA.HI.X.SX32 R113, R5, R4.reuse, 0x2, P3 ;  /* 0x0000000405717211 */ /* 0x080fe400018f16ff */
[----:B------:R-:W-:-:S03]  /*2b910*/  LEA.HI.X.SX32 R7, R0, R4, 0x2, P6 ;  /* 0x0000000400077211 */ /* 0x000fc600030f16ff */
[----:B------:R1:W-:Y:S04]  /*2b920*/  @P1 STG.E [R112.64], R129 ;  /* 0x0000008170001986 */ /* 0x0003e8000c101904 */
[----:B------:R4:W-:Y:S04]  /*2b930*/  @P4 STG.E [R6.64], R130 ;  /* 0x0000008206004986 */ /* 0x0009e8000c101904 */
[----:B-1----:R-:W2:Y:S04]  /*2b940*/  LDL.LU R129, [R1+0x140] ;  /* 0x0001400001817983 */ /* 0x002ea80000300800 */
[----:B----4-:R-:W4:Y:S01]  /*2b950*/  LDL.LU R130, [R1+0x144] ;  /* 0x0001440001827983 */ /* 0x010f220000300800 */
[----:B------:R-:W-:-:S04]  /*2b960*/  IADD3 R0, R0, c[0x0][0x198], RZ ;  /* 0x0000660000007a10 */ /* 0x000fc80007ffe0ff */
[C---:B------:R-:W-:Y:S02]  /*2b970*/  IADD3 R5, R0.reuse, c[0x0][0x198], RZ ;  /* 0x0000660000057a10 */ /* 0x040fe40007ffe0ff */
[-C--:B------:R-:W-:Y:S02]  /*2b980*/  LEA R6, P1, R0, R3.reuse, 0x2 ;  /* 0x0000000300067211 */ /* 0x080fe400078210ff */
[C---:B------:R-:W-:Y:S02]  /*2b990*/  IADD3 R113, R252.reuse, 0x7, RZ ;  /* 0x00000007fc717810 */ /* 0x040fe40007ffe0ff */
[----:B------:R-:W-:Y:S02]  /*2b9a0*/  LEA R112, P6, R5, R3, 0x2 ;  /* 0x0000000305707211 */ /* 0x000fe400078c10ff */
[----:B------:R-:W-:Y:S02]  /*2b9b0*/  IADD3 R114, R252, 0x6, RZ ;  /* 0x00000006fc727810 */ /* 0x000fe40007ffe0ff */
[----:B------:R-:W-:-:S02]  /*2b9c0*/  LEA.HI.X.SX32 R7, R0, R4, 0x2, P1 ;  /* 0x0000000400077211 */ /* 0x000fc400008f16ff */
[----:B------:R-:W-:Y:S02]  /*2b9d0*/  ISETP.LT.AND P4, PT, R113, c[0x0][0x17c], !P0 ;  /* 0x00005f0071007a0c */ /* 0x000fe40004781270 */
[C---:B------:R-:W-:Y:S02]  /*2b9e0*/  IADD3 R0, R5.reuse, c[0x0][0x198], RZ ;  /* 0x0000660005007a10 */ /* 0x040fe40007ffe0ff */
[----:B------:R-:W-:Y:S01]  /*2b9f0*/  LEA.HI.X.SX32 R113, R5, R4, 0x2, P6 ;  /* 0x0000000405717211 */ /* 0x000fe200030f16ff */
[----:B------:R1:W-:Y:S01]  /*2ba00*/  @P2 STG.E [R6.64], R133 ;  /* 0x0000008506002986 */ /* 0x0003e2000c101904 */
[----:B------:R-:W-:Y:S02]  /*2ba10*/  ISETP.LT.AND P3, PT, R114, c[0x0][0x17c], !P0 ;  /* 0x00005f0072007a0c */ /* 0x000fe40004761270 */
[----:B------:R-:W-:Y:S01]  /*2ba20*/  IADD3 R5, R0, c[0x0][0x198], RZ ;  /* 0x0000660000057a10 */ /* 0x000fe20007ffe0ff */
[----:B------:R1:W-:Y:S01]  /*2ba30*/  @P5 STG.E [R112.64], R132 ;  /* 0x0000008470005986 */ /* 0x0003e2000c101904 */
[----:B------:R-:W-:-:S03]  /*2ba40*/  IADD3 R114, R252, 0x8, RZ ;  /* 0x00000008fc727810 */ /* 0x000fc60007ffe0ff */
[----:B-1----:R-:W4:Y:S01]  /*2ba50*/  LDL.LU R133, [R1+0x150] ;  /* 0x0001500001857983 */ /* 0x002f220000300800 */
[----:B------:R-:W-:-:S03]  /*2ba60*/  LEA R6, P2, R0, R3, 0x2 ;  /* 0x0000000300067211 */ /* 0x000fc600078410ff */
[----:B------:R-:W4:Y:S01]  /*2ba70*/  LDL.LU R132, [R1+0x154] ;  /* 0x0001540001847983 */ /* 0x000f220000300800 */
[----:B------:R-:W-:Y:S02]  /*2ba80*/  IADD3 R113, R252, 0x9, RZ ;  /* 0x00000009fc717810 */ /* 0x000fe40007ffe0ff */
[----:B------:R-:W-:Y:S02]  /*2ba90*/  LEA R112, P6, R5, R3, 0x2 ;  /* 0x0000000305707211 */ /* 0x000fe400078c10ff */
[-C--:B------:R-:W-:Y:S02]  /*2baa0*/  LEA.HI.X.SX32 R7, R0, R4.reuse, 0x2, P2 ;  /* 0x0000000400077211 */ /* 0x080fe400010f16ff */
[----:B------:R-:W-:Y:S02]  /*2bab0*/  ISETP.LT.AND P5, PT, R113, c[0x0][0x17c], !P0 ;  /* 0x00005f0071007a0c */ /* 0x000fe400047a1270 */
[C---:B------:R-:W-:Y:S02]  /*2bac0*/  IADD3 R0, R5.reuse, c[0x0][0x198], RZ ;  /* 0x0000660005007a10 */ /* 0x040fe40007ffe0ff */
[----:B------:R-:W-:-:S02]  /*2bad0*/  LEA.HI.X.SX32 R113, R5, R4, 0x2, P6 ;  /* 0x0000000405717211 */ /* 0x000fc400030f16ff */
[----:B------:R-:W-:Y:S02]  /*2bae0*/  ISETP.LT.AND P1, PT, R114, c[0x0][0x17c], !P0 ;  /* 0x00005f0072007a0c */ /* 0x000fe40004721270 */
[C---:B------:R-:W-:Y:S01]  /*2baf0*/  IADD3 R5, R0.reuse, c[0x0][0x198], RZ ;  /* 0x0000660000057a10 */ /* 0x040fe20007ffe0ff */
[----:B---3--:R1:W-:Y:S04]  /*2bb00*/  @P3 STG.E [R6.64], R128 ;  /* 0x0000008006003986 */ /* 0x0083e8000c101904 */
[----:B--2---:R2:W-:Y:S04]  /*2bb10*/  @P4 STG.E [R112.64], R131 ;  /* 0x0000008370004986 */ /* 0x0045e8000c101904 */
[----:B-1----:R-:W3:Y:S01]  /*2bb20*/  LDL.LU R128, [R1+0x160] ;  /* 0x0001600001807983 */ /* 0x002ee20000300800 */
[----:B------:R-:W-:-:S03]  /*2bb30*/  LEA R6, P3, R0, R3, 0x2 ;  /* 0x0000000300067211 */ /* 0x000fc600078610ff */
[----:B--2---:R-:W2:Y:S01]  /*2bb40*/  LDL.LU R131, [R1+0x164] ;  /* 0x0001640001837983 */ /* 0x004ea20000300800 */
[----:B------:R-:W-:Y:S02]  /*2bb50*/  IADD3 R113, R252, 0xb, RZ ;  /* 0x0000000bfc717810 */ /* 0x000fe40007ffe0ff */
[----:B------:R-:W-:Y:S02]  /*2bb60*/  LEA R112, P6, R5, R3, 0x2 ;  /* 0x0000000305707211 */ /* 0x000fe400078c10ff */
[-C--:B------:R-:W-:Y:S02]  /*2bb70*/  LEA.HI.X.SX32 R7, R0, R4.reuse, 0x2, P3 ;  /* 0x0000000400077211 */ /* 0x080fe400018f16ff */
[----:B------:R-:W-:Y:S02]  /*2bb80*/  ISETP.LT.AND P4, PT, R113, c[0x0][0x17c], !P0 ;  /* 0x00005f0071007a0c */ /* 0x000fe40004781270 */
[----:B------:R-:W-:Y:S01]  /*2bb90*/  LEA.HI.X.SX32 R113, R5, R4, 0x2, P6 ;  /* 0x0000000405717211 */ /* 0x000fe200030f16ff */
[----:B------:R1:W-:Y:S04]  /*2bba0*/  @P1 STG.E [R6.64], R129 ;  /* 0x0000008106001986 */ /* 0x0003e8000c101904 */
[----:B----4-:R4:W-:Y:S04]  /*2bbb0*/  @P5 STG.E [R112.64], R130 ;  /* 0x0000008270005986 */ /* 0x0109e8000c101904 */
[----:B-1----:R-:W2:Y:S04]  /*2bbc0*/  LDL.LU R129, [R1+0x190] ;  /* 0x0001900001817983 */ /* 0x002ea80000300800 */
[----:B----4-:R-:W4:Y:S01]  /*2bbd0*/  LDL.LU R130, [R1+0x194] ;  /* 0x0001940001827983 */ /* 0x010f220000300800 */
[----:B------:R-:W-:-:S02]  /*2bbe0*/  IADD3 R114, R252, 0xa, RZ ;  /* 0x0000000afc727810 */ /* 0x000fc40007ffe0ff */
[----:B------:R-:W-:Y:S02]  /*2bbf0*/  IADD3 R0, R5, c[0x0][0x198], RZ ;  /* 0x0000660005007a10 */ /* 0x000fe40007ffe0ff */
[----:B------:R-:W-:Y:S02]  /*2bc00*/  ISETP.LT.AND P2, PT, R114, c[0x0][0x17c], !P0 ;  /* 0x00005f0072007a0c */ /* 0x000fe40004741270 */
[C---:B------:R-:W-:Y:S02]  /*2bc10*/  IADD3 R5, R0.reuse, c[0x0][0x198], RZ ;  /* 0x0000660000057a10 */ /* 0x040fe40007ffe0ff */
[-C--:B------:R-:W-:Y:S02]  /*2bc20*/  LEA R6, P1, R0, R3.reuse, 0x2 ;  /* 0x0000000300067211 */ /* 0x080fe400078210ff */
[----:B------:R-:W-:Y:S02]  /*2bc30*/  IADD3 R113, R252, 0xd, RZ ;  /* 0x0000000dfc717810 */ /* 0x000fe40007ffe0ff */
[----:B------:R-:W-:-:S02]  /*2bc40*/  LEA R112, P6, R5, R3, 0x2 ;  /* 0x0000000305707211 */ /* 0x000fc400078c10ff */
[----:B------:R-:W-:Y:S02]  /*2bc50*/  IADD3 R114, R252, 0xc, RZ ;  /* 0x0000000cfc727810 */ /* 0x000fe40007ffe0ff */
[-C--:B------:R-:W-:Y:S02]  /*2bc60*/  LEA.HI.X.SX32 R7, R0, R4.reuse, 0x2, P1 ;  /* 0x0000000400077211 */ /* 0x080fe400008f16ff */
[----:B------:R-:W-:Y:S02]  /*2bc70*/  ISETP.LT.AND P5, PT, R113, c[0x0][0x17c], !P0 ;  /* 0x00005f0071007a0c */ /* 0x000fe400047a1270 */
[C---:B------:R-:W-:Y:S02]  /*2bc80*/  LEA.HI.X.SX32 R113, R5.reuse, R4, 0x2, P6 ;  /* 0x0000000405717211 */ /* 0x040fe400030f16ff */
[----:B------:R-:W-:Y:S01]  /*2bc90*/  IADD3 R0, R5, c[0x0][0x198], RZ ;  /* 0x0000660005007a10 */ /* 0x000fe20007ffe0ff */
[----:B------:R1:W-:Y:S01]  /*2bca0*/  @P2 STG.E [R6.64], R133 ;  /* 0x0000008506002986 */ /* 0x0003e2000c101904 */
[----:B------:R-:W-:-:S02]  /*2bcb0*/  ISETP.LT.AND P3, PT, R114, c[0x0][0x17c], !P0 ;  /* 0x00005f0072007a0c */ /* 0x000fc40004761270 */
        /* <DEDUP_REMOVED lines=38> */
[C---:B------:R-:W-:Y:S02]  /*2bf20*/  IADD3 R0, R5.reuse, c[0x0][0x198], RZ ;  /* 0x0000660005007a10 */ /* 0x040fe40007ffe0ff */
[----:B------:R-:W-:Y:S01]  /*2bf30*/  LEA.HI.X.SX32 R113, R5, R4, 0x2, P6 ;  /* 0x0000000405717211 */ /* 0x000fe200030f16ff */
        /* <DEDUP_REMOVED lines=384> */
[----:B------:R-:W-:-:S03]  /*2d740*/  IADD3 R113, R252, 0x4b, RZ ;  /* 0x0000004bfc717810 */ /* 0x000fc60007ffe0ff */
[----:B------:R-:W4:Y:S01]  /*2d750*/  LDL.LU R132, [R1+0x2d4] ;  /* 0x0002d40001847983 */ /* 0x000f220000300800 */
[CC--:B------:R-:W-:Y:S02]  /*2d760*/  LEA R6, P2, R0.reuse, R3.reuse, 0x2 ;  /* 0x0000000300067211 */ /* 0x0c0fe400078410ff */
        /* <DEDUP_REMOVED lines=48> */
[----:B------:R-:W-:Y:S01]  /*2da70*/  IADD3 R5, R0, c[0x0][0x198], RZ ;  /* 0x0000660000057a10 */ /* 0x000fe20007ffe0ff */
[----:B---3--:R1:W-:Y:S04]  /*2da80*/  @P3 STG.E [R6.64], R128 ;  /* 0x0000008006003986 */ /* 0x0083e8000c101904 */
[----:B--2---:R2:W-:Y:S04]  /*2da90*/  @P4 STG.E [R112.64], R131 ;  /* 0x0000008370004986 */ /* 0x0045e8000c101904 */
[----:B-1----:R-:W3:Y:S01]  /*2daa0*/  LDL.LU R128, [R1+0x280] ;  /* 0x0002800001807983 */ /* 0x002ee20000300800 */
[----:B------:R-:W-:-:S02]  /*2dab0*/  IADD3 R7, R252, 0x53, RZ ;  /* 0x00000053fc077810 */ /* 0x000fc40007ffe0ff */
[-C--:B------:R-:W-:Y:S01]  /*2dac0*/  LEA R6, P6, R5, R3.reuse, 0x2 ;  /* 0x0000000305067211 */ /* 0x080fe200078c10ff */
[----:B--2---:R-:W2:Y:S01]  /*2dad0*/  LDL.LU R131, [R1+0x284] ;  /* 0x0002840001837983 */ /* 0x004ea20000300800 */
[C---:B------:R-:W-:Y:S02]  /*2dae0*/  LEA R112, P3, R0.reuse, R3, 0x2 ;  /* 0x0000000300707211 */ /* 0x040fe400078610ff */
[----:B------:R-:W-:Y:S02]  /*2daf0*/  ISETP.LT.AND P4, PT, R7, c[0x0][0x17c], !P0 ;  /* 0x00005f0007007a0c */ /* 0x000fe40004781270 */
[-C--:B------:R-:W-:Y:S02]  /*2db00*/  LEA.HI.X.SX32 R113, R0, R4.reuse, 0x2, P3 ;  /* 0x0000000400717211 */ /* 0x080fe400018f16ff */
[----:B------:R-:W-:-:S03]  /*2db10*/  LEA.HI.X.SX32 R7, R5, R4, 0x2, P6 ;  /* 0x0000000405077211 */ /* 0x000fc600030f16ff */
        /* <DEDUP_REMOVED lines=296> */
[----:B-1----:R-:W2:Y:S04]  /*2eda0*/  LDL.LU R129, [R1] ;  /* 0x0000000001817983 */ /* 0x002ea80000300800 */
        /* <DEDUP_REMOVED lines=17> */
[C---:B------:R-:W-:Y:S02]  /*2eec0*/  IADD3 R114, R252.reuse, 0x80, RZ ;  /* 0x00000080fc727810 */ /* 0x040fe40007ffe0ff */
[----:B-1----:R-:W-:Y:S02]  /*2eed0*/  IADD3 R113, R252, 0x81, RZ ;  /* 0x00000081fc717810 */ /* 0x002fe40007ffe0ff */
[-C--:B------:R-:W-:Y:S02]  /*2eee0*/  LEA R112, P6, R5, R3.reuse, 0x2 ;  /* 0x0000000305707211 */ /* 0x080fe400078c10ff */
[----:B------:R-:W-:Y:S02]  /*2eef0*/  LEA R6, P2, R0, R3, 0x2 ;  /* 0x0000000300067211 */ /* 0x000fe400078410ff */
[----:B------:R-:W-:-:S02]  /*2ef00*/  ISETP.LT.AND P5, PT, R113, c[0x0][0x17c], !P0 ;  /* 0x00005f0071007a0c */ /* 0x000fc400047a1270 */
[-C--:B------:R-:W-:Y:S02]  /*2ef10*/  LEA.HI.X.SX32 R7, R0, R4.reuse, 0x2, P2 ;  /* 0x0000000400077211 */ /* 0x080fe400010f16ff */
[C---:B------:R-:W-:Y:S02]  /*2ef20*/  IADD3 R0, R5.reuse, c[0x0][0x198], RZ ;  /* 0x0000660005007a10 */ /* 0x040fe40007ffe0ff */
[----:B------:R-:W-:Y:S02]  /*2ef30*/  LEA.HI.X.SX32 R113, R5, R4, 0x2, P6 ;  /* 0x0000000405717211 */ /* 0x000fe400030f16ff */
[----:B------:R-:W-:Y:S02]  /*2ef40*/  ISETP.LT.AND P1, PT, R114, c[0x0][0x17c], !P0 ;  /* 0x00005f0072007a0c */ /* 0x000fe40004721270 */
[----:B------:R-:W-:Y:S02]  /*2ef50*/  IADD3 R5, R0, c[0x0][0x198], RZ ;  /* 0x0000660000057a10 */ /* 0x000fe40007ffe0ff */
[----:B------:R-:W-:-:S04]  /*2ef60*/  IADD3 R114, R252, 0x82, RZ ;  /* 0x00000082fc727810 */ /* 0x000fc80007ffe0ff */
[----:B------:R-:W-:Y:S02]  /*2ef70*/  ISETP.LT.AND P2, PT, R114, c[0x0][0x17c], !P0 ;  /* 0x00005f0072007a0c */ /* 0x000fe40004741270 */
[C---:B------:R-:W-:Y:S01]  /*2ef80*/  IADD3 R114, R252.reuse, 0x84, RZ ;  /* 0x00000084fc727810 */ /* 0x040fe20007ffe0ff */
[----:B---3--:R1:W-:Y:S04]  /*2ef90*/  @P3 STG.E [R6.64], R128 ;  /* 0x0000008006003986 */ /* 0x0083e8000c101904 */
[----:B--2---:R2:W-:Y:S01]  /*2efa0*/  @P4 STG.E [R112.64], R131 ;  /* 0x0000008370004986 */ /* 0x0045e2000c101904 */
[----:B-1----:R-:W-:Y:S02]  /*2efb0*/  IADD3 R7, R252, 0x83, RZ ;  /* 0x00000083fc077810 */ /* 0x002fe40007ffe0ff */
[----:B------:R-:W-:-:S02]  /*2efc0*/  LEA R6, P6, R5, R3, 0x2 ;  /* 0x0000000305067211 */ /* 0x000fc400078c10ff */
[C---:B--2---:R-:W-:Y:S01]  /*2efd0*/  LEA R112, P3, R0.reuse, R3, 0x2 ;  /* 0x0000000300707211 */ /* 0x044fe200078610ff */
[----:B------:R-:W2:Y:S01]  /*2efe0*/  LDL.LU R131, [R1+0xc] ;  /* 0x00000c0001837983 */ /* 0x000ea20000300800 */
[----:B------:R-:W-:Y:S02]  /*2eff0*/  ISETP.LT.AND P4, PT, R7, c[0x0][0x17c], !P0 ;  /* 0x00005f0007007a0c */ /* 0x000fe40004781270 */
[-C--:B------:R-:W-:Y:S02]  /*2f000*/  LEA.HI.X.SX32 R113, R0, R4.reuse, 0x2, P3 ;  /* 0x0000000400717211 */ /* 0x080fe400018f16ff */
[----:B------:R-:W-:-:S03]  /*2f010*/  LEA.HI.X.SX32 R7, R5, R4, 0x2, P6 ;  /* 0x0000000405077211 */ /* 0x000fc600030f16ff */
[----:B------:R-:W-:Y:S04]  /*2f020*/  @P1 STG.E [R112.64], R129 ;  /* 0x0000008170001986 */ /* 0x000fe8000c101904 */
[----:B----4-:R1:W-:Y:S04]  /*2f030*/  @P5 STG.E [R6.64], R130 ;  /* 0x0000008206005986 */ /* 0x0103e8000c101904 */
[----:B-1----:R-:W3:Y:S01]  /*2f040*/  LDL.LU R130, [R1+0x8] ;  /* 0x0000080001827983 */ /* 0x002ee20000300800 */
[----:B------:R-:W-:Y:S02]  /*2f050*/  IADD3 R0, R5, c[0x0][0x198], RZ ;  /* 0x0000660005007a10 */ /* 0x000fe40007ffe0ff */
[----:B------:R-:W-:Y:S01]  /*2f060*/  IADD3 R113, R252, 0x85, RZ ;  /* 0x00000085fc717810 */ /* 0x000fe20007ffe0ff */
[----:B------:R-:W4:Y:S01]  /*2f070*/  LDL.LU R133, [R1+0x3a0] ;  /* 0x0003a00001857983 */ /* 0x000f220000300800 */
[----:B------:R-:W-:-:S02]  /*2f080*/  IADD3 R5, R0, c[0x0][0x198], RZ ;  /* 0x0000660000057a10 */ /* 0x000fc40007ffe0ff */
[CC--:B------:R-:W-:Y:S01]  /*2f090*/  LEA R6, P1, R0.reuse, R3.reuse, 0x2 ;  /* 0x0000000300067211 */ /* 0x0c0fe200078210ff */
[----:B------:R-:W2:Y:S01]  /*2f0a0*/  LDL.LU R132, [R1+0x3a4] ;  /* 0x0003a40001847983 */ /* 0x000ea20000300800 */
[----:B------:R-:W-:Y:S02]  /*2f0b0*/  LEA R112, P6, R5, R3, 0x2 ;  /* 0x0000000305707211 */ /* 0x000fe400078c10ff */
[-C--:B------:R-:W-:Y:S02]  /*2f0c0*/  LEA.HI.X.SX32 R7, R0, R4.reuse, 0x2, P1 ;  /* 0x0000000400077211 */ /* 0x080fe400008f16ff */
[----:B------:R-:W-:Y:S02]  /*2f0d0*/  ISETP.LT.AND P5, PT, R113, c[0x0][0x17c], !P0 ;  /* 0x00005f0071007a0c */ /* 0x000fe400047a1270 */
[C---:B------:R-:W-:Y:S02]  /*2f0e0*/  IADD3 R0, R5.reuse, c[0x0][0x198], RZ ;  /* 0x0000660005007a10 */ /* 0x040fe40007ffe0ff */
[----:B------:R-:W-:-:S02]  /*2f0f0*/  LEA.HI.X.SX32 R113, R5, R4, 0x2, P6 ;  /* 0x0000000405717211 */ /* 0x000fc400030f16ff */
[----:B------:R-:W-:Y:S01]  /*2f100*/  ISETP.LT.AND P3, PT, R114, c[0x0][0x17c], !P0 ;  /* 0x00005f0072007a0c */ /* 0x000fe20004761270 */
[----:B------:R1:W-:Y:S01]  /*2f110*/  @P2 STG.E [R6.64], R236 ;  /* 0x000000ec06002986 */ /* 0x0003e2000c101904 */
[----:B------:R-:W-:-:S03]  /*2f120*/  IADD3 R5, R0, c[0x0][0x198], RZ ;  /* 0x0000660000057a10 */ /* 0x000fc60007ffe0ff */
[----:B------:R1:W-:Y:S01]  /*2f130*/  @P4 STG.E [R112.64], R237 ;  /* 0x000000ed70004986 */ /* 0x0003e2000c101904 */
[C---:B------:R-:W-:Y:S02]  /*2f140*/  IADD3 R114, R252.reuse, 0x86, RZ ;  /* 0x00000086fc727810 */ /* 0x040fe40007ffe0ff */
[----:B-1----:R-:W-:Y:S02]  /*2f150*/  IADD3 R7, R252, 0x87, RZ ;  /* 0x00000087fc077810 */ /* 0x002fe40007ffe0ff */
[-C--:B------:R-:W-:Y:S02]  /*2f160*/  LEA R6, P6, R5, R3.reuse, 0x2 ;  /* 0x0000000305067211 */ /* 0x080fe400078c10ff */
[C---:B------:R-:W-:Y:S02]  /*2f170*/  LEA R112, P2, R0.reuse, R3, 0x2 ;  /* 0x0000000300707211 */ /* 0x040fe400078410ff */
[----:B------:R-:W-:Y:S02]  /*2f180*/  ISETP.LT.AND P4, PT, R7, c[0x0][0x17c], !P0 ;  /* 0x00005f0007007a0c */ /* 0x000fe40004781270 */
[----:B------:R-:W-:-:S02]  /*2f190*/  LEA.HI.X.SX32 R113, R0, R4, 0x2, P2 ;  /* 0x0000000400717211 */ /* 0x000fc400010f16ff */
[C---:B------:R-:W-:Y:S02]  /*2f1a0*/  IADD3 R0, R5.reuse, c[0x0][0x198], RZ ;  /* 0x0000660005007a10 */ /* 0x040fe40007ffe0ff */
[----:B------:R-:W-:Y:S01]  /*2f1b0*/  LEA.HI.X.SX32 R7, R5, R4, 0x2, P6 ;  /* 0x0000000405077211 */ /* 0x000fe200030f16ff */
[----:B------:R1:W-:Y:S01]  /*2f1c0*/  @P3 STG.E [R112.64], R220 ;  /* 0x000000dc70003986 */ /* 0x0003e2000c101904 */
[----:B------:R-:W-:Y:S02]  /*2f1d0*/  ISETP.LT.AND P1, PT, R114, c[0x0][0x17c], !P0 ;  /* 0x00005f0072007a0c */ /* 0x000fe40004721270 */
[----:B------:R-:W-:Y:S01]  /*2f1e0*/  IADD3 R5, R0, c[0x0][0x198], RZ ;  /* 0x0000660000057a10 */ /* 0x000fe20007ffe0ff */
[----:B------:R1:W-:Y:S01]  /*2f1f0*/  @P5 STG.E [R6.64], R221 ;  /* 0x000000dd06005986 */ /* 0x0003e2000c101904 */
[C---:B------:R-:W-:Y:S02]  /*2f200*/  IADD3 R114, R252.reuse, 0x88, RZ ;  /* 0x00000088fc727810 */ /* 0x040fe40007ffe0ff */
[----:B-1----:R-:W-:-:S02]  /*2f210*/  IADD3 R113, R252, 0x89, RZ ;  /* 0x00000089fc717810 */ /* 0x002fc40007ffe0ff */
[-C--:B------:R-:W-:Y:S02]  /*2f220*/  LEA R112, P6, R5, R3.reuse, 0x2 ;  /* 0x0000000305707211 */ /* 0x080fe400078c10ff */
[C---:B------:R-:W-:Y:S02]  /*2f230*/  LEA R6, P3, R0.reuse, R3, 0x2 ;  /* 0x0000000300067211 */ /* 0x040fe400078610ff */
[----:B------:R-:W-:Y:S02]  /*2f240*/  ISETP.LT.AND P5, PT, R113, c[0x0][0x17c], !P0 ;  /* 0x00005f0071007a0c */ /* 0x000fe400047a1270 */
[-C--:B------:R-:W-:Y:S02]  /*2f250*/  LEA.HI.X.SX32 R7, R0, R4.reuse, 0x2, P3 ;  /* 0x0000000400077211 */ /* 0x080fe400018f16ff */
        /* <DEDUP_REMOVED lines=117> */
[C---:B--2---:R-:W-:Y:S02]  /*2f9b0*/  LEA R6, P1, R0.reuse, R3, 0x2 ;  /* 0x0000000300067211 */ /* 0x044fe400078210ff */
        /* <DEDUP_REMOVED lines=11> */
[C---:B--2---:R-:W-:Y:S02]  /*2fa70*/  LEA R112, P2, R0.reuse, R3, 0x2 ;  /* 0x0000000300707211 */ /* 0x044fe400078410ff */
        /* <DEDUP_REMOVED lines=28> */
[----:B---3--:R1:W-:Y:S01]  /*2fc40*/  @P2 STG.E [R112.64], R130 ;  /* 0x0000008270002986 */ /* 0x0083e2000c101904 */
[----:B------:R-:W-:Y:S02]  /*2fc50*/  ISETP.LT.AND P3, PT, R114, c[0x0][0x17c], !P0 ;  /* 0x00005f0072007a0c */ /* 0x000fe40004761270 */
[----:B------:R-:W-:Y:S01]  /*2fc60*/  IADD3 R5, R0, c[0x0][0x198], RZ ;  /* 0x0000660000057a10 */ /* 0x000fe20007ffe0ff */
[----:B------:R2:W-:Y:S01]  /*2fc70*/  @P5 STG.E [R6.64], R131 ;  /* 0x0000008306005986 */ /* 0x0005e2000c101904 */
[C---:B------:R-:W-:Y:S02]  /*2fc80*/  IADD3 R114, R252.reuse, 0xa4, RZ ;  /* 0x000000a4fc727810 */ /* 0x040fe40007ffe0ff */
[----:B-1----:R-:W-:Y:S01]  /*2fc90*/  IADD3 R113, R252, 0xa5, RZ ;  /* 0x000000a5fc717810 */ /* 0x002fe20007ffe0ff */
[----:B------:R-:W3:Y:S01]  /*2fca0*/  LDL.LU R130, [R1+0x3c0] ;  /* 0x0003c00001827983 */ /* 0x000ee20000300800 */
[----:B------:R-:W-:-:S02]  /*2fcb0*/  LEA R112, P6, R5, R3, 0x2 ;  /* 0x0000000305707211 */ /* 0x000fc400078c10ff */
[C---:B--2---:R-:W-:Y:S01]  /*2fcc0*/  LEA R6, P2, R0.reuse, R3, 0x2 ;  /* 0x0000000300067211 */ /* 0x044fe200078410ff */
[----:B------:R-:W2:Y:S01]  /*2fcd0*/  LDL.LU R131, [R1+0x3c4] ;  /* 0x0003c40001837983 */ /* 0x000ea20000300800 */
[----:B------:R-:W-:Y:S02]  /*2fce0*/  ISETP.LT.AND P5, PT, R113, c[0x0][0x17c], !P0 ;  /* 0x00005f0071007a0c */ /* 0x000fe400047a1270 */
[-C--:B------:R-:W-:Y:S02]  /*2fcf0*/  LEA.HI.X.SX32 R7, R0, R4.reuse, 0x2, P2 ;  /* 0x0000000400077211 */ /* 0x080fe400010f16ff */
[C---:B------:R-:W-:Y:S02]  /*2fd00*/  IADD3 R0, R5.reuse, c[0x0][0x198], RZ ;  /* 0x0000660005007a10 */ /* 0x040fe40007ffe0ff */
[----:B------:R-:W-:Y:S02]  /*2fd10*/  LEA.HI.X.SX32 R113, R5, R4, 0x2, P6 ;  /* 0x0000000405717211 */ /* 0x000fe400030f16ff */
[----:B------:R-:W-:Y:S01]  /*2fd20*/  ISETP.LT.AND P1, PT, R114, c[0x0][0x17c], !P0 ;  /* 0x00005f0072007a0c */ /* 0x000fe20004721270 */
[----:B------:R1:W-:Y:S01]  /*2fd30*/  @P3 STG.E [R6.64], R238 ;  /* 0x000000ee06003986 */ /* 0x0003e2000c101904 */
[----:B------:R-:W-:-:S03]  /*2fd40*/  IADD3 R5, R0, c[0x0][0x198], RZ ;  /* 0x0000660000057a10 */ /* 0x000fc60007ffe0ff */
[----:B------:R4:W-:Y:S01]  /*2fd50*/  @P4 STG.E [R112.64], R239 ;  /* 0x000000ef70004986 */ /* 0x0009e2000c101904 */
[C---:B------:R-:W-:Y:S02]  /*2fd60*/  IADD3 R114, R252.reuse, 0xa6, RZ ;  /* 0x000000a6fc727810 */ /* 0x040fe40007ffe0ff */
[----:B-1----:R-:W-:Y:S02]  /*2fd70*/  IADD3 R7, R252, 0xa7, RZ ;  /* 0x000000a7fc077810 */ /* 0x002fe40007ffe0ff */
[-C--:B------:R-:W-:Y:S02]  /*2fd80*/  LEA R6, P6, R5, R3.reuse, 0x2 ;  /* 0x0000000305067211 */ /* 0x080fe400078c10ff */
[C---:B----4-:R-:W-:Y:S02]  /*2fd90*/  LEA R112, P3, R0.reuse, R3, 0x2 ;  /* 0x0000000300707211 */ /* 0x050fe400078610ff */
        /* <DEDUP_REMOVED lines=11> */
[C---:B----4-:R-:W-:Y:S02]  /*2fe50*/  LEA R6, P1, R0.reuse, R3, 0x2 ;  /* 0x0000000300067211 */ /* 0x050fe400078210ff */
        /* <DEDUP_REMOVED lines=230> */
[C---:B------:R-:W-:Y:S02]  /*30cc0*/  LEA.HI.X.SX32 R7, R5.reuse, R4, 0x2, P6 ;  /* 0x0000000405077211 */ /* 0x040fe400030f16ff */
[----:B------:R-:W-:Y:S01]  /*30cd0*/  IADD3 R0, R5, c[0x0][0x198], RZ ;  /* 0x0000660005007a10 */ /* 0x000fe20007ffe0ff */
[----:B------:R1:W-:Y:S01]  /*30ce0*/  @P3 STG.E [R112.64], R152 ;  /* 0x0000009870003986 */ /* 0x0003e2000c101904 */
[----:B------:R-:W-:Y:S02]  /*30cf0*/  ISETP.LT.AND P1, PT, R114, c[0x0][0x17c], !P0 ;  /* 0x00005f0072007a0c */ /* 0x000fe40004721270 */
[----:B------:R-:W-:Y:S01]  /*30d00*/  IADD3 R5, R0, c[0x0][0x198], RZ ;  /* 0x0000660000057a10 */ /* 0x000fe20007ffe0ff */
[----:B------:R4:W-:Y:S01]  /*30d10*/  @P5 STG.E [R6.64], R153 ;  /* 0x0000009906005986 */ /* 0x0009e2000c101904 */
[C---:B------:R-:W-:Y:S02]  /*30d20*/  IADD3 R114, R252.reuse, 0xd0, RZ ;  /* 0x000000d0fc727810 */ /* 0x040fe40007ffe0ff */
[----:B-1----:R-:W-:-:S02]  /*30d30*/  IADD3 R113, R252, 0xd1, RZ ;  /* 0x000000d1fc717810 */ /* 0x002fc40007ffe0ff */
[CC--:B----4-:R-:W-:Y:S02]  /*30d40*/  LEA R6, P3, R0.reuse, R3.reuse, 0x2 ;  /* 0x0000000300067211 */ /* 0x0d0fe400078610ff */
[C---:B------:R-:W-:Y:S02]  /*30d50*/  LEA R112, P6, R5.reuse, R3, 0x2 ;  /* 0x0000000305707211 */ /* 0x040fe400078c10ff */
[----:B------:R-:W-:Y:S02]  /*30d60*/  LEA.HI.X.SX32 R7, R0, R4, 0x2, P3 ;  /* 0x0000000400077211 */ /* 0x000fe400018f16ff */
[----:B------:R-:W-:Y:S02]  /*30d70*/  IADD3 R0, R5, c[0x0][0x198], RZ ;  /* 0x0000660005007a10 */ /* 0x000fe40007ffe0ff */
[----:B------:R-:W-:Y:S02]  /*30d80*/  ISETP.LT.AND P5, PT, R113, c[0x0][0x17c], !P0 ;  /* 0x00005f0071007a0c */ /* 0x000fe400047a1270 */
[----:B------:R-:W-:-:S02]  /*30d90*/  ISETP.LT.AND P2, PT, R114, c[0x0][0x17c], !P0 ;  /* 0x00005f0072007a0c */ /* 0x000fc40004741270 */
[----:B------:R-:W-:Y:S01]  /*30da0*/  LEA.HI.X.SX32 R113, R5, R4, 0x2, P6 ;  /* 0x0000000405717211 */ /* 0x000fe200030f16ff */
[----:B------:R1:W-:Y:S01]  /*30db0*/  @P1 STG.E [R6.64], R96 ;  /* 0x0000006006001986 */ /* 0x0003e2000c101904 */
[----:B------:R-:W-:Y:S02]  /*30dc0*/  IADD3 R5, R0, c[0x0][0x198], RZ ;  /* 0x0000660000057a10 */ /* 0x000fe40007ffe0ff */
[----:B------:R-:W-:Y:S01]  /*30dd0*/  IADD3 R114, R252, 0xd2, RZ ;  /* 0x000000d2fc727810 */ /* 0x000fe20007ffe0ff */
[----:B------:R4:W-:Y:S01]  /*30de0*/  @P4 STG.E [R112.64], R97 ;  /* 0x0000006170004986 */ /* 0x0009e2000c101904 */
[-C--:B-1----:R-:W-:Y:S02]  /*30df0*/  LEA R96, P1, R0, R3.reuse, 0x2 ;  /* 0x0000000300607211 */ /* 0x082fe400078210ff */
[----:B------:R-:W-:Y:S02]  /*30e00*/  IADD3 R7, R252, 0xd3, RZ ;  /* 0x000000d3fc077810 */ /* 0x000fe40007ffe0ff */
[----:B------:R-:W-:-:S02]  /*30e10*/  LEA R6, P6, R5, R3, 0x2 ;  /* 0x0000000305067211 */ /* 0x000fc400078c10ff */
[-C--:B----4-:R-:W-:Y:S02]  /*30e20*/  LEA.HI.X.SX32 R97, R0, R4.reuse, 0x2, P1 ;  /* 0x0000000400617211 */ /* 0x090fe400008f16ff */
[----:B------:R-:W-:Y:S02]  /*30e30*/  ISETP.LT.AND P4, PT, R7, c[0x0][0x17c], !P0 ;  /* 0x00005f0007007a0c */ /* 0x000fe40004781270 */
        /* <DEDUP_REMOVED lines=13> */
[----:B------:R-:W-:Y:S02]  /*30f10*/  ISETP.LT.AND P1, PT, R112, c[0x0][0x17c], !P0 ;  /* 0x00005f0070007a0c */ /* 0x000fe40004721270 */
[----:B------:R-:W-:Y:S01]  /*30f20*/  IADD3 R5, R5, c[0x0][0x198], RZ ;  /* 0x0000660005057a10 */ /* 0x000fe20007ffe0ff */
[----:B------:R1:W-:Y:S01]  /*30f30*/  @P3 STG.E [R6.64], R164 ;  /* 0x000000a406003986 */ /* 0x0003e2000c101904 */
[C---:B------:R-:W-:Y:S02]  /*30f40*/  IADD3 R0, R252.reuse, 0xd7, RZ ;  /* 0x000000d7fc007810 */ /* 0x040fe40007ffe0ff */
[----:B------:R-:W-:Y:S02]  /*30f50*/  IADD3 R112, R252, 0xd6, RZ ;  /* 0x000000d6fc707810 */ /* 0x000fe40007ffe0ff */
[----:B------:R-:W-:Y:S01]  /*30f60*/  IADD3 R113, R5, c[0x0][0x198], RZ ;  /* 0x0000660005717a10 */ /* 0x000fe20007ffe0ff */
[----:B------:R4:W-:Y:S01]  /*30f70*/  @P4 STG.E [R96.64], R165 ;  /* 0x000000a560004986 */ /* 0x0009e2000c101904 */
[----:B------:R-:W-:-:S02]  /*30f80*/  ISETP.LT.AND P4, PT, R0, c[0x0][0x17c], !P0 ;  /* 0x00005f0000007a0c */ /* 0x000fc40004781270 */
[CC--:B-1----:R-:W-:Y:S02]  /*30f90*/  LEA R6, P3, R5.reuse, R3.reuse, 0x2 ;  /* 0x0000000305067211 */ /* 0x0c2fe400078610ff */
[----:B------:R-:W-:Y:S02]  /*30fa0*/  ISETP.LT.AND P2, PT, R112, c[0x0][0x17c], !P0 ;  /* 0x00005f0070007a0c */ /* 0x000fe40004741270 */
[----:B------:R-:W-:Y:S02]  /*30fb0*/  LEA.HI.X.SX32 R7, R5, R4, 0x2, P3 ;  /* 0x0000000405077211 */ /* 0x000fe400018f16ff */
[C---:B------:R-:W-:Y:S02]  /*30fc0*/  IADD3 R0, R113.reuse, c[0x0][0x198], RZ ;  /* 0x0000660071007a10 */ /* 0x040fe40007ffe0ff */
[----:B----4-:R-:W-:Y:S01]  /*30fd0*/  LEA R96, P6, R113, R3, 0x2 ;  /* 0x0000000371607211 */ /* 0x010fe200078c10ff */
[----:B------:R1:W-:Y:S01]  /*30fe0*/  @P1 STG.E [R6.64], R148 ;  /* 0x0000009406001986 */ /* 0x0003e2000c101904 */
[----:B------:R-:W-:-:S02]  /*30ff0*/  IADD3 R112, R252, 0xd8, RZ ;  /* 0x000000d8fc707810 */ /* 0x000fc40007ffe0ff */
[-C--:B------:R-:W-:Y:S02]  /*31000*/  LEA.HI.X.SX32 R97, R113, R4.reuse, 0x2, P6 ;  /* 0x0000000471617211 */ /* 0x080fe400030f16ff */
[----:B------:R-:W-:Y:S02]  /*31010*/  IADD3 R113, R0, c[0x0][0x198], RZ ;  /* 0x0000660000717a10 */ /* 0x000fe40007ffe0ff */
[----:B------:R-:W-:Y:S02]  /*31020*/  ISETP.LT.AND P3, PT, R112, c[0x0][0x17c], !P0 ;  /* 0x00005f0070007a0c */ /* 0x000fe40004761270 */
[----:B-1----:R-:W-:Y:S02]  /*31030*/  LEA R6, P1, R0, R3, 0x2 ;  /* 0x0000000300067211 */ /* 0x002fe400078210ff */
[----:B------:R-:W-:Y:S02]  /*31040*/  IADD3 R112, R252, 0xd9, RZ ;  /* 0x000000d9fc707810 */ /* 0x000fe40007ffe0ff */
[----:B------:R-:W-:-:S02]  /*31050*/  LEA.HI.X.SX32 R7, R0, R4, 0x2, P1 ;  /* 0x0000000400077211 */ /* 0x000fc400008f16ff */
[----:B------:R-:W-:Y:S01]  /*31060*/  IADD3 R0, R113, c[0x0][0x198], RZ ;  /* 0x0000660071007a10 */ /* 0x000fe20007ffe0ff */
[----:B------:R1:W-:Y:S01]  /*31070*/  @P5 STG.E [R96.64], R149 ;  /* 0x0000009560005986 */ /* 0x0003e2000c101904 */
[----:B------:R-:W-:-:S03]  /*31080*/  ISETP.LT.AND P5, PT, R112, c[0x0][0x17c], !P0 ;  /* 0x00005f0070007a0c */ /* 0x000fc600047a1270 */
[----:B------:R4:W-:Y:S01]  /*31090*/  @P2 STG.E [R6.64], R92 ;  /* 0x0000005c06002986 */ /* 0x0009e2000c101904 */
[-C--:B------:R-:W-:Y:S02]  /*310a0*/  LEA R112, P2, R0, R3.reuse, 0x2 ;  /* 0x0000000300707211 */ /* 0x080fe400078410ff */
[----:B------:R-:W-:Y:S02]  /*310b0*/  IADD3 R5, R252, 0xda, RZ ;  /* 0x000000dafc057810 */ /* 0x000fe40007ffe0ff */
[----:B------:R-:W-:Y:S02]  /*310c0*/  IADD3 R116, R0, c[0x0][0x198], RZ ;  /* 0x0000660000747a10 */ /* 0x000fe40007ffe0ff */
[----:B-1----:R-:W-:-:S04]  /*310d0*/  LEA R96, P6, R113, R3, 0x2 ;  /* 0x0000000371607211 */ /* 0x002fc800078c10ff */
[-C--:B------:R-:W-:Y:S02]  /*310e0*/  LEA.HI.X.SX32 R97, R113, R4.reuse, 0x2, P6 ;  /* 0x0000000471617211 */ /* 0x080fe400030f16ff */
[----:B------:R-:W-:Y:S02]  /*310f0*/  LEA.HI.X.SX32 R113, R0, R4, 0x2, P2 ;  /* 0x0000000400717211 */ /* 0x000fe400010f16ff */
[----:B------:R-:W-:Y:S02]  /*31100*/  ISETP.LT.AND P1, PT, R5, c[0x0][0x17c], !P0 ;  /* 0x00005f0005007a0c */ /* 0x000fe40004721270 */
[----:B------:R-:W-:Y:S01]  /*31110*/  IADD3 R0, R116, c[0x0][0x198], RZ ;  /* 0x0000660074007a10 */ /* 0x000fe20007ffe0ff */
[----:B------:R1:W-:Y:S01]  /*31120*/  @P4 STG.E [R96.64], R93 ;  /* 0x0000005d60004986 */ /* 0x0003e2000c101904 */
[----:B------:R-:W-:Y:S02]  /*31130*/  IADD3 R115, R252, 0xdb, RZ ;  /* 0x000000dbfc737810 */ /* 0x000fe40007ffe0ff */
[-C--:B------:R-:W-:Y:S01]  /*31140*/  LEA R114, P6, R116, R3.reuse, 0x2 ;  /* 0x0000000374727211 */ /* 0x080fe200078c10ff */
[----:B------:R2:W-:Y:S01]  /*31150*/  @P3 STG.E [R112.64], R176 ;  /* 0x000000b070003986 */ /* 0x0005e2000c101904 */
[----:B----4-:R-:W-:-:S02]  /*31160*/  LEA R92, P3, R0, R3, 0x2 ;  /* 0x00000003005c7211 */ /* 0x010fc400078610ff */
[----:B------:R-:W-:Y:S02]  /*31170*/  ISETP.LT.AND P4, PT, R115, c[0x0][0x17c], !P0 ;  /* 0x00005f0073007a0c */ /* 0x000fe40004781270 */
[----:B------:R-:W-:Y:S02]  /*31180*/  IADD3 R5, R252, 0xdc, RZ ;  /* 0x000000dcfc057810 */ /* 0x000fe40007ffe0ff */
[-C--:B------:R-:W-:Y:S02]  /*31190*/  LEA.HI.X.SX32 R115, R116, R4.reuse, 0x2, P6 ;  /* 0x0000000474737211 */ /* 0x080fe400030f16ff */
[----:B-1----:R-:W-:Y:S02]  /*311a0*/  IADD3 R96, R0, c[0x0][0x198], RZ ;  /* 0x0000660000607a10 */ /* 0x002fe40007ffe0ff */
[----:B------:R-:W-:Y:S02]  /*311b0*/  IADD3 R7, R252, 0xdd, RZ ;  /* 0x000000ddfc077810 */ /* 0x000fe40007ffe0ff */
[----:B------:R-:W-:-:S02]  /*311c0*/  LEA.HI.X.SX32 R93, R0, R4, 0x2, P3 ;  /* 0x00000004005d7211 */ /* 0x000fc400018f16ff */
[C---:B------:R-:W-:Y:S02]  /*311d0*/  LEA R6, P6, R96.reuse, R3, 0x2 ;  /* 0x0000000360067211 */ /* 0x040fe400078c10ff */
[C---:B------:R-:W-:Y:S01]  /*311e0*/  IADD3 R97, R96.reuse, c[0x0][0x198], RZ ;  /* 0x0000660060617a10 */ /* 0x040fe20007ffe0ff */
[----:B------:R1:W-:Y:S01]  /*311f0*/  @P5 STG.E [R114.64], R177 ;  /* 0x000000b172005986 */ /* 0x0003e2000c101904 */
[----:B------:R-:W-:Y:S02]  /*31200*/  ISETP.LT.AND P2, PT, R5, c[0x0][0x17c], !P0 ;  /* 0x00005f0005007a0c */ /* 0x000fe40004741270 */
[----:B------:R-:W-:Y:S01]  /*31210*/  ISETP.LT.AND P5, PT, R7, c[0x0][0x17c], !P0 ;  /* 0x00005f0007007a0c */ /* 0x000fe200047a1270 */
[----:B------:R4:W-:Y:S01]  /*31220*/  @P1 STG.E [R92.64], R160 ;  /* 0x000000a05c001986 */ /* 0x0009e2000c101904 */
[----:B------:R-:W-:Y:S02]  /*31230*/  LEA.HI.X.SX32 R7, R96, R4, 0x2, P6 ;  /* 0x0000000460077211 */ /* 0x000fe400030f16ff */
[----:B--2---:R-:W-:-:S02]  /*31240*/  IADD3 R113, R97, c[0x0][0x198], RZ ;  /* 0x0000660061717a10 */ /* 0x004fc40007ffe0ff */
[-C--:B------:R-:W-:Y:S02]  /*31250*/  LEA R96, P1, R97, R3.reuse, 0x2 ;  /* 0x0000000361607211 */ /* 0x080fe400078210ff */
[----:B------:R-:W-:Y:S02]  /*31260*/  IADD3 R5, R252, 0xde, RZ ;  /* 0x000000defc057810 */ /* 0x000fe40007ffe0ff */
[----:B-1----:R-:W-:Y:S02]  /*31270*/  IADD3 R114, R113, c[0x0][0x198], RZ ;  /* 0x0000660071727a10 */ /* 0x002fe40007ffe0ff */
[----:B------:R-:W-:Y:S02]  /*31280*/  LEA.HI.X.SX32 R97, R97, R4, 0x2, P1 ;  /* 0x0000000461617211 */ /* 0x000fe400008f16ff */
[----:B------:R-:W-:Y:S02]  /*31290*/  ISETP.LT.AND P3, PT, R5, c[0x0][0x17c], !P0 ;  /* 0x00005f0005007a0c */ /* 0x000fe40004761270 */
[----:B------:R-:W-:Y:S01]  /*312a0*/  LEA R112, P6, R113, R3, 0x2 ;  /* 0x0000000371707211 */ /* 0x000fe200078c10ff */
[----:B------:R1:W-:Y:S01]  /*312b0*/  @P4 STG.E [R6.64], R161 ;  /* 0x000000a106004986 */ /* 0x0003e2000c101904 */
[----:B------:R-:W-:-:S02]  /*312c0*/  IADD3 R115, R114, c[0x0][0x198], RZ ;  /* 0x0000660072737a10 */ /* 0x000fc40007ffe0ff */
[C---:B------:R-:W-:Y:S01]  /*312d0*/  IADD3 R5, R252.reuse, 0xdf, RZ ;  /* 0x000000dffc057810 */ /* 0x040fe20007ffe0ff */
[----:B------:R2:W-:Y:S01]  /*312e0*/  @P2 STG.E [R96.64], R144 ;  /* 0x0000009060002986 */ /* 0x0005e2000c101904 */
[----:B------:R-:W-:Y:S02]  /*312f0*/  LEA.HI.X.SX32 R113, R113, R4, 0x2, P6 ;  /* 0x0000000471717211 */ /* 0x000fe400030f16ff */
[-C--:B----4-:R-:W-:Y:S02]  /*31300*/  LEA R92, P6, R115, R3.reuse, 0x2 ;  /* 0x00000003735c7211 */ /* 0x090fe400078c10ff */
[----:B------:R-:W-:Y:S02]  /*31310*/  IADD3 R0, R252, 0xe0, RZ ;  /* 0x000000e0fc007810 */ /* 0x000fe40007ffe0ff */
[----:B-1----:R-:W-:Y:S02]  /*31320*/  LEA R6, P2, R114, R3, 0x2 ;  /* 0x0000000372067211 */ /* 0x002fe400078410ff */
[----:B------:R-:W-:-:S02]  /*31330*/  ISETP.LT.AND P4, PT, R5, c[0x0][0x17c], !P0 ;  /* 0x00005f0005007a0c */ /* 0x000fc40004781270 */
[-C--:B------:R-:W-:Y:S02]  /*31340*/  LEA.HI.X.SX32 R7, R114, R4.reuse, 0x2, P2 ;  /* 0x0000000472077211 */ /* 0x080fe400010f16ff */
[C---:B------:R-:W-:Y:S02]  /*31350*/  LEA.HI.X.SX32 R93, R115.reuse, R4, 0x2, P6 ;  /* 0x00000004735d7211 */ /* 0x040fe400030f16ff */
[----:B------:R-:W-:Y:S02]  /*31360*/  ISETP.LT.AND P1, PT, R0, c[0x0][0x17c], !P0 ;  /* 0x00005f0000007a0c */ /* 0x000fe40004721270 */
[----:B------:R-:W-:Y:S01]  /*31370*/  IADD3 R115, R115, c[0x0][0x198], RZ ;  /* 0x0000660073737a10 */ /* 0x000fe20007ffe0ff */
[----:B------:R1:W-:Y:S01]  /*31380*/  @P5 STG.E [R112.64], R145 ;  /* 0x0000009170005986 */ /* 0x0003e2000c101904 */
[C---:B------:R-:W-:Y:S02]  /*31390*/  IADD3 R5, R252.reuse, 0xe1, RZ ;  /* 0x000000e1fc057810 */ /* 0x040fe40007ffe0ff */
[----:B--2---:R-:W-:Y:S01]  /*313a0*/  IADD3 R97, R115, c[0x0][0x198], RZ ;  /* 0x0000660073617a10 */ /* 0x004fe20007ffe0ff */
[----:B------:R2:W-:Y:S01]  /*313b0*/  @P3 STG.E [R6.64], R88 ;  /* 0x0000005806003986 */ /* 0x0005e2000c101904 */
[----:B------:R-:W-:-:S02]  /*313c0*/  IADD3 R0, R252, 0xe2, RZ ;  /* 0x000000e2fc007810 */ /* 0x000fc40007ffe0ff */
[----:B------:R-:W-:Y:S02]  /*313d0*/  ISETP.LT.AND P5, PT, R5, c[0x0][0x17c], !P0 ;  /* 0x00005f0005007a0c */ /* 0x000fe400047a1270 */
[-C--:B-1----:R-:W-:Y:S02]  /*313e0*/  LEA R112, P3, R115, R3.reuse, 0x2 ;  /* 0x0000000373707211 */ /* 0x082fe400078610ff */
[----:B------:R-:W-:Y:S02]  /*313f0*/  IADD3 R114, R97, c[0x0][0x198], RZ ;  /* 0x0000660061727a10 */ /* 0x000fe40007ffe0ff */
[----:B------:R-:W-:Y:S01]  /*31400*/  LEA.HI.X.SX32 R113, R115, R4, 0x2, P3 ;  /* 0x0000000473717211 */ /* 0x000fe200018f16ff */
[----:B------:R1:W-:Y:S01]  /*31410*/  @P4 STG.E [R92.64], R89 ;  /* 0x000000595c004986 */ /* 0x0003e2000c101904 */
[----:B------:R-:W-:Y:S02]  /*31420*/  ISETP.LT.AND P2, PT, R0, c[0x0][0x17c], !P0 ;  /* 0x00005f0000007a0c */ /* 0x000fe40004741270 */
[----:B------:R-:W-:Y:S01]  /*31430*/  LEA R96, P6, R97, R3, 0x2 ;  /* 0x0000000361607211 */ /* 0x000fe200078c10ff */
[----:B------:R-:W-:Y:S01]  /*31440*/  @P1 STG.E [R112.64], R190 ;  /* 0x000000be70001986 */ /* 0x000fe2000c101904 */
[----:B------:R-:W-:-:S02]  /*31450*/  IADD3 R5, R252, 0xe3, RZ ;  /* 0x000000e3fc057810 */ /* 0x000fc40007ffe0ff */
[----:B------:R-:W-:Y:S02]  /*31460*/  LEA.HI.X.SX32 R97, R97, R4, 0x2, P6 ;  /* 0x0000000461617211 */ /* 0x000fe400030f16ff */
[C---:B--2---:R-:W-:Y:S02]  /*31470*/  LEA R6, P1, R114.reuse, R3, 0x2 ;  /* 0x0000000372067211 */ /* 0x044fe400078210ff */
[----:B-1----:R-:W-:Y:S02]  /*31480*/  IADD3 R92, R114, c[0x0][0x198], RZ ;  /* 0x00006600725c7a10 */ /* 0x002fe40007ffe0ff */
[----:B------:R-:W-:Y:S02]  /*31490*/  IADD3 R0, R252, 0xe4, RZ ;  /* 0x000000e4fc007810 */ /* 0x000fe40007ffe0ff */
[----:B------:R-:W-:Y:S01]  /*314a0*/  IADD3 R93, R92, c[0x0][0x198], RZ ;  /* 0x000066005c5d7a10 */ /* 0x000fe20007ffe0ff */
[----:B------:R1:W-:Y:S01]  /*314b0*/  @P5 STG.E [R96.64], R191 ;  /* 0x000000bf60005986 */ /* 0x0003e2000c101904 */
[----:B------:R-:W-:-:S02]  /*314c0*/  ISETP.LT.AND P4, PT, R5, c[0x0][0x17c], !P0 ;  /* 0x00005f0005007a0c */ /* 0x000fc40004781270 */
[-C--:B------:R-:W-:Y:S02]  /*314d0*/  LEA.HI.X.SX32 R7, R114, R4.reuse, 0x2, P1 ;  /* 0x0000000472077211 */ /* 0x080fe400008f16ff */
[----:B------:R-:W-:Y:S02]  /*314e0*/  LEA R88, P6, R92, R3, 0x2 ;  /* 0x000000035c587211 */ /* 0x000fe400078c10ff */
[----:B------:R-:W-:Y:S01]  /*314f0*/  ISETP.LT.AND P3, PT, R0, c[0x0][0x17c], !P0 ;  /* 0x00005f0000007a0c */ /* 0x000fe20004761270 */
[----:B------:R2:W-:Y:S01]  /*31500*/  @P2 STG.E [R6.64], R174 ;  /* 0x000000ae06002986 */ /* 0x0005e2000c101904 */
[----:B------:R-:W-:Y:S02]  /*31510*/  IADD3 R5, R252, 0xe5, RZ ;  /* 0x000000e5fc057810 */ /* 0x000fe40007ffe0ff */
[----:B-1----:R-:W-:Y:S02]  /*31520*/  IADD3 R97, R93, c[0x0][0x198], RZ ;  /* 0x000066005d617a10 */ /* 0x002fe40007ffe0ff */
[----:B------:R-:W-:-:S02]  /*31530*/  LEA.HI.X.SX32 R89, R92, R4, 0x2, P6 ;  /* 0x000000045c597211 */ /* 0x000fc400030f16ff */
[-C--:B------:R-:W-:Y:S02]  /*31540*/  LEA R92, P2, R93, R3.reuse, 0x2 ;  /* 0x000000035d5c7211 */ /* 0x080fe400078410ff */
[----:B------:R-:W-:Y:S02]  /*31550*/  IADD3 R112, R97, c[0x0][0x198], RZ ;  /* 0x0000660061707a10 */ /* 0x000fe40007ffe0ff */
[----:B------:R-:W-:Y:S02]  /*31560*/  IADD3 R0, R252, 0xe6, RZ ;  /* 0x000000e6fc007810 */ /* 0x000fe40007ffe0ff */
[----:B------:R-:W-:Y:S02]  /*31570*/  ISETP.LT.AND P5, PT, R5, c[0x0][0x17c], !P0 ;  /* 0x00005f0005007a0c */ /* 0x000fe400047a1270 */
[----:B------:R-:W-:Y:S02]  /*31580*/  LEA R96, P6, R97, R3, 0x2 ;  /* 0x0000000361607211 */ /* 0x000fe400078c10ff */
[----:B------:R-:W-:-:S02]  /*31590*/  LEA.HI.X.SX32 R93, R93, R4, 0x2, P2 ;  /* 0x000000045d5d7211 */ /* 0x000fc400010f16ff */
[----:B------:R-:W-:Y:S01]  /*315a0*/  IADD3 R113, R112, c[0x0][0x198], RZ ;  /* 0x0000660070717a10 */ /* 0x000fe20007ffe0ff */
[----:B------:R1:W-:Y:S01]  /*315b0*/  @P4 STG.E [R88.64], R175 ;  /* 0x000000af58004986 */ /* 0x0003e2000c101904 */
[----:B------:R-:W-:Y:S02]  /*315c0*/  ISETP.LT.AND P1, PT, R0, c[0x0][0x17c], !P0 ;  /* 0x00005f0000007a0c */ /* 0x000fe40004721270 */
[----:B------:R-:W-:Y:S01]  /*315d0*/  LEA.HI.X.SX32 R97, R97, R4, 0x2, P6 ;  /* 0x0000000461617211 */ /* 0x000fe200030f16ff */
[----:B------:R4:W-:Y:S01]  /*315e0*/  @P3 STG.E [R92.64], R158 ;  /* 0x0000009e5c003986 */ /* 0x0009e2000c101904 */
[-C--:B--2---:R-:W-:Y:S02]  /*315f0*/  LEA R6, P3, R112, R3.reuse, 0x2 ;  /* 0x0000000370067211 */ /* 0x084fe400078610ff */
[----:B------:R-:W-:Y:S02]  /*31600*/  IADD3 R5, R252, 0xe7, RZ ;  /* 0x000000e7fc057810 */ /* 0x000fe40007ffe0ff */
[----:B-1----:R-:W-:-:S02]  /*31610*/  LEA R88, P6, R113, R3, 0x2 ;  /* 0x0000000371587211 */ /* 0x002fc400078c10ff */
[----:B------:R-:W-:Y:S02]  /*31620*/  IADD3 R0, R252, 0xe8, RZ ;  /* 0x000000e8fc007810 */ /* 0x000fe40007ffe0ff */
[CC--:B------:R-:W-:Y:S02]  /*31630*/  LEA.HI.X.SX32 R89, R113.reuse, R4.reuse, 0x2, P6 ;  /* 0x0000000471597211 */ /* 0x0c0fe400030f16ff */
[----:B------:R-:W-:Y:S02]  /*31640*/  IADD3 R113, R113, c[0x0][0x198], RZ ;  /* 0x0000660071717a10 */ /* 0x000fe40007ffe0ff */
[----:B------:R-:W-:Y:S01]  /*31650*/  LEA.HI.X.SX32 R7, R112, R4, 0x2, P3 ;  /* 0x0000000470077211 */ /* 0x000fe200018f16ff */
[----:B------:R1:W-:Y:S01]  /*31660*/  @P5 STG.E [R96.64], R159 ;  /* 0x0000009f60005986 */ /* 0x0003e2000c101904 */
[----:B------:R-:W-:Y:S02]  /*31670*/  ISETP.LT.AND P4, PT, R5, c[0x0][0x17c], !P0 ;  /* 0x00005f0005007a0c */ /* 0x000fe40004781270 */
[----:B------:R-:W-:Y:S01]  /*31680*/  ISETP.LT.AND P2, PT, R0, c[0x0][0x17c], !P0 ;  /* 0x00005f0000007a0c */ /* 0x000fe20004741270 */
[----:B------:R2:W-:Y:S01]  /*31690*/  @P1 STG.E [R6.64], R142 ;  /* 0x0000008e06001986 */ /* 0x0005e2000c101904 */
[----:B------:R-:W-:-:S02]  /*316a0*/  IADD3 R5, R252, 0xe9, RZ ;  /* 0x000000e9fc057810 */ /* 0x000fc40007ffe0ff */
[CC--:B----4-:R-:W-:Y:S02]  /*316b0*/  LEA R92, P1, R113.reuse, R3.reuse, 0x2 ;  /* 0x00000003715c7211 */ /* 0x0d0fe400078210ff */
[----:B-1----:R-:W-:Y:S02]  /*316c0*/  IADD3 R97, R113, c[0x0][0x198], RZ ;  /* 0x0000660071617a10 */ /* 0x002fe40007ffe0ff */
[----:B------:R-:W-:Y:S02]  /*316d0*/  IADD3 R0, R252, 0xea, RZ ;  /* 0x000000eafc007810 */ /* 0x000fe40007ffe0ff */
[----:B------:R-:W-:Y:S02]  /*316e0*/  IADD3 R112, R97, c[0x0][0x198], RZ ;  /* 0x0000660061707a10 */ /* 0x000fe40007ffe0ff */
[----:B------:R-:W-:Y:S02]  /*316f0*/  ISETP.LT.AND P5, PT, R5, c[0x0][0x17c], !P0 ;  /* 0x00005f0005007a0c */ /* 0x000fe400047a1270 */
[----:B------:R-:W-:-:S02]  /*31700*/  LEA R96, P6, R97, R3, 0x2 ;  /* 0x0000000361607211 */ /* 0x000fc400078c10ff */
[-C--:B------:R-:W-:Y:S02]  /*31710*/  LEA.HI.X.SX32 R93, R113, R4.reuse, 0x2, P1 ;  /* 0x00000004715d7211 */ /* 0x080fe400008f16ff */
[----:B------:R-:W-:Y:S02]  /*31720*/  IADD3 R113, R112, c[0x0][0x198], RZ ;  /* 0x0000660070717a10 */ /* 0x000fe40007ffe0ff */
[----:B------:R-:W-:Y:S01]  /*31730*/  ISETP.LT.AND P3, PT, R0, c[0x0][0x17c], !P0 ;  /* 0x00005f0000007a0c */ /* 0x000fe20004761270 */
[----:B------:R1:W-:Y:S01]  /*31740*/  @P4 STG.E [R88.64], R143 ;  /* 0x0000008f58004986 */ /* 0x0003e2000c101904 */
[----:B------:R-:W-:-:S03]  /*31750*/  LEA.HI.X.SX32 R97, R97, R4, 0x2, P6 ;  /* 0x0000000461617211 */ /* 0x000fc600030f16ff */
[----:B------:R4:W-:Y:S01]  /*31760*/  @P2 STG.E [R92.64], R186 ;  /* 0x000000ba5c002986 */ /* 0x0009e2000c101904 */
[-C--:B--2---:R-:W-:Y:S02]  /*31770*/  LEA R6, P2, R112, R3.reuse, 0x2 ;  /* 0x0000000370067211 */ /* 0x084fe400078410ff */
[C---:B------:R-:W-:Y:S02]  /*31780*/  IADD3 R5, R252.reuse, 0xeb, RZ ;  /* 0x000000ebfc057810 */ /* 0x040fe40007ffe0ff */
[----:B------:R-:W-:Y:S02]  /*31790*/  IADD3 R0, R252, 0xec, RZ ;  /* 0x000000ecfc007810 */ /* 0x000fe40007ffe0ff */
[C---:B-1----:R-:W-:Y:S02]  /*317a0*/  LEA R88, P6, R113.reuse, R3, 0x2 ;  /* 0x0000000371587211 */ /* 0x042fe400078c10ff */
[-C--:B------:R-:W-:Y:S02]  /*317b0*/  LEA.HI.X.SX32 R7, R112, R4.reuse, 0x2, P2 ;  /* 0x0000000470077211 */ /* 0x080fe400010f16ff */
[----:B------:R-:W-:-:S02]  /*317c0*/  LEA.HI.X.SX32 R89, R113, R4, 0x2, P6 ;  /* 0x0000000471597211 */ /* 0x000fc400030f16ff */
[----:B------:R-:W-:Y:S02]  /*317d0*/  IADD3 R113, R113, c[0x0][0x198], RZ ;  /* 0x0000660071717a10 */ /* 0x000fe40007ffe0ff */
[----:B------:R-:W-:Y:S01]  /*317e0*/  ISETP.LT.AND P4, PT, R5, c[0x0][0x17c], !P0 ;  /* 0x00005f0005007a0c */ /* 0x000fe20004781270 */
[----:B------:R1:W-:Y:S01]  /*317f0*/  @P5 STG.E [R96.64], R187 ;  /* 0x000000bb60005986 */ /* 0x0003e2000c101904 */
[----:B------:R-:W-:-:S03]  /*31800*/  ISETP.LT.AND P1, PT, R0, c[0x0][0x17c], !P0 ;  /* 0x00005f0000007a0c */ /* 0x000fc60004721270 */
[----:B------:R2:W-:Y:S01]  /*31810*/  @P3 STG.E [R6.64], R170 ;  /* 0x000000aa06003986 */ /* 0x0005e2000c101904 */
[C---:B----4-:R-:W-:Y:S02]  /*31820*/  LEA R92, P3, R113.reuse, R3, 0x2 ;  /* 0x00000003715c7211 */ /* 0x050fe400078610ff */
[C---:B------:R-:W-:Y:S02]  /*31830*/  IADD3 R5, R252.reuse, 0xed, RZ ;  /* 0x000000edfc057810 */ /* 0x040fe40007ffe0ff */
[----:B-1----:R-:W-:Y:S02]  /*31840*/  IADD3 R97, R113, c[0x0][0x198], RZ ;  /* 0x0000660071617a10 */ /* 0x002fe40007ffe0ff */
[----:B------:R-:W-:Y:S02]  /*31850*/  IADD3 R0, R252, 0xee, RZ ;  /* 0x000000eefc007810 */ /* 0x000fe40007ffe0ff */
[----:B------:R-:W-:Y:S02]  /*31860*/  IADD3 R112, R97, c[0x0][0x198], RZ ;  /* 0x0000660061707a10 */ /* 0x000fe40007ffe0ff */
[----:B------:R-:W-:-:S02]  /*31870*/  LEA.HI.X.SX32 R93, R113, R4, 0x2, P3 ;  /* 0x00000004715d7211 */ /* 0x000fc400018f16ff */
[----:B------:R-:W-:Y:S02]  /*31880*/  ISETP.LT.AND P5, PT, R5, c[0x0][0x17c], !P0 ;  /* 0x00005f0005007a0c */ /* 0x000fe400047a1270 */
[C---:B------:R-:W-:Y:S02]  /*31890*/  LEA R96, P6, R97.reuse, R3, 0x2 ;  /* 0x0000000361607211 */ /* 0x040fe400078c10ff */
[----:B------:R-:W-:Y:S02]  /*318a0*/  ISETP.LT.AND P2, PT, R0, c[0x0][0x17c], !P0 ;  /* 0x00005f0000007a0c */ /* 0x000fe40004741270 */
[----:B------:R-:W-:Y:S01]  /*318b0*/  IADD3 R113, R112, c[0x0][0x198], RZ ;  /* 0x0000660070717a10 */ /* 0x000fe20007ffe0ff */
        /* <DEDUP_REMOVED lines=9> */
[----:B------:R-:W-:Y:S02]  /*31950*/  ISETP.LT.AND P4, PT, R5, c[0x0][0x17c], !P0 ;  /* 0x00005f0005007a0c */ /* 0x000fe40004781270 */
[----:B------:R-:W-:Y:S02]  /*31960*/  IADD3 R113, R113, c[0x0][0x198], RZ ;  /* 0x0000660071717a10 */ /* 0x000fe40007ffe0ff */
[----:B------:R-:W-:Y:S01]  /*31970*/  ISETP.LT.AND P3, PT, R0, c[0x0][0x17c], !P0 ;  /* 0x00005f0000007a0c */ /* 0x000fe20004761270 */
[----:B------:R1:W-:Y:S01]  /*31980*/  @P5 STG.E [R96.64], R155 ;  /* 0x0000009b60005986 */ /* 0x0003e2000c101904 */
[----:B------:R-:W-:-:S03]  /*31990*/  IADD3 R5, R252, 0xf1, RZ ;  /* 0x000000f1fc057810 */ /* 0x000fc60007ffe0ff */
[----:B------:R2:W-:Y:S01]  /*319a0*/  @P2 STG.E [R6.64], R98 ;  /* 0x0000006206002986 */ /* 0x0005e2000c101904 */
[C---:B----4-:R-:W-:Y:S02]  /*319b0*/  LEA R92, P2, R113.reuse, R3, 0x2 ;  /* 0x00000003715c7211 */ /* 0x050fe400078410ff */
[----:B------:R-:W-:Y:S02]  /*319c0*/  IADD3 R0, R252, 0xf2, RZ ;  /* 0x000000f2fc007810 */ /* 0x000fe40007ffe0ff */
[C---:B-1----:R-:W-:Y:S02]  /*319d0*/  IADD3 R97, R113.reuse, c[0x0][0x198], RZ ;  /* 0x0000660071617a10 */ /* 0x042fe40007ffe0ff */
[----:B------:R-:W-:Y:S02]  /*319e0*/  LEA.HI.X.SX32 R93, R113, R4, 0x2, P2 ;  /* 0x00000004715d7211 */ /* 0x000fe400010f16ff */
[----:B------:R-:W-:Y:S02]  /*319f0*/  IADD3 R112, R97, c[0x0][0x198], RZ ;  /* 0x0000660061707a10 */ /* 0x000fe40007ffe0ff */
[----:B------:R-:W-:-:S02]  /*31a00*/  ISETP.LT.AND P5, PT, R5, c[0x0][0x17c], !P0 ;  /* 0x00005f0005007a0c */ /* 0x000fc400047a1270 */
[----:B------:R-:W-:Y:S02]  /*31a10*/  ISETP.LT.AND P1, PT, R0, c[0x0][0x17c], !P0 ;  /* 0x00005f0000007a0c */ /* 0x000fe40004721270 */
[CC--:B------:R-:W-:Y:S01]  /*31a20*/  LEA R96, P6, R97.reuse, R3.reuse, 0x2 ;  /* 0x0000000361607211 */ /* 0x0c0fe200078c10ff */
[----:B------:R1:W-:Y:S01]  /*31a30*/  @P4 STG.E [R88.64], R99 ;  /* 0x0000006358004986 */ /* 0x0003e2000c101904 */
[C---:B--2---:R-:W-:Y:S02]  /*31a40*/  IADD3 R98, R112.reuse, c[0x0][0x198], RZ ;  /* 0x0000660070627a10 */ /* 0x044fe40007ffe0ff */
[----:B------:R-:W-:Y:S01]  /*31a50*/  LEA.HI.X.SX32 R97, R97, R4, 0x2, P6 ;  /* 0x0000000461617211 */ /* 0x000fe200030f16ff */
[----:B------:R2:W-:Y:S01]  /*31a60*/  @P3 STG.E [R92.64], R182 ;  /* 0x000000b65c003986 */ /* 0x0005e2000c101904 */
[----:B------:R-:W-:Y:S02]  /*31a70*/  LEA R6, P3, R112, R3, 0x2 ;  /* 0x0000000370067211 */ /* 0x000fe400078610ff */
[----:B------:R-:W-:-:S02]  /*31a80*/  IADD3 R5, R252, 0xf3, RZ ;  /* 0x000000f3fc057810 */ /* 0x000fc40007ffe0ff */
[----:B------:R-:W-:Y:S02]  /*31a90*/  IADD3 R0, R252, 0xf4, RZ ;  /* 0x000000f4fc007810 */ /* 0x000fe40007ffe0ff */
[----:B-1----:R-:W-:Y:S02]  /*31aa0*/  LEA R88, P6, R98, R3, 0x2 ;  /* 0x0000000362587211 */ /* 0x002fe400078c10ff */
[-C--:B------:R-:W-:Y:S02]  /*31ab0*/  LEA.HI.X.SX32 R7, R112, R4.reuse, 0x2, P3 ;  /* 0x0000000470077211 */ /* 0x080fe400018f16ff */
[C---:B------:R-:W-:Y:S02]  /*31ac0*/  LEA.HI.X.SX32 R89, R98.reuse, R4, 0x2, P6 ;  /* 0x0000000462597211 */ /* 0x040fe400030f16ff */
[----:B------:R-:W-:Y:S01]  /*31ad0*/  IADD3 R98, R98, c[0x0][0x198], RZ ;  /* 0x0000660062627a10 */ /* 0x000fe20007ffe0ff */
[----:B------:R1:W-:Y:S01]  /*31ae0*/  @P5 STG.E [R96.64], R183 ;  /* 0x000000b760005986 */ /* 0x0003e2000c101904 */
[----:B------:R-:W-:-:S02]  /*31af0*/  ISETP.LT.AND P4, PT, R5, c[0x0][0x17c], !P0 ;  /* 0x00005f0005007a0c */ /* 0x000fc40004781270 */
[----:B------:R-:W-:Y:S01]  /*31b00*/  ISETP.LT.AND P2, PT, R0, c[0x0][0x17c], !P0 ;  /* 0x00005f0000007a0c */ /* 0x000fe20004741270 */
[----:B------:R4:W-:Y:S01]  /*31b10*/  @P1 STG.E [R6.64], R166 ;  /* 0x000000a606001986 */ /* 0x0009e2000c101904 */
[----:B--2---:R-:W-:Y:S02]  /*31b20*/  LEA R92, P1, R98, R3, 0x2 ;  /* 0x00000003625c7211 */ /* 0x004fe400078210ff */
[C---:B------:R-:W-:Y:S02]  /*31b30*/  IADD3 R5, R252.reuse, 0xf5, RZ ;  /* 0x000000f5fc057810 */ /* 0x040fe40007ffe0ff */
[----:B------:R-:W-:Y:S02]  /*31b40*/  IADD3 R0, R252, 0xf6, RZ ;  /* 0x000000f6fc007810 */ /* 0x000fe40007ffe0ff */
[C---:B-1----:R-:W-:Y:S02]  /*31b50*/  IADD3 R97, R98.reuse, c[0x0][0x198], RZ ;  /* 0x0000660062617a10 */ /* 0x042fe40007ffe0ff */
[----:B------:R-:W-:-:S02]  /*31b60*/  LEA.HI.X.SX32 R93, R98, R4, 0x2, P1 ;  /* 0x00000004625d7211 */ /* 0x000fc400008f16ff */
[----:B------:R-:W-:Y:S02]  /*31b70*/  IADD3 R98, R97, c[0x0][0x198], RZ ;  /* 0x0000660061627a10 */ /* 0x000fe40007ffe0ff */
[----:B------:R-:W-:Y:S02]  /*31b80*/  ISETP.LT.AND P5, PT, R5, c[0x0][0x17c], !P0 ;  /* 0x00005f0005007a0c */ /* 0x000fe400047a1270 */
[----:B------:R-:W-:Y:S02]  /*31b90*/  ISETP.LT.AND P3, PT, R0, c[0x0][0x17c], !P0 ;  /* 0x00005f0000007a0c */ /* 0x000fe40004761270 */
[CC--:B------:R-:W-:Y:S01]  /*31ba0*/  LEA R96, P6, R97.reuse, R3.reuse, 0x2 ;  /* 0x0000000361607211 */ /* 0x0c0fe200078c10ff */
[----:B------:R1:W-:Y:S01]  /*31bb0*/  @P4 STG.E [R88.64], R167 ;  /* 0x000000a758004986 */ /* 0x0003e2000c101904 */
[C---:B------:R-:W-:Y:S02]  /*31bc0*/  IADD3 R99, R98.reuse, c[0x0][0x198], RZ ;  /* 0x0000660062637a10 */ /* 0x040fe40007ffe0ff */
[----:B------:R-:W-:Y:S01]  /*31bd0*/  LEA.HI.X.SX32 R97, R97, R4, 0x2, P6 ;  /* 0x0000000461617211 */ /* 0x000fe200030f16ff */
[----:B------:R2:W-:Y:S01]  /*31be0*/  @P2 STG.E [R92.64], R150 ;  /* 0x000000965c002986 */ /* 0x0005e2000c101904 */
[----:B----4-:R-:W-:-:S02]  /*31bf0*/  LEA R6, P2, R98, R3, 0x2 ;  /* 0x0000000362067211 */ /* 0x010fc400078410ff */
[C---:B------:R-:W-:Y:S02]  /*31c00*/  IADD3 R5, R252.reuse, 0xf7, RZ ;  /* 0x000000f7fc057810 */ /* 0x040fe40007ffe0ff */
[----:B------:R-:W-:Y:S02]  /*31c10*/  IADD3 R0, R252, 0xf8, RZ ;  /* 0x000000f8fc007810 */ /* 0x000fe40007ffe0ff */
[----:B-1----:R-:W-:Y:S02]  /*31c20*/  LEA R88, P6, R99, R3, 0x2 ;  /* 0x0000000363587211 */ /* 0x002fe400078c10ff */
[-C--:B------:R-:W-:Y:S02]  /*31c30*/  LEA.HI.X.SX32 R7, R98, R4.reuse, 0x2, P2 ;  /* 0x0000000462077211 */ /* 0x080fe400010f16ff */
[----:B------:R-:W-:Y:S02]  /*31c40*/  ISETP.LT.AND P4, PT, R5, c[0x0][0x17c], !P0 ;  /* 0x00005f0005007a0c */ /* 0x000fe40004781270 */
[----:B------:R-:W-:-:S02]  /*31c50*/  LEA.HI.X.SX32 R89, R99, R4, 0x2, P6 ;  /* 0x0000000463597211 */ /* 0x000fc400030f16ff */
[----:B------:R-:W-:Y:S02]  /*31c60*/  ISETP.LT.AND P1, PT, R0, c[0x0][0x17c], !P0 ;  /* 0x00005f0000007a0c */ /* 0x000fe40004721270 */
[----:B------:R-:W-:Y:S01]  /*31c70*/  IADD3 R99, R99, c[0x0][0x198], RZ ;  /* 0x0000660063637a10 */ /* 0x000fe20007ffe0ff */
[----:B------:R1:W-:Y:S01]  /*31c80*/  @P5 STG.E [R96.64], R151 ;  /* 0x0000009760005986 */ /* 0x0003e2000c101904 */
[----:B------:R-:W-:-:S03]  /*31c90*/  IADD3 R5, R252, 0xf9, RZ ;  /* 0x000000f9fc057810 */ /* 0x000fc60007ffe0ff */
[----:B------:R4:W-:Y:S01]  /*31ca0*/  @P3 STG.E [R6.64], R94 ;  /* 0x0000005e06003986 */ /* 0x0009e2000c101904 */
[C---:B--2---:R-:W-:Y:S02]  /*31cb0*/  LEA R92, P3, R99.reuse, R3, 0x2 ;  /* 0x00000003635c7211 */ /* 0x044fe400078610ff */
[----:B------:R-:W-:Y:S02]  /*31cc0*/  IADD3 R0, R252, 0xfa, RZ ;  /* 0x000000fafc007810 */ /* 0x000fe40007ffe0ff */
[C---:B------:R-:W-:Y:S02]  /*31cd0*/  LEA.HI.X.SX32 R93, R99.reuse, R4, 0x2, P3 ;  /* 0x00000004635d7211 */ /* 0x040fe400018f16ff */
[----:B-1----:R-:W-:Y:S02]  /*31ce0*/  IADD3 R97, R99, c[0x0][0x198], RZ ;  /* 0x0000660063617a10 */ /* 0x002fe40007ffe0ff */
[----:B------:R-:W-:Y:S02]  /*31cf0*/  ISETP.LT.AND P5, PT, R5, c[0x0][0x17c], !P0 ;  /* 0x00005f0005007a0c */ /* 0x000fe400047a1270 */
[----:B------:R-:W-:-:S02]  /*31d00*/  ISETP.LT.AND P2, PT, R0, c[0x0][0x17c], !P0 ;  /* 0x00005f0000007a0c */ /* 0x000fc40004741270 */
[C---:B------:R-:W-:Y:S01]  /*31d10*/  IADD3 R98, R97.reuse, c[0x0][0x198], RZ ;  /* 0x0000660061627a10 */ /* 0x040fe20007ffe0ff */
[----:B------:R-:W-:Y:S01]  /*31d20*/  @P4 STG.E [R88.64], R95 ;  /* 0x0000005f58004986 */ /* 0x000fe2000c101904 */
[----:B------:R-:W-:-:S03]  /*31d30*/  LEA R96, P6, R97, R3, 0x2 ;  /* 0x0000000361607211 */ /* 0x000fc600078c10ff */
[----:B------:R1:W-:Y:S01]  /*31d40*/  @P1 STG.E [R92.64], R178 ;  /* 0x000000b25c001986 */ /* 0x0003e2000c101904 */
[----:B----4-:R-:W-:Y:S02]  /*31d50*/  LEA R6, P1, R98, R3, 0x2 ;  /* 0x0000000362067211 */ /* 0x010fe400078210ff */
[----:B------:R-:W-:Y:S02]  /*31d60*/  IADD3 R5, R252, 0xfb, RZ ;  /* 0x000000fbfc057810 */ /* 0x000fe40007ffe0ff */
[----:B------:R-:W-:Y:S02]  /*31d70*/  IADD3 R94, R98, c[0x0][0x198], RZ ;  /* 0x00006600625e7a10 */ /* 0x000fe40007ffe0ff */
[----:B------:R-:W-:Y:S02]  /*31d80*/  IADD3 R0, R252, 0xfc, RZ ;  /* 0x000000fcfc007810 */ /* 0x000fe40007ffe0ff */
[-C--:B------:R-:W-:Y:S02]  /*31d90*/  LEA.HI.X.SX32 R97, R97, R4.reuse, 0x2, P6 ;  /* 0x0000000461617211 */ /* 0x080fe400030f16ff */
[----:B------:R-:W-:-:S02]  /*31da0*/  LEA.HI.X.SX32 R7, R98, R4, 0x2, P1 ;  /* 0x0000000462077211 */ /* 0x000fc400008f16ff */
[----:B------:R-:W-:Y:S02]  /*31db0*/  ISETP.LT.AND P4, PT, R5, c[0x0][0x17c], !P0 ;  /* 0x00005f0005007a0c */ /* 0x000fe40004781270 */
[----:B-1----:R-:W-:Y:S02]  /*31dc0*/  IADD3 R93, R94, c[0x0][0x198], RZ ;  /* 0x000066005e5d7a10 */ /* 0x002fe40007ffe0ff */
[----:B------:R-:W-:Y:S01]  /*31dd0*/  ISETP.LT.AND P3, PT, R0, c[0x0][0x17c], !P0 ;  /* 0x00005f0000007a0c */ /* 0x000fe20004761270 */
[----:B------:R1:W-:Y:S01]  /*31de0*/  @P5 STG.E [R96.64], R179 ;  /* 0x000000b360005986 */ /* 0x0003e2000c101904 */
[-C--:B------:R-:W-:Y:S02]  /*31df0*/  LEA R88, P6, R94, R3.reuse, 0x2 ;  /* 0x000000035e587211 */ /* 0x080fe400078c10ff */
[C---:B------:R-:W-:Y:S01]  /*31e00*/  IADD3 R95, R93.reuse, c[0x0][0x198], RZ ;  /* 0x000066005d5f7a10 */ /* 0x040fe20007ffe0ff */
[----:B------:R2:W-:Y:S01]  /*31e10*/  @P2 STG.E [R6.64], R162 ;  /* 0x000000a206002986 */ /* 0x0005e2000c101904 */
[----:B------:R-:W-:-:S02]  /*31e20*/  LEA R92, P2, R93, R3, 0x2 ;  /* 0x000000035d5c7211 */ /* 0x000fc400078410ff */
[C---:B------:R-:W-:Y:S02]  /*31e30*/  IADD3 R5, R252.reuse, 0xfd, RZ ;  /* 0x000000fdfc057810 */ /* 0x040fe40007ffe0ff */
[----:B------:R-:W-:Y:S02]  /*31e40*/  IADD3 R0, R252, 0xfe, RZ ;  /* 0x000000fefc007810 */ /* 0x000fe40007ffe0ff */
[-C--:B------:R-:W-:Y:S02]  /*31e50*/  LEA.HI.X.SX32 R89, R94, R4.reuse, 0x2, P6 ;  /* 0x000000045e597211 */ /* 0x080fe400030f16ff */
[----:B-1----:R-:W-:Y:S02]  /*31e60*/  IADD3 R96, R95, c[0x0][0x198], RZ ;  /* 0x000066005f607a10 */ /* 0x002fe40007ffe0ff */
[----:B------:R-:W-:Y:S02]  /*31e70*/  LEA.HI.X.SX32 R93, R93, R4, 0x2, P2 ;  /* 0x000000045d5d7211 */ /* 0x000fe400010f16ff */
[----:B------:R-:W-:-:S02]  /*31e80*/  ISETP.LT.AND P5, PT, R5, c[0x0][0x17c], !P0 ;  /* 0x00005f0005007a0c */ /* 0x000fc400047a1270 */
[----:B------:R-:W-:Y:S02]  /*31e90*/  ISETP.LT.AND P1, PT, R0, c[0x0][0x17c], !P0 ;  /* 0x00005f0000007a0c */ /* 0x000fe40004721270 */
[CC--:B------:R-:W-:Y:S01]  /*31ea0*/  LEA R94, P6, R95.reuse, R3.reuse, 0x2 ;  /* 0x000000035f5e7211 */ /* 0x0c0fe200078c10ff */
[----:B------:R1:W-:Y:S01]  /*31eb0*/  @P4 STG.E [R88.64], R163 ;  /* 0x000000a358004986 */ /* 0x0003e2000c101904 */
[C---:B------:R-:W-:Y:S02]  /*31ec0*/  IADD3 R97, R96.reuse, c[0x0][0x198], RZ ;  /* 0x0000660060617a10 */ /* 0x040fe40007ffe0ff */
[----:B------:R-:W-:Y:S01]  /*31ed0*/  LEA.HI.X.SX32 R95, R95, R4, 0x2, P6 ;  /* 0x000000045f5f7211 */ /* 0x000fe200030f16ff */
[----:B------:R4:W-:Y:S01]  /*31ee0*/  @P3 STG.E [R92.64], R146 ;  /* 0x000000925c003986 */ /* 0x0009e2000c101904 */
[----:B--2---:R-:W-:Y:S02]  /*31ef0*/  LEA R6, P3, R96, R3, 0x2 ;  /* 0x0000000360067211 */ /* 0x004fe400078610ff */
[----:B------:R-:W-:-:S02]  /*31f00*/  IADD3 R5, R252, 0xff, RZ ;  /* 0x000000fffc057810 */ /* 0x000fc40007ffe0ff */
[----:B------:R-:W-:Y:S02]  /*31f10*/  IADD3 R0, R252, 0x100, RZ ;  /* 0x00000100fc007810 */ /* 0x000fe40007ffe0ff */
[----:B-1----:R-:W-:Y:S02]  /*31f20*/  LEA R88, P6, R97, R3, 0x2 ;  /* 0x0000000361587211 */ /* 0x002fe400078c10ff */
[-C--:B------:R-:W-:Y:S02]  /*31f30*/  LEA.HI.X.SX32 R7, R96, R4.reuse, 0x2, P3 ;  /* 0x0000000460077211 */ /* 0x080fe400018f16ff */
[----:B------:R-:W-:Y:S02]  /*31f40*/  ISETP.LT.AND P4, PT, R5, c[0x0][0x17c], !P0 ;  /* 0x00005f0005007a0c */ /* 0x000fe40004781270 */
[----:B------:R-:W-:Y:S02]  /*31f50*/  LEA.HI.X.SX32 R89, R97, R4, 0x2, P6 ;  /* 0x0000000461597211 */ /* 0x000fe400030f16ff */
[----:B------:R-:W-:-:S02]  /*31f60*/  ISETP.LT.AND P2, PT, R0, c[0x0][0x17c], !P0 ;  /* 0x00005f0000007a0c */ /* 0x000fc40004741270 */
[----:B------:R-:W-:Y:S01]  /*31f70*/  IADD3 R97, R97, c[0x0][0x198], RZ ;  /* 0x0000660061617a10 */ /* 0x000fe20007ffe0ff */
[----:B------:R1:W-:Y:S01]  /*31f80*/  @P5 STG.E [R94.64], R147 ;  /* 0x000000935e005986 */ /* 0x0003e2000c101904 */
[----:B------:R-:W-:-:S03]  /*31f90*/  IADD3 R5, R252, 0x101, RZ ;  /* 0x00000101fc057810 */ /* 0x000fc60007ffe0ff */
[----:B------:R2:W-:Y:S01]  /*31fa0*/  @P1 STG.E [R6.64], R90 ;  /* 0x0000005a06001986 */ /* 0x0005e2000c101904 */
[C---:B----4-:R-:W-:Y:S02]  /*31fb0*/  LEA R92, P1, R97.reuse, R3, 0x2 ;  /* 0x00000003615c7211 */ /* 0x050fe400078210ff */
[----:B------:R-:W-:Y:S02]  /*31fc0*/  IADD3 R0, R252, 0x102, RZ ;  /* 0x00000102fc007810 */ /* 0x000fe40007ffe0ff */
[C---:B------:R-:W-:Y:S02]  /*31fd0*/  LEA.HI.X.SX32 R93, R97.reuse, R4, 0x2, P1 ;  /* 0x00000004615d7211 */ /* 0x040fe400008f16ff */
[----:B-1----:R-:W-:Y:S02]  /*31fe0*/  IADD3 R95, R97, c[0x0][0x198], RZ ;  /* 0x00006600615f7a10 */ /* 0x002fe40007ffe0ff */
[----:B------:R-:W-:Y:S02]  /*31ff0*/  ISETP.LT.AND P5, PT, R5, c[0x0][0x17c], !P0 ;  /* 0x00005f0005007a0c */ /* 0x000fe400047a1270 */
[----:B------:R-:W-:-:S02]  /*32000*/  ISETP.LT.AND P3, PT, R0, c[0x0][0x17c], !P0 ;  /* 0x00005f0000007a0c */ /* 0x000fc40004761270 */
[C---:B------:R-:W-:Y:S01]  /*32010*/  IADD3 R96, R95.reuse, c[0x0][0x198], RZ ;  /* 0x000066005f607a10 */ /* 0x040fe20007ffe0ff */
[----:B------:R1:W-:Y:S01]  /*32020*/  @P4 STG.E [R88.64], R91 ;  /* 0x0000005b58004986 */ /* 0x0003e2000c101904 */
[----:B------:R-:W-:Y:S02]  /*32030*/  IADD3 R5, R252, 0x103, RZ ;  /* 0x00000103fc057810 */ /* 0x000fe40007ffe0ff */
[-C--:B------:R-:W-:Y:S01]  /*32040*/  LEA R94, P6, R95, R3.reuse, 0x2 ;  /* 0x000000035f5e7211 */ /* 0x080fe200078c10ff */
[----:B------:R4:W-:Y:S01]  /*32050*/  @P2 STG.E [R92.64], R80 ;  /* 0x000000505c002986 */ /* 0x0009e2000c101904 */
[C---:B--2---:R-:W-:Y:S02]  /*32060*/  LEA R6, P2, R96.reuse, R3, 0x2 ;  /* 0x0000000360067211 */ /* 0x044fe400078410ff */
[----:B------:R-:W-:Y:S02]  /*32070*/  IADD3 R90, R96, c[0x0][0x198], RZ ;  /* 0x00006600605a7a10 */ /* 0x000fe40007ffe0ff */
[----:B------:R-:W-:-:S02]  /*32080*/  IADD3 R0, R252, 0x104, RZ ;  /* 0x00000104fc007810 */ /* 0x000fc40007ffe0ff */
[----:B------:R-:W-:Y:S02]  /*32090*/  ISETP.LT.AND P4, PT, R5, c[0x0][0x17c], !P0 ;  /* 0x00005f0005007a0c */ /* 0x000fe40004781270 */
[-C--:B------:R-:W-:Y:S02]  /*320a0*/  LEA.HI.X.SX32 R95, R95, R4.reuse, 0x2, P6 ;  /* 0x000000045f5f7211 */ /* 0x080fe400030f16ff */
[----:B------:R-:W-:Y:S02]  /*320b0*/  LEA.HI.X.SX32 R7, R96, R4, 0x2, P2 ;  /* 0x0000000460077211 */ /* 0x000fe400010f16ff */
[----:B-1----:R-:W-:Y:S02]  /*320c0*/  IADD3 R91, R90, c[0x0][0x198], RZ ;  /* 0x000066005a5b7a10 */ /* 0x002fe40007ffe0ff */
[----:B------:R-:W-:Y:S01]  /*320d0*/  ISETP.LT.AND P1, PT, R0, c[0x0][0x17c], !P0 ;  /* 0x00005f0000007a0c */ /* 0x000fe20004721270 */
[----:B------:R1:W-:Y:S01]  /*320e0*/  @P5 STG.E [R94.64], R81 ;  /* 0x000000515e005986 */ /* 0x0003e2000c101904 */
[----:B------:R-:W-:-:S02]  /*320f0*/  LEA R88, P6, R90, R3, 0x2 ;  /* 0x000000035a587211 */ /* 0x000fc400078c10ff */
[C---:B----4-:R-:W-:Y:S01]  /*32100*/  IADD3 R92, R91.reuse, c[0x0][0x198], RZ ;  /* 0x000066005b5c7a10 */ /* 0x050fe20007ffe0ff */
[----:B------:R2:W-:Y:S01]  /*32110*/  @P3 STG.E [R6.64], R60 ;  /* 0x0000003c06003986 */ /* 0x0005e2000c101904 */
[----:B------:R-:W-:Y:S02]  /*32120*/  LEA R80, P3, R91, R3, 0x2 ;  /* 0x000000035b507211 */ /* 0x000fe400078610ff */
[----:B------:R-:W-:Y:S02]  /*32130*/  IADD3 R5, R252, 0x105, RZ ;  /* 0x00000105fc057810 */ /* 0x000fe40007ffe0ff */
[----:B------:R-:W-:Y:S02]  /*32140*/  LEA.HI.X.SX32 R89, R90, R4, 0x2, P6 ;  /* 0x000000045a597211 */ /* 0x000fe400030f16ff */
[----:B------:R-:W-:Y:S02]  /*32150*/  IADD3 R0, R252, 0x106, RZ ;  /* 0x00000106fc007810 */ /* 0x000fe40007ffe0ff */
[----:B------:R-:W-:-:S02]  /*32160*/  IADD3 R93, R92, c[0x0][0x198], RZ ;  /* 0x000066005c5d7a10 */ /* 0x000fc40007ffe0ff */
[-C--:B-1----:R-:W-:Y:S01]  /*32170*/  LEA.HI.X.SX32 R81, R91, R4.reuse, 0x2, P3 ;  /* 0x000000045b517211 */ /* 0x082fe200018f16ff */
[----:B------:R1:W-:Y:S01]  /*32180*/  @P4 STG.E [R88.64], R61 ;  /* 0x0000003d58004986 */ /* 0x0003e2000c101904 */
[----:B------:R-:W-:Y:S02]  /*32190*/  ISETP.LT.AND P5, PT, R5, c[0x0][0x17c], !P0 ;  /* 0x00005f0005007a0c */ /* 0x000fe400047a1270 */
[----:B------:R-:W-:Y:S02]  /*321a0*/  ISETP.LT.AND P2, PT, R0, c[0x0][0x17c], !P0 ;  /* 0x00005f0000007a0c */ /* 0x000fe40004741270 */
[CC--:B------:R-:W-:Y:S01]  /*321b0*/  LEA R90, P6, R92.reuse, R3.reuse, 0x2 ;  /* 0x000000035c5a7211 */ /* 0x0c0fe200078c10ff */
[----:B------:R4:W-:Y:S01]  /*321c0*/  @P1 STG.E [R80.64], R16 ;  /* 0x0000001050001986 */ /* 0x0009e2000c101904 */
[----:B--2---:R-:W-:Y:S02]  /*321d0*/  LEA R6, P1, R93, R3, 0x2 ;  /* 0x000000035d067211 */ /* 0x004fe400078210ff */
[----:B------:R-:W-:-:S02]  /*321e0*/  LEA.HI.X.SX32 R91, R92, R4, 0x2, P6 ;  /* 0x000000045c5b7211 */ /* 0x000fc400030f16ff */
[C---:B-1----:R-:W-:Y:S02]  /*321f0*/  IADD3 R88, R93.reuse, c[0x0][0x198], RZ ;  /* 0x000066005d587a10 */ /* 0x042fe40007ffe0ff */
[----:B------:R-:W-:Y:S02]  /*32200*/  IADD3 R5, R252, 0x107, RZ ;  /* 0x00000107fc057810 */ /* 0x000fe40007ffe0ff */
[----:B------:R-:W-:Y:S02]  /*32210*/  LEA R60, P6, R88, R3, 0x2 ;  /* 0x00000003583c7211 */ /* 0x000fe400078c10ff */
[----:B------:R-:W-:Y:S02]  /*32220*/  IADD3 R0, R252, 0x108, RZ ;  /* 0x00000108fc007810 */ /* 0x000fe40007ffe0ff */
[----:B------:R-:W-:Y:S02]  /*32230*/  LEA.HI.X.SX32 R7, R93, R4, 0x2, P1 ;  /* 0x000000045d077211 */ /* 0x000fe400008f16ff */
[----:B------:R-:W-:-:S02]  /*32240*/  ISETP.LT.AND P4, PT, R5, c[0x0][0x17c], !P0 ;  /* 0x00005f0005007a0c */ /* 0x000fc40004781270 */
[----:B------:R-:W-:Y:S02]  /*32250*/  LEA.HI.X.SX32 R61, R88, R4, 0x2, P6 ;  /* 0x00000004583d7211 */ /* 0x000fe400030f16ff */
[----:B------:R-:W-:Y:S02]  /*32260*/  ISETP.LT.AND P3, PT, R0, c[0x0][0x17c], !P0 ;  /* 0x00005f0000007a0c */ /* 0x000fe40004761270 */
[----:B------:R-:W-:Y:S01]  /*32270*/  IADD3 R88, R88, c[0x0][0x198], RZ ;  /* 0x0000660058587a10 */ /* 0x000fe20007ffe0ff */
[----:B------:R1:W-:Y:S01]  /*32280*/  @P5 STG.E [R90.64], R17 ;  /* 0x000000115a005986 */ /* 0x0003e2000c101904 */
[----:B------:R-:W-:-:S03]  /*32290*/  IADD3 R5, R252, 0x109, RZ ;  /* 0x00000109fc057810 */ /* 0x000fc60007ffe0ff */
[----:B------:R2:W-:Y:S01]  /*322a0*/  @P2 STG.E [R6.64], R32 ;  /* 0x0000002006002986 */ /* 0x0005e2000c101904 */
[----:B----4-:R-:W-:Y:S02]  /*322b0*/  LEA R16, P2, R88, R3, 0x2 ;  /* 0x0000000358107211 */ /* 0x010fe400078410ff */
[----:B------:R-:W-:Y:S02]  /*322c0*/  IADD3 R0, R252, 0x10a, RZ ;  /* 0x0000010afc007810 */ /* 0x000fe40007ffe0ff */
[C---:B------:R-:W-:Y:S02]  /*322d0*/  IADD3 R81, R88.reuse, c[0x0][0x198], RZ ;  /* 0x0000660058517a10 */ /* 0x040fe40007ffe0ff */
[----:B------:R-:W-:Y:S02]  /*322e0*/  ISETP.LT.AND P5, PT, R5, c[0x0][0x17c], !P0 ;  /* 0x00005f0005007a0c */ /* 0x000fe400047a1270 */
[----:B-1----:R-:W-:Y:S02]  /*322f0*/  LEA.HI.X.SX32 R17, R88, R4, 0x2, P2 ;  /* 0x0000000458117211 */ /* 0x002fe400010f16ff */
[----:B------:R-:W-:-:S02]  /*32300*/  ISETP.LT.AND P1, PT, R0, c[0x0][0x17c], !P0 ;  /* 0x00005f0000007a0c */ /* 0x000fc40004721270 */
[C---:B------:R-:W-:Y:S01]  /*32310*/  IADD3 R88, R81.reuse, c[0x0][0x198], RZ ;  /* 0x0000660051587a10 */ /* 0x040fe20007ffe0ff */
[----:B------:R1:W-:Y:S01]  /*32320*/  @P4 STG.E [R60.64], R33 ;  /* 0x000000213c004986 */ /* 0x0003e2000c101904 */
[----:B------:R-:W-:-:S03]  /*32330*/  LEA R80, P6, R81, R3, 0x2 ;  /* 0x0000000351507211 */ /* 0x000fc600078c10ff */
[----:B------:R4:W-:Y:S01]  /*32340*/  @P3 STG.E [R16.64], R76 ;  /* 0x0000004c10003986 */ /* 0x0009e2000c101904 */
[----:B--2---:R-:W-:Y:S02]  /*32350*/  LEA R6, P3, R88, R3, 0x2 ;  /* 0x0000000358067211 */ /* 0x004fe400078610ff */
[C---:B------:R-:W-:Y:S02]  /*32360*/  IADD3 R5, R252.reuse, 0x10b, RZ ;  /* 0x0000010bfc057810 */ /* 0x040fe40007ffe0ff */
[----:B------:R-:W-:Y:S02]  /*32370*/  IADD3 R0, R252, 0x10c, RZ ;  /* 0x0000010cfc007810 */ /* 0x000fe40007ffe0ff */
[C---:B-1----:R-:W-:Y:S02]  /*32380*/  IADD3 R60, R88.reuse, c[0x0][0x198], RZ ;  /* 0x00006600583c7a10 */ /* 0x042fe40007ffe0ff */
[-C--:B------:R-:W-:Y:S02]  /*32390*/  LEA.HI.X.SX32 R81, R81, R4.reuse, 0x2, P6 ;  /* 0x0000000451517211 */ /* 0x080fe400030f16ff */
[----:B------:R-:W-:-:S02]  /*323a0*/  LEA.HI.X.SX32 R7, R88, R4, 0x2, P3 ;  /* 0x0000000458077211 */ /* 0x000fc400018f16ff */
[----:B------:R-:W-:Y:S02]  /*323b0*/  ISETP.LT.AND P4, PT, R5, c[0x0][0x17c], !P0 ;  /* 0x00005f0005007a0c */ /* 0x000fe40004781270 */
[----:B----4-:R-:W-:Y:S02]  /*323c0*/  IADD3 R17, R60, c[0x0][0x198], RZ ;  /* 0x000066003c117a10 */ /* 0x010fe40007ffe0ff */
[----:B------:R-:W-:Y:S01]  /*323d0*/  ISETP.LT.AND P2, PT, R0, c[0x0][0x17c], !P0 ;  /* 0x00005f0000007a0c */ /* 0x000fe20004741270 */
[----:B------:R-:W-:Y:S01]  /*323e0*/  @P5 STG.E [R80.64], R77 ;  /* 0x0000004d50005986 */ /* 0x000fe2000c101904 */
[-C--:B------:R-:W-:Y:S02]  /*323f0*/  LEA R32, P6, R60, R3.reuse, 0x2 ;  /* 0x000000033c207211 */ /* 0x080fe400078c10ff */
[C---:B------:R-:W-:Y:S01]  /*32400*/  IADD3 R61, R17.reuse, c[0x0][0x198], RZ ;  /* 0x00006600113d7a10 */ /* 0x040fe20007ffe0ff */
[----:B------:R1:W-:Y:S01]  /*32410*/  @P1 STG.E [R6.64], R48 ;  /* 0x0000003006001986 */ /* 0x0003e2000c101904 */
[----:B------:R-:W-:-:S02]  /*32420*/  LEA R16, P1, R17, R3, 0x2 ;  /* 0x0000000311107211 */ /* 0x000fc400078210ff */
[C---:B------:R-:W-:Y:S02]  /*32430*/  IADD3 R5, R252.reuse, 0x10d, RZ ;  /* 0x0000010dfc057810 */ /* 0x040fe40007ffe0ff */
[----:B------:R-:W-:Y:S02]  /*32440*/  IADD3 R0, R252, 0x10e, RZ ;  /* 0x0000010efc007810 */ /* 0x000fe40007ffe0ff */
[-C--:B------:R-:W-:Y:S02]  /*32450*/  LEA.HI.X.SX32 R33, R60, R4.reuse, 0x2, P6 ;  /* 0x000000043c217211 */ /* 0x080fe400030f16ff */
[----:B------:R-:W-:Y:S02]  /*32460*/  IADD3 R76, R61, c[0x0][0x198], RZ ;  /* 0x000066003d4c7a10 */ /* 0x000fe40007ffe0ff */
[----:B------:R-:W-:Y:S02]  /*32470*/  LEA.HI.X.SX32 R17, R17, R4, 0x2, P1 ;  /* 0x0000000411117211 */ /* 0x000fe400008f16ff */
[----:B------:R-:W-:-:S02]  /*32480*/  ISETP.LT.AND P5, PT, R5, c[0x0][0x17c], !P0 ;  /* 0x00005f0005007a0c */ /* 0x000fc400047a1270 */
[----:B------:R-:W-:Y:S02]  /*32490*/  ISETP.LT.AND P3, PT, R0, c[0x0][0x17c], !P0 ;  /* 0x00005f0000007a0c */ /* 0x000fe40004761270 */
[CC--:B------:R-:W-:Y:S01]  /*324a0*/  LEA R60, P6, R61.reuse, R3.reuse, 0x2 ;  /* 0x000000033d3c7211 */ /* 0x0c0fe200078c10ff */
[----:B------:R2:W-:Y:S01]  /*324b0*/  @P4 STG.E [R32.64], R49 ;  /* 0x0000003120004986 */ /* 0x0005e2000c101904 */
[C---:B-1----:R-:W-:Y:S02]  /*324c0*/  IADD3 R48, R76.reuse, c[0x0][0x198], RZ ;  /* 0x000066004c307a10 */ /* 0x042fe40007ffe0ff */
[----:B------:R-:W-:Y:S01]  /*324d0*/  LEA.HI.X.SX32 R61, R61, R4, 0x2, P6 ;  /* 0x000000043d3d7211 */ /* 0x000fe200030f16ff */
[----:B------:R1:W-:Y:S01]  /*324e0*/  @P2 STG.E [R16.64], R20 ;  /* 0x0000001410002986 */ /* 0x0003e2000c101904 */
[----:B------:R-:W-:Y:S02]  /*324f0*/  LEA R6, P2, R76, R3, 0x2 ;  /* 0x000000034c067211 */ /* 0x000fe400078410ff */
[----:B------:R-:W-:-:S02]  /*32500*/  IADD3 R5, R252, 0x10f, RZ ;  /* 0x0000010ffc057810 */ /* 0x000fc40007ffe0ff */
[----:B------:R-:W-:Y:S02]  /*32510*/  IADD3 R0, R252, 0x110, RZ ;  /* 0x00000110fc007810 */ /* 0x000fe40007ffe0ff */
[----:B--2---:R-:W-:Y:S02]  /*32520*/  LEA R32, P6, R48, R3, 0x2 ;  /* 0x0000000330207211 */ /* 0x004fe400078c10ff */
[-C--:B------:R-:W-:Y:S02]  /*32530*/  LEA.HI.X.SX32 R7, R76, R4.reuse, 0x2, P2 ;  /* 0x000000044c077211 */ /* 0x080fe400010f16ff */
[C---:B------:R-:W-:Y:S02]  /*32540*/  LEA.HI.X.SX32 R33, R48.reuse, R4, 0x2, P6 ;  /* 0x0000000430217211 */ /* 0x040fe400030f16ff */
[----:B------:R-:W-:Y:S01]  /*32550*/  IADD3 R48, R48, c[0x0][0x198], RZ ;  /* 0x0000660030307a10 */ /* 0x000fe20007ffe0ff */
[----:B------:R2:W-:Y:S01]  /*32560*/  @P5 STG.E [R60.64], R21 ;  /* 0x000000153c005986 */ /* 0x0005e2000c101904 */
[----:B------:R-:W-:-:S02]  /*32570*/  ISETP.LT.AND P4, PT, R5, c[0x0][0x17c], !P0 ;  /* 0x00005f0005007a0c */ /* 0x000fc40004781270 */
[----:B------:R-:W-:Y:S01]  /*32580*/  ISETP.LT.AND P1, PT, R0, c[0x0][0x17c], !P0 ;  /* 0x00005f0000007a0c */ /* 0x000fe20004721270 */
[----:B------:R4:W-:Y:S01]  /*32590*/  @P3 STG.E [R6.64], R36 ;  /* 0x0000002406003986 */ /* 0x0009e2000c101904 */
[----:B-1----:R-:W-:Y:S02]  /*325a0*/  LEA R16, P3, R48, R3, 0x2 ;  /* 0x0000000330107211 */ /* 0x002fe400078610ff */
[C---:B------:R-:W-:Y:S02]  /*325b0*/  IADD3 R5, R252.reuse, 0x111, RZ ;  /* 0x00000111fc057810 */ /* 0x040fe40007ffe0ff */
[----:B------:R-:W-:Y:S02]  /*325c0*/  IADD3 R0, R252, 0x112, RZ ;  /* 0x00000112fc007810 */ /* 0x000fe40007ffe0ff */
[C---:B--2---:R-:W-:Y:S02]  /*325d0*/  IADD3 R21, R48.reuse, c[0x0][0x198], RZ ;  /* 0x0000660030157a10 */ /* 0x044fe40007ffe0ff */
[----:B------:R-:W-:-:S02]  /*325e0*/  LEA.HI.X.SX32 R17, R48, R4, 0x2, P3 ;  /* 0x0000000430117211 */ /* 0x000fc400018f16ff */
[----:B------:R-:W-:Y:S02]  /*325f0*/  IADD3 R48, R21, c[0x0][0x198], RZ ;  /* 0x0000660015307a10 */ /* 0x000fe40007ffe0ff */
[----:B------:R-:W-:Y:S02]  /*32600*/  ISETP.LT.AND P5, PT, R5, c[0x0][0x17c], !P0 ;  /* 0x00005f0005007a0c */ /* 0x000fe400047a1270 */
[----:B------:R-:W-:Y:S02]  /*32610*/  ISETP.LT.AND P2, PT, R0, c[0x0][0x17c], !P0 ;  /* 0x00005f0000007a0c */ /* 0x000fe40004741270 */
[CC--:B------:R-:W-:Y:S01]  /*32620*/  LEA R20, P6, R21.reuse, R3.reuse, 0x2 ;  /* 0x0000000315147211 */ /* 0x0c0fe200078c10ff */
[----:B------:R1:W-:Y:S01]  /*32630*/  @P4 STG.E [R32.64], R37 ;  /* 0x0000002520004986 */ /* 0x0003e2000c101904 */
[C---:B----4-:R-:W-:Y:S02]  /*32640*/  IADD3 R36, R48.reuse, c[0x0][0x198], RZ ;  /* 0x0000660030247a10 */ /* 0x050fe40007ffe0ff */
[----:B------:R-:W-:Y:S01]  /*32650*/  LEA.HI.X.SX32 R21, R21, R4, 0x2, P6 ;  /* 0x0000000415157211 */ /* 0x000fe200030f16ff */
[----:B------:R2:W-:Y:S01]  /*32660*/  @P1 STG.E [R16.64], R72 ;  /* 0x0000004810001986 */ /* 0x0005e2000c101904 */
[----:B------:R-:W-:-:S02]  /*32670*/  LEA R6, P1, R48, R3, 0x2 ;  /* 0x0000000330067211 */ /* 0x000fc400078210ff */
[----:B------:R-:W-:Y:S02]  /*32680*/  IADD3 R5, R252, 0x113, RZ ;  /* 0x00000113fc057810 */ /* 0x000fe40007ffe0ff */
[-C--:B------:R-:W-:Y:S02]  /*32690*/  LEA.HI.X.SX32 R7, R48, R4.reuse, 0x2, P1 ;  /* 0x0000000430077211 */ /* 0x080fe400008f16ff */
[----:B-1----:R-:W-:Y:S02]  /*326a0*/  LEA R32, P6, R36, R3, 0x2 ;  /* 0x0000000324207211 */ /* 0x002fe400078c10ff */
[----:B------:R-:W-:Y:S02]  /*326b0*/  IADD3 R0, R252, 0x114, RZ ;  /* 0x00000114fc007810 */ /* 0x000fe40007ffe0ff */
[----:B------:R-:W-:Y:S02]  /*326c0*/  ISETP.LT.AND P4, PT, R5, c[0x0][0x17c], !P0 ;  /* 0x00005f0005007a0c */ /* 0x000fe40004781270 */
[----:B------:R-:W-:-:S02]  /*326d0*/  LEA.HI.X.SX32 R33, R36, R4, 0x2, P6 ;  /* 0x0000000424217211 */ /* 0x000fc400030f16ff */
[----:B------:R-:W-:Y:S01]  /*326e0*/  IADD3 R36, R36, c[0x0][0x198], RZ ;  /* 0x0000660024247a10 */ /* 0x000fe20007ffe0ff */
[----:B------:R1:W-:Y:S01]  /*326f0*/  @P5 STG.E [R20.64], R73 ;  /* 0x0000004914005986 */ /* 0x0003e2000c101904 */
[----:B------:R-:W-:-:S03]  /*32700*/  ISETP.LT.AND P3, PT, R0, c[0x0][0x17c], !P0 ;  /* 0x00005f0000007a0c */ /* 0x000fc60004761270 */
[----:B------:R-:W-:Y:S01]  /*32710*/  @P2 STG.E [R6.64], R8 ;  /* 0x0000000806002986 */ /* 0x000fe2000c101904 */
[----:B--2---:R-:W-:Y:S02]  /*32720*/  LEA R16, P2, R36, R3, 0x2 ;  /* 0x0000000324107211 */ /* 0x004fe400078410ff */
[----:B------:R-:W-:Y:S02]  /*32730*/  IADD3 R5, R252, 0x115, RZ ;  /* 0x00000115fc057810 */ /* 0x000fe40007ffe0ff */
[C---:B------:R-:W-:Y:S02]  /*32740*/  LEA.HI.X.SX32 R17, R36.reuse, R4, 0x2, P2 ;  /* 0x0000000424117211 */ /* 0x040fe400010f16ff */
[----:B-1----:R-:W-:Y:S02]  /*32750*/  IADD3 R21, R36, c[0x0][0x198], RZ ;  /* 0x0000660024157a10 */ /* 0x002fe40007ffe0ff */
[----:B------:R-:W-:Y:S02]  /*32760*/  IADD3 R0, R252, 0x116, RZ ;  /* 0x00000116fc007810 */ /* 0x000fe40007ffe0ff */
[----:B------:R-:W-:Y:S01]  /*32770*/  IADD3 R36, R21, c[0x0][0x198], RZ ;  /* 0x0000660015247a10 */ /* 0x000fe20007ffe0ff */
[----:B------:R1:W-:Y:S01]  /*32780*/  @P4 STG.E [R32.64], R9 ;  /* 0x0000000920004986 */ /* 0x0003e2000c101904 */
[----:B------:R-:W-:-:S02]  /*32790*/  ISETP.LT.AND P5, PT, R5, c[0x0][0x17c], !P0 ;  /* 0x00005f0005007a0c */ /* 0x000fc400047a1270 */
[CC--:B------:R-:W-:Y:S02]  /*327a0*/  LEA R20, P6, R21.reuse, R3.reuse, 0x2 ;  /* 0x0000000315147211 */ /* 0x0c0fe400078c10ff */
[----:B------:R-:W-:Y:S01]  /*327b0*/  ISETP.LT.AND P1, PT, R0, c[0x0][0x17c], !P0 ;  /* 0x00005f0000007a0c */ /* 0x000fe20004721270 */
[----:B------:R2:W-:Y:S01]  /*327c0*/  @P3 STG.E [R16.64], R24 ;  /* 0x0000001810003986 */ /* 0x0005e2000c101904 */
[----:B------:R-:W-:Y:S02]  /*327d0*/  LEA.HI.X.SX32 R21, R21, R4, 0x2, P6 ;  /* 0x0000000415157211 */ /* 0x000fe400030f16ff */
[C---:B-1----:R-:W-:Y:S02]  /*327e0*/  IADD3 R32, R36.reuse, c[0x0][0x198], RZ ;  /* 0x0000660024207a10 */ /* 0x042fe40007ffe0ff */
[-C--:B------:R-:W-:Y:S02]  /*327f0*/  LEA R6, P3, R36, R3.reuse, 0x2 ;  /* 0x0000000324067211 */ /* 0x080fe400078610ff */
[----:B------:R-:W-:-:S02]  /*32800*/  LEA R8, P6, R32, R3, 0x2 ;  /* 0x0000000320087211 */ /* 0x000fc400078c10ff */
[C---:B------:R-:W-:Y:S02]  /*32810*/  IADD3 R5, R252.reuse, 0x117, RZ ;  /* 0x00000117fc057810 */ /* 0x040fe40007ffe0ff */
[----:B------:R-:W-:Y:S02]  /*32820*/  IADD3 R0, R252, 0x118, RZ ;  /* 0x00000118fc007810 */ /* 0x000fe40007ffe0ff */
[-C--:B------:R-:W-:Y:S02]  /*32830*/  LEA.HI.X.SX32 R7, R36, R4.reuse, 0x2, P3 ;  /* 0x0000000424077211 */ /* 0x080fe400018f16ff */
[C---:B------:R-:W-:Y:S02]  /*32840*/  LEA.HI.X.SX32 R9, R32.reuse, R4, 0x2, P6 ;  /* 0x0000000420097211 */ /* 0x040fe400030f16ff */
[----:B------:R-:W-:Y:S02]  /*32850*/  ISETP.LT.AND P4, PT, R5, c[0x0][0x17c], !P0 ;  /* 0x00005f0005007a0c */ /* 0x000fe40004781270 */
[----:B------:R-:W-:-:S02]  /*32860*/  IADD3 R32, R32, c[0x0][0x198], RZ ;  /* 0x0000660020207a10 */ /* 0x000fc40007ffe0ff */
[----:B------:R-:W-:Y:S01]  /*32870*/  ISETP.LT.AND P2, PT, R0, c[0x0][0x17c], !P0 ;  /* 0x00005f0000007a0c */ /* 0x000fe20004741270 */
[----:B------:R1:W-:Y:S01]  /*32880*/  @P5 STG.E [R20.64], R25 ;  /* 0x0000001914005986 */ /* 0x0003e2000c101904 */
[----:B------:R-:W-:-:S03]  /*32890*/  IADD3 R5, R252, 0x119, RZ ;  /* 0x00000119fc057810 */ /* 0x000fc60007ffe0ff */
[----:B------:R4:W-:Y:S01]  /*328a0*/  @P1 STG.E [R6.64], R40 ;  /* 0x0000002806001986 */ /* 0x0009e2000c101904 */
[----:B--2---:R-:W-:Y:S02]  /*328b0*/  LEA R16, P1, R32, R3, 0x2 ;  /* 0x0000000320107211 */ /* 0x004fe400078210ff */
        /* <DEDUP_REMOVED lines=8> */
[C---:B------:R-:W-:Y:S02]  /*32940*/  IADD3 R25, R24.reuse, c[0x0][0x198], RZ ;  /* 0x0000660018197a10 */ /* 0x040fe40007ffe0ff */
[----:B------:R-:W-:Y:S01]  /*32950*/  LEA.HI.X.SX32 R21, R21, R4, 0x2, P6 ;  /* 0x0000000415157211 */ /* 0x000fe200030f16ff */
[----:B------:R2:W-:Y:S01]  /*32960*/  @P2 STG.E [R16.64], R68 ;  /* 0x0000004410002986 */ /* 0x0005e2000c101904 */
[----:B----4-:R-:W-:Y:S02]  /*32970*/  LEA R6, P2, R24, R3, 0x2 ;  /* 0x0000000318067211 */ /* 0x010fe400078410ff */
        /* <DEDUP_REMOVED lines=11> */
[C---:B--2---:R-:W-:Y:S02]  /*32a30*/  LEA R16, P3, R25.reuse, R3, 0x2 ;  /* 0x0000000319107211 */ /* 0x044fe400078610ff */
[----:B------:R-:W-:Y:S02]  /*32a40*/  IADD3 R0, R252, 0x11e, RZ ;  /* 0x0000011efc007810 */ /* 0x000fe40007ffe0ff */
[C---:B-1----:R-:W-:Y:S02]  /*32a50*/  IADD3 R21, R25.reuse, c[0x0][0x198], RZ ;  /* 0x0000660019157a10 */ /* 0x042fe40007ffe0ff */
[----:B------:R-:W-:Y:S02]  /*32a60*/  LEA.HI.X.SX32 R17, R25, R4, 0x2, P3 ;  /* 0x0000000419117211 */ /* 0x000fe400018f16ff */
[----:B------:R-:W-:Y:S02]  /*32a70*/  IADD3 R24, R21, c[0x0][0x198], RZ ;  /* 0x0000660015187a10 */ /* 0x000fe40007ffe0ff */
[----:B------:R-:W-:-:S02]  /*32a80*/  ISETP.LT.AND P5, PT, R5, c[0x0][0x17c], !P0 ;  /* 0x00005f0005007a0c */ /* 0x000fc400047a1270 */
[----:B------:R-:W-:Y:S01]  /*32a90*/  ISETP.LT.AND P2, PT, R0, c[0x0][0x17c], !P0 ;  /* 0x00005f0000007a0c */ /* 0x000fe20004741270 */
[----:B------:R1:W-:Y:S01]  /*32aa0*/  @P4 STG.E [R8.64], R13 ;  /* 0x0000000d08004986 */ /* 0x0003e2000c101904 */
[----:B----4-:R-:W-:Y:S02]  /*32ab0*/  IADD3 R12, R24, c[0x0][0x198], RZ ;  /* 0x00006600180c7a10 */ /* 0x010fe40007ffe0ff */
[-C--:B------:R-:W-:Y:S01]  /*32ac0*/  LEA R20, P6, R21, R3.reuse, 0x2 ;  /* 0x0000000315147211 */ /* 0x080fe200078c10ff */
[----:B------:R2:W-:Y:S01]  /*32ad0*/  @P1 STG.E [R16.64], R28 ;  /* 0x0000001c10001986 */ /* 0x0005e2000c101904 */
[----:B------:R-:W-:Y:S02]  /*32ae0*/  IADD3 R5, R252, 0x11f, RZ ;  /* 0x0000011ffc057810 */ /* 0x000fe40007ffe0ff */
[----:B------:R-:W-:Y:S02]  /*32af0*/  LEA R6, P1, R24, R3, 0x2 ;  /* 0x0000000318067211 */ /* 0x000fe400078210ff */
[----:B------:R-:W-:-:S02]  /*32b00*/  IADD3 R0, R252, 0x120, RZ ;  /* 0x00000120fc007810 */ /* 0x000fc40007ffe0ff */
[-C--:B------:R-:W-:Y:S02]  /*32b10*/  LEA.HI.X.SX32 R21, R21, R4.reuse, 0x2, P6 ;  /* 0x0000000415157211 */ /* 0x080fe400030f16ff */
[----:B-1----:R-:W-:Y:S02]  /*32b20*/  IADD3 R13, R12, c[0x0][0x198], RZ ;  /* 0x000066000c0d7a10 */ /* 0x002fe40007ffe0ff */
[----:B------:R-:W-:Y:S02]  /*32b30*/  ISETP.LT.AND P4, PT, R5, c[0x0][0x17c], !P0 ;  /* 0x00005f0005007a0c */ /* 0x000fe40004781270 */
[----:B------:R-:W-:Y:S02]  /*32b40*/  LEA.HI.X.SX32 R7, R24, R4, 0x2, P1 ;  /* 0x0000000418077211 */ /* 0x000fe400008f16ff */
[----:B------:R-:W-:Y:S02]  /*32b50*/  LEA R8, P6, R12, R3, 0x2 ;  /* 0x000000030c087211 */ /* 0x000fe400078c10ff */
[----:B------:R-:W-:-:S02]  /*32b60*/  ISETP.LT.AND P3, PT, R0, c[0x0][0x17c], !P0 ;  /* 0x00005f0000007a0c */ /* 0x000fc40004761270 */
[C---:B--2---:R-:W-:Y:S01]  /*32b70*/  IADD3 R17, R13.reuse, c[0x0][0x198], RZ ;  /* 0x000066000d117a10 */ /* 0x044fe20007ffe0ff */
[----:B------:R1:W-:Y:S01]  /*32b80*/  @P5 STG.E [R20.64], R29 ;  /* 0x0000001d14005986 */ /* 0x0003e2000c101904 */
[----:B------:R-:W-:Y:S02]  /*32b90*/  IADD3 R5, R252, 0x121, RZ ;  /* 0x00000121fc057810 */ /* 0x000fe40007ffe0ff */
[----:B------:R-:W-:Y:S01]  /*32ba0*/  LEA.HI.X.SX32 R9, R12, R4, 0x2, P6 ;  /* 0x000000040c097211 */ /* 0x000fe200030f16ff */
[----:B------:R2:W-:Y:S01]  /*32bb0*/  @P2 STG.E [R6.64], R44 ;  /* 0x0000002c06002986 */ /* 0x0005e2000c101904 */
[----:B------:R-:W-:Y:S02]  /*32bc0*/  LEA R12, P2, R13, R3, 0x2 ;  /* 0x000000030d0c7211 */ /* 0x000fe400078410ff */
[----:B------:R-:W-:Y:S02]  /*32bd0*/  IADD3 R0, R252, 0x122, RZ ;  /* 0x00000122fc007810 */ /* 0x000fe40007ffe0ff */
[----:B------:R-:W-:-:S02]  /*32be0*/  ISETP.LT.AND P5, PT, R5, c[0x0][0x17c], !P0 ;  /* 0x00005f0005007a0c */ /* 0x000fc400047a1270 */
[C---:B-1----:R-:W-:Y:S02]  /*32bf0*/  IADD3 R20, R17.reuse, c[0x0][0x198], RZ ;  /* 0x0000660011147a10 */ /* 0x042fe40007ffe0ff */
[-C--:B------:R-:W-:Y:S02]  /*32c00*/  LEA R16, P6, R17, R3.reuse, 0x2 ;  /* 0x0000000311107211 */ /* 0x080fe400078c10ff */
[-C--:B------:R-:W-:Y:S02]  /*32c10*/  LEA.HI.X.SX32 R13, R13, R4.reuse, 0x2, P2 ;  /* 0x000000040d0d7211 */ /* 0x080fe400010f16ff */
[----:B------:R-:W-:Y:S01]  /*32c20*/  IADD3 R21, R20, c[0x0][0x198], RZ ;  /* 0x0000660014157a10 */ /* 0x000fe20007ffe0ff */
[----:B------:R1:W-:Y:S01]  /*32c30*/  @P4 STG.E [R8.64], R45 ;  /* 0x0000002d08004986 */ /* 0x0003e2000c101904 */
[----:B------:R-:W-:Y:S02]  /*32c40*/  ISETP.LT.AND P1, PT, R0, c[0x0][0x17c], !P0 ;  /* 0x00005f0000007a0c */ /* 0x000fe40004721270 */
[----:B------:R-:W-:Y:S01]  /*32c50*/  LEA.HI.X.SX32 R17, R17, R4, 0x2, P6 ;  /* 0x0000000411117211 */ /* 0x000fe200030f16ff */
[----:B------:R4:W-:Y:S01]  /*32c60*/  @P3 STG.E [R12.64], R82 ;  /* 0x000000520c003986 */ /* 0x0009e2000c101904 */
[----:B--2---:R-:W-:-:S02]  /*32c70*/  LEA R6, P3, R20, R3, 0x2 ;  /* 0x0000000314067211 */ /* 0x004fc400078610ff */
[C---:B------:R-:W-:Y:S02]  /*32c80*/  IADD3 R5, R252.reuse, 0x123, RZ ;  /* 0x00000123fc057810 */ /* 0x040fe40007ffe0ff */
[C---:B-1----:R-:W-:Y:S02]  /*32c90*/  LEA R8, P6, R21.reuse, R3, 0x2 ;  /* 0x0000000315087211 */ /* 0x042fe400078c10ff */
[----:B------:R-:W-:Y:S02]  /*32ca0*/  IADD3 R0, R252, 0x124, RZ ;  /* 0x00000124fc007810 */ /* 0x000fe40007ffe0ff */
[CC--:B------:R-:W-:Y:S02]  /*32cb0*/  LEA.HI.X.SX32 R9, R21.reuse, R4.reuse, 0x2, P6 ;  /* 0x0000000415097211 */ /* 0x0c0fe400030f16ff */
[----:B------:R-:W-:Y:S02]  /*32cc0*/  IADD3 R21, R21, c[0x0][0x198], RZ ;  /* 0x0000660015157a10 */ /* 0x000fe40007ffe0ff */
[----:B------:R-:W-:Y:S01]  /*32cd0*/  LEA.HI.X.SX32 R7, R20, R4, 0x2, P3 ;  /* 0x0000000414077211 */ /* 0x000fe200018f16ff */
[----:B------:R1:W-:Y:S01]  /*32ce0*/  @P5 STG.E [R16.64], R83 ;  /* 0x0000005310005986 */ /* 0x0003e2000c101904 */
[----:B------:R-:W-:-:S02]  /*32cf0*/  ISETP.LT.AND P4, PT, R5, c[0x0][0x17c], !P0 ;  /* 0x00005f0005007a0c */ /* 0x000fc40004781270 */
[----:B------:R-:W-:Y:S01]  /*32d00*/  ISETP.LT.AND P2, PT, R0, c[0x0][0x17c], !P0 ;  /* 0x00005f0000007a0c */ /* 0x000fe20004741270 */
[----:B------:R2:W-:Y:S01]  /*32d10*/  @P1 STG.E [R6.64], R62 ;  /* 0x0000003e06001986 */ /* 0x0005e2000c101904 */
[C---:B------:R-:W-:Y:S02]  /*32d20*/  IADD3 R5, R252.reuse, 0x125, RZ ;  /* 0x00000125fc057810 */ /* 0x040fe40007ffe0ff */
[C---:B----4-:R-:W-:Y:S02]  /*32d30*/  LEA R12, P1, R21.reuse, R3, 0x2 ;  /* 0x00000003150c7211 */ /* 0x050fe400078210ff */
[----:B-1----:R-:W-:Y:S02]  /*32d40*/  IADD3 R17, R21, c[0x0][0x198], RZ ;  /* 0x0000660015117a10 */ /* 0x002fe40007ffe0ff */
[----:B------:R-:W-:Y:S02]  /*32d50*/  IADD3 R0, R252, 0x126, RZ ;  /* 0x00000126fc007810 */ /* 0x000fe40007ffe0ff */
[----:B------:R-:W-:-:S02]  /*32d60*/  IADD3 R20, R17, c[0x0][0x198], RZ ;  /* 0x0000660011147a10 */ /* 0x000fc40007ffe0ff */
[----:B------:R-:W-:Y:S02]  /*32d70*/  ISETP.LT.AND P5, PT, R5, c[0x0][0x17c], !P0 ;  /* 0x00005f0005007a0c */ /* 0x000fe400047a1270 */
        /* <DEDUP_REMOVED lines=24> */
[----:B------:R-:W-:Y:S02]  /*32f00*/  LEA R16, P6, R17, R3, 0x2 ;  /* 0x0000000311107211 */ /* 0x000fe400078c10ff */
        /* <DEDUP_REMOVED lines=74> */
[----:B------:R-:W-:-:S03]  /*333b0*/  LEA R16, P6, R17, R3, 0x2 ;  /* 0x0000000311107211 */ /* 0x000fc600078c10ff */
[----:B------:R4:W-:Y:S01]  /*333c0*/  @P1 STG.E [R12.64], R26 ;  /* 0x0000001a0c001986 */ /* 0x0009e2000c101904 */
[----:B--2---:R-:W-:Y:S02]  /*333d0*/  LEA R6, P1, R18, R3, 0x2 ;  /* 0x0000000312067211 */ /* 0x004fe400078210ff */
[----:B------:R-:W-:Y:S02]  /*333e0*/  IADD3 R5, R252, 0x137, RZ ;  /* 0x00000137fc057810 */ /* 0x000fe40007ffe0ff */
[----:B------:R-:W-:Y:S02]  /*333f0*/  IADD3 R10, R18, c[0x0][0x198], RZ ;  /* 0x00006600120a7a10 */ /* 0x000fe40007ffe0ff */
[----:B------:R-:W-:Y:S02]  /*33400*/  IADD3 R0, R252, 0x138, RZ ;  /* 0x00000138fc007810 */ /* 0x000fe40007ffe0ff */
[-C--:B------:R-:W-:Y:S02]  /*33410*/  LEA.HI.X.SX32 R17, R17, R4.reuse, 0x2, P6 ;  /* 0x0000000411117211 */ /* 0x080fe400030f16ff */
[----:B------:R-:W-:-:S02]  /*33420*/  LEA.HI.X.SX32 R7, R18, R4, 0x2, P1 ;  /* 0x0000000412077211 */ /* 0x000fc400008f16ff */
[----:B------:R-:W-:Y:S02]  /*33430*/  ISETP.LT.AND P4, PT, R5, c[0x0][0x17c], !P0 ;  /* 0x00005f0005007a0c */ /* 0x000fe40004781270 */
[----:B-1----:R-:W-:Y:S02]  /*33440*/  LEA R8, P6, R10, R3, 0x2 ;  /* 0x000000030a087211 */ /* 0x002fe400078c10ff */
[----:B------:R-:W-:Y:S02]  /*33450*/  ISETP.LT.AND P3, PT, R0, c[0x0][0x17c], !P0 ;  /* 0x00005f0000007a0c */ /* 0x000fe40004761270 */
[C---:B------:R-:W-:Y:S01]  /*33460*/  IADD3 R11, R10.reuse, c[0x0][0x198], RZ ;  /* 0x000066000a0b7a10 */ /* 0x040fe20007ffe0ff */
[----:B------:R1:W-:Y:S01]  /*33470*/  @P5 STG.E [R16.64], R27 ;  /* 0x0000001b10005986 */ /* 0x0003e2000c101904 */
[----:B------:R-:W-:-:S03]  /*33480*/  LEA.HI.X.SX32 R9, R10, R4, 0x2, P6 ;  /* 0x000000040a097211 */ /* 0x000fc600030f16ff */
[----:B------:R2:W-:Y:S01]  /*33490*/  @P2 STG.E [R6.64], R42 ;  /* 0x0000002a06002986 */ /* 0x0005e2000c101904 */
[C---:B------:R-:W-:Y:S02]  /*334a0*/  LEA R10, P2, R11.reuse, R3, 0x2 ;  /* 0x000000030b0a7211 */ /* 0x040fe400078410ff */
[C---:B------:R-:W-:Y:S02]  /*334b0*/  IADD3 R5, R252.reuse, 0x139, RZ ;  /* 0x00000139fc057810 */ /* 0x040fe40007ffe0ff */
[----:B------:R-:W-:Y:S02]  /*334c0*/  IADD3 R0, R252, 0x13a, RZ ;  /* 0x0000013afc007810 */ /* 0x000fe40007ffe0ff */
[C---:B----4-:R-:W-:Y:S02]  /*334d0*/  IADD3 R13, R11.reuse, c[0x0][0x198], RZ ;  /* 0x000066000b0d7a10 */ /* 0x050fe40007ffe0ff */
[----:B------:R-:W-:Y:S02]  /*334e0*/  LEA.HI.X.SX32 R11, R11, R4, 0x2, P2 ;  /* 0x000000040b0b7211 */ /* 0x000fe400010f16ff */
[----:B------:R-:W-:-:S02]  /*334f0*/  ISETP.LT.AND P5, PT, R5, c[0x0][0x17c], !P0 ;  /* 0x00005f0005007a0c */ /* 0x000fc400047a1270 */
[----:B------:R-:W-:Y:S02]  /*33500*/  ISETP.LT.AND P1, PT, R0, c[0x0][0x17c], !P0 ;  /* 0x00005f0000007a0c */ /* 0x000fe40004721270 */
[C---:B-1----:R-:W-:Y:S01]  /*33510*/  IADD3 R16, R13.reuse, c[0x0][0x198], RZ ;  /* 0x000066000d107a10 */ /* 0x042fe20007ffe0ff */
[----:B------:R1:W-:Y:S01]  /*33520*/  @P4 STG.E [R8.64], R43 ;  /* 0x0000002b08004986 */ /* 0x0003e2000c101904 */
[----:B------:R-:W-:-:S03]  /*33530*/  LEA R12, P6, R13, R3, 0x2 ;  /* 0x000000030d0c7211 */ /* 0x000fc600078c10ff */
[----:B------:R4:W-:Y:S01]  /*33540*/  @P3 STG.E [R10.64], R70 ;  /* 0x000000460a003986 */ /* 0x0009e2000c101904 */
[----:B--2---:R-:W-:Y:S02]  /*33550*/  LEA R6, P3, R16, R3, 0x2 ;  /* 0x0000000310067211 */ /* 0x004fe400078610ff */
[C---:B------:R-:W-:Y:S02]  /*33560*/  IADD3 R5, R252.reuse, 0x13b, RZ ;  /* 0x0000013bfc057810 */ /* 0x040fe40007ffe0ff */
[----:B------:R-:W-:Y:S02]  /*33570*/  IADD3 R0, R252, 0x13c, RZ ;  /* 0x0000013cfc007810 */ /* 0x000fe40007ffe0ff */
[-C--:B------:R-:W-:Y:S02]  /*33580*/  LEA.HI.X.SX32 R13, R13, R4.reuse, 0x2, P6 ;  /* 0x000000040d0d7211 */ /* 0x080fe400030f16ff */
[C---:B-1----:R-:W-:Y:S02]  /*33590*/  IADD3 R9, R16.reuse, c[0x0][0x198], RZ ;  /* 0x0000660010097a10 */ /* 0x042fe40007ffe0ff */
[----:B------:R-:W-:-:S02]  /*335a0*/  LEA.HI.X.SX32 R7, R16, R4, 0x2, P3 ;  /* 0x0000000410077211 */ /* 0x000fc400018f16ff */
[----:B------:R-:W-:Y:S02]  /*335b0*/  ISETP.LT.AND P4, PT, R5, c[0x0][0x17c], !P0 ;  /* 0x00005f0005007a0c */ /* 0x000fe40004781270 */
[----:B------:R-:W-:Y:S02]  /*335c0*/  ISETP.LT.AND P2, PT, R0, c[0x0][0x17c], !P0 ;  /* 0x00005f0000007a0c */ /* 0x000fe40004741270 */
[C---:B------:R-:W-:Y:S01]  /*335d0*/  IADD3 R17, R9.reuse, c[0x0][0x198], RZ ;  /* 0x0000660009117a10 */ /* 0x040fe20007ffe0ff */
[----:B------:R1:W-:Y:S01]  /*335e0*/  @P5 STG.E [R12.64], R71 ;  /* 0x000000470c005986 */ /* 0x0003e2000c101904 */
[----:B------:R-:W-:-:S03]  /*335f0*/  LEA R8, P6, R9, R3, 0x2 ;  /* 0x0000000309087211 */ /* 0x000fc600078c10ff */
[----:B------:R2:W-:Y:S01]  /*33600*/  @P1 STG.E [R6.64], R14 ;  /* 0x0000000e06001986 */ /* 0x0005e2000c101904 */
[C---:B----4-:R-:W-:Y:S02]  /*33610*/  LEA R10, P1, R17.reuse, R3, 0x2 ;  /* 0x00000003110a7211 */ /* 0x050fe400078210ff */
[C---:B------:R-:W-:Y:S02]  /*33620*/  IADD3 R5, R252.reuse, 0x13d, RZ ;  /* 0x0000013dfc057810 */ /* 0x040fe40007ffe0ff */
[----:B------:R-:W-:Y:S02]  /*33630*/  IADD3 R0, R252, 0x13e, RZ ;  /* 0x0000013efc007810 */ /* 0x000fe40007ffe0ff */
[----:B------:R-:W-:Y:S02]  /*33640*/  IADD3 R18, R17, c[0x0][0x198], RZ ;  /* 0x0000660011127a10 */ /* 0x000fe40007ffe0ff */
[-C--:B------:R-:W-:Y:S02]  /*33650*/  LEA.HI.X.SX32 R9, R9, R4.reuse, 0x2, P6 ;  /* 0x0000000409097211 */ /* 0x080fe400030f16ff */
[----:B------:R-:W-:-:S02]  /*33660*/  LEA.HI.X.SX32 R11, R17, R4, 0x2, P1 ;  /* 0x00000004110b7211 */ /* 0x000fc400008f16ff */
[----:B------:R-:W-:Y:S02]  /*33670*/  ISETP.LT.AND P5, PT, R5, c[0x0][0x17c], !P0 ;  /* 0x00005f0005007a0c */ /* 0x000fe400047a1270 */
[----:B------:R-:W-:Y:S02]  /*33680*/  IADD3 R16, R18, c[0x0][0x198], RZ ;  /* 0x0000660012107a10 */ /* 0x000fe40007ffe0ff */
[----:B------:R-:W-:Y:S01]  /*33690*/  ISETP.LT.AND P3, PT, R0, c[0x0][0x17c], !P0 ;  /* 0x00005f0000007a0c */ /* 0x000fe20004761270 */
[----:B------:R4:W-:Y:S01]  /*336a0*/  @P4 STG.E [R8.64], R15 ;  /* 0x0000000f08004986 */ /* 0x0009e2000c101904 */
[----:B-1----:R-:W-:-:S03]  /*336b0*/  LEA R12, P6, R18, R3, 0x2 ;  /* 0x00000003120c7211 */ /* 0x002fc600078c10ff */
        /* <DEDUP_REMOVED lines=8> */
[C---:B------:R-:W-:Y:S02]  /*33740*/  IADD3 R20, R19.reuse, c[0x0][0x198], RZ ;  /* 0x0000660013147a10 */ /* 0x040fe40007ffe0ff */
[----:B------:R-:W-:Y:S01]  /*33750*/  ISETP.LT.AND P1, PT, R0, c[0x0][0x17c], !P0 ;  /* 0x00005f0000007a0c */ /* 0x000fe20004721270 */
[----:B------:R2:W-:Y:S01]  /*33760*/  @P5 STG.E [R12.64], R31 ;  /* 0x0000001f0c005986 */ /* 0x0005e2000c101904 */
[----:B----4-:R-:W-:-:S03]  /*33770*/  LEA R8, P6, R19, R3, 0x2 ;  /* 0x0000000313087211 */ /* 0x010fc600078c10ff */
[----:B------:R4:W-:Y:S01]  /*33780*/  @P3 STG.E [R6.64], R46 ;  /* 0x0000002e06003986 */ /* 0x0009e2000c101904 */
[----:B-1----:R-:W-:Y:S02]  /*33790*/  LEA R10, P3, R20, R3, 0x2 ;  /* 0x00000003140a7211 */ /* 0x002fe400078610ff */
        /* <DEDUP_REMOVED lines=9> */
[----:B--2---:R-:W-:-:S03]  /*33830*/  LEA R12, P6, R21, R3, 0x2 ;  /* 0x00000003150c7211 */ /* 0x004fc600078c10ff */
        /* <DEDUP_REMOVED lines=11> */
[----:B-1----:R-:W-:-:S03]  /*338f0*/  LEA R8, P6, R15, R3, 0x2 ;  /* 0x000000030f087211 */ /* 0x002fc600078c10ff */
[----:B------:R1:W-:Y:S01]  /*33900*/  @P2 STG.E [R6.64], R64 ;  /* 0x0000004006002986 */ /* 0x0003e2000c101904 */
[C---:B--2---:R-:W-:Y:S02]  /*33910*/  LEA R10, P2, R17.reuse, R3, 0x2 ;  /* 0x00000003110a7211 */ /* 0x044fe400078410ff */
[C---:B------:R-:W-:Y:S02]  /*33920*/  IADD3 R5, R252.reuse, 0x145, RZ ;  /* 0x00000145fc057810 */ /* 0x040fe40007ffe0ff */
[----:B------:R-:W-:Y:S02]  /*33930*/  IADD3 R18, R17, c[0x0][0x198], RZ ;  /* 0x0000660011127a10 */ /* 0x000fe40007ffe0ff */
[----:B------:R-:W-:Y:S02]  /*33940*/  IADD3 R0, R252, 0x146, RZ ;  /* 0x00000146fc007810 */ /* 0x000fe40007ffe0ff */
[-C--:B------:R-:W-:Y:S02]  /*33950*/  LEA.HI.X.SX32 R9, R15, R4.reuse, 0x2, P6 ;  /* 0x000000040f097211 */ /* 0x080fe400030f16ff */
[----:B------:R-:W-:-:S02]  /*33960*/  LEA.HI.X.SX32 R11, R17, R4, 0x2, P2 ;  /* 0x00000004110b7211 */ /* 0x000fc400010f16ff */
[----:B------:R-:W-:Y:S02]  /*33970*/  ISETP.LT.AND P5, PT, R5, c[0x0][0x17c], !P0 ;  /* 0x00005f0005007a0c */ /* 0x000fe400047a1270 */
[----:B------:R-:W-:Y:S02]  /*33980*/  IADD3 R16, R18, c[0x0][0x198], RZ ;  /* 0x0000660012107a10 */ /* 0x000fe40007ffe0ff */
        /* <DEDUP_REMOVED lines=26> */
[----:B------:R-:W-:Y:S02]  /*33b30*/  IADD3 R5, R252, 0x14b, RZ ;  /* 0x0000014bfc057810 */ /* 0x000fe40007ffe0ff */
[-C--:B-1----:R-:W-:Y:S01]  /*33b40*/  LEA R12, P6, R23, R3.reuse, 0x2 ;  /* 0x00000003170c7211 */ /* 0x082fe200078c10ff */
[----:B------:R1:W-:Y:S01]  /*33b50*/  @P2 STG.E [R10.64], R56 ;  /* 0x000000380a002986 */ /* 0x0003e2000c101904 */
[----:B--2---:R-:W-:-:S02]  /*33b60*/  LEA R6, P2, R20, R3, 0x2 ;  /* 0x0000000314067211 */ /* 0x004fc400078410ff */
[----:B------:R-:W-:Y:S02]  /*33b70*/  IADD3 R21, R20, c[0x0][0x198], RZ ;  /* 0x0000660014157a10 */ /* 0x000fe40007ffe0ff */
[----:B------:R-:W-:Y:S02]  /*33b80*/  IADD3 R0, R252, 0x14c, RZ ;  /* 0x0000014cfc007810 */ /* 0x000fe40007ffe0ff */
[----:B------:R-:W-:Y:S02]  /*33b90*/  ISETP.LT.AND P4, PT, R5, c[0x0][0x17c], !P0 ;  /* 0x00005f0005007a0c */ /* 0x000fe40004781270 */
[-C--:B------:R-:W-:Y:S02]  /*33ba0*/  LEA.HI.X.SX32 R13, R23, R4.reuse, 0x2, P6 ;  /* 0x00000004170d7211 */ /* 0x080fe400030f16ff */
[----:B------:R-:W-:Y:S02]  /*33bb0*/  LEA.HI.X.SX32 R7, R20, R4, 0x2, P2 ;  /* 0x0000000414077211 */ /* 0x000fe400010f16ff */
[----:B------:R-:W-:-:S02]  /*33bc0*/  IADD3 R24, R21, c[0x0][0x198], RZ ;  /* 0x0000660015187a10 */ /* 0x000fc40007ffe0ff */
[----:B------:R-:W-:Y:S01]  /*33bd0*/  ISETP.LT.AND P1, PT, R0, c[0x0][0x17c], !P0 ;  /* 0x00005f0000007a0c */ /* 0x000fe20004721270 */
[----:B------:R2:W-:Y:S01]  /*33be0*/  @P5 STG.E [R12.64], R57 ;  /* 0x000000390c005986 */ /* 0x0005e2000c101904 */
[CC--:B----4-:R-:W-:Y:S02]  /*33bf0*/  LEA R8, P6, R21.reuse, R3.reuse, 0x2 ;  /* 0x0000000315087211 */ /* 0x0d0fe400078c10ff */
[----:B------:R-:W-:Y:S01]  /*33c00*/  IADD3 R5, R252, 0x14d, RZ ;  /* 0x0000014dfc057810 */ /* 0x000fe20007ffe0ff */
[----:B------:R4:W-:Y:S01]  /*33c10*/  @P3 STG.E [R6.64], R84 ;  /* 0x0000005406003986 */ /* 0x0009e2000c101904 */
[C---:B------:R-:W-:Y:S02]  /*33c20*/  IADD3 R25, R24.reuse, c[0x0][0x198], RZ ;  /* 0x0000660018197a10 */ /* 0x040fe40007ffe0ff */
[----:B-1----:R-:W-:Y:S02]  /*33c30*/  LEA R10, P3, R24, R3, 0x2 ;  /* 0x00000003180a7211 */ /* 0x002fe400078610ff */
[----:B------:R-:W-:-:S02]  /*33c40*/  LEA.HI.X.SX32 R9, R21, R4, 0x2, P6 ;  /* 0x0000000415097211 */ /* 0x000fc400030f16ff */
[C---:B------:R-:W-:Y:S02]  /*33c50*/  IADD3 R0, R252.reuse, 0x14e, RZ ;  /* 0x0000014efc007810 */ /* 0x040fe40007ffe0ff */
[----:B------:R-:W-:Y:S02]  /*33c60*/  ISETP.LT.AND P5, PT, R5, c[0x0][0x17c], !P0 ;  /* 0x00005f0005007a0c */ /* 0x000fe400047a1270 */
[----:B------:R-:W-:Y:S02]  /*33c70*/  IADD3 R14, R25, c[0x0][0x198], RZ ;  /* 0x00006600190e7a10 */ /* 0x000fe40007ffe0ff */
[----:B------:R-:W-:Y:S02]  /*33c80*/  IADD3 R5, R252, 0x14f, RZ ;  /* 0x0000014ffc057810 */ /* 0x000fe40007ffe0ff */
[----:B------:R-:W-:Y:S01]  /*33c90*/  LEA.HI.X.SX32 R11, R24, R4, 0x2, P3 ;  /* 0x00000004180b7211 */ /* 0x000fe200018f16ff */
[----:B------:R1:W-:Y:S01]  /*33ca0*/  @P4 STG.E [R8.64], R85 ;  /* 0x0000005508004986 */ /* 0x0003e2000c101904 */
[----:B------:R-:W-:-:S02]  /*33cb0*/  ISETP.LT.AND P2, PT, R0, c[0x0][0x17c], !P0 ;  /* 0x00005f0000007a0c */ /* 0x000fc40004741270 */
[-C--:B--2---:R-:W-:Y:S02]  /*33cc0*/  LEA R12, P6, R25, R3.reuse, 0x2 ;  /* 0x00000003190c7211 */ /* 0x084fe400078c10ff */
[C---:B------:R-:W-:Y:S02]  /*33cd0*/  IADD3 R15, R14.reuse, c[0x0][0x198], RZ ;  /* 0x000066000e0f7a10 */ /* 0x040fe40007ffe0ff */
[----:B------:R-:W-:Y:S01]  /*33ce0*/  ISETP.LT.AND P4, PT, R5, c[0x0][0x17c], !P0 ;  /* 0x00005f0005007a0c */ /* 0x000fe20004781270 */
[----:B------:R2:W-:Y:S01]  /*33cf0*/  @P1 STG.E [R10.64], R104 ;  /* 0x000000680a001986 */ /* 0x0005e2000c101904 */
[----:B------:R-:W-:Y:S02]  /*33d00*/  LEA.HI.X.SX32 R13, R25, R4, 0x2, P6 ;  /* 0x00000004190d7211 */ /* 0x000fe400030f16ff */
[-C--:B----4-:R-:W-:Y:S02]  /*33d10*/  LEA R6, P1, R14, R3.reuse, 0x2 ;  /* 0x000000030e067211 */ /* 0x090fe400078210ff */
[----:B-1----:R-:W-:-:S02]  /*33d20*/  LEA R8, P6, R15, R3, 0x2 ;  /* 0x000000030f087211 */ /* 0x002fc400078c10ff */
[----:B------:R-:W-:Y:S02]  /*33d30*/  IADD3 R0, R252, 0x150, RZ ;  /* 0x00000150fc007810 */ /* 0x000fe40007ffe0ff */
[-C--:B------:R-:W-:Y:S02]  /*33d40*/  LEA.HI.X.SX32 R7, R14, R4.reuse, 0x2, P1 ;  /* 0x000000040e077211 */ /* 0x080fe400008f16ff */
[C---:B------:R-:W-:Y:S01]  /*33d50*/  LEA.HI.X.SX32 R9, R15.reuse, R4, 0x2, P6 ;  /* 0x000000040f097211 */ /* 0x040fe200030f16ff */
[----:B------:R-:W-:Y:S01]  /*33d60*/  @P5 STG.E [R12.64], R105 ;  /* 0x000000690c005986 */ /* 0x000fe2000c101904 */
[----:B------:R-:W-:Y:S02]  /*33d70*/  IADD3 R28, R15, c[0x0][0x198], RZ ;  /* 0x000066000f1c7a10 */ /* 0x000fe40007ffe0ff */
[----:B------:R-:W-:Y:S01]  /*33d80*/  ISETP.LT.AND P3, PT, R0, c[0x0][0x17c], !P0 ;  /* 0x00005f0000007a0c */ /* 0x000fe20004761270 */
[----:B------:R1:W-:Y:S01]  /*33d90*/  @P2 STG.E [R6.64], R67 ;  /* 0x0000004306002986 */ /* 0x0003e2000c101904 */
[----:B--2---:R-:W-:-:S03]  /*33da0*/  LEA R10, P2, R28, R3, 0x2 ;  /* 0x000000031c0a7211 */ /* 0x004fc600078410ff */
[----:B------:R2:W-:Y:S01]  /*33db0*/  @P4 STG.E [R8.64], R66 ;  /* 0x0000004208004986 */ /* 0x0005e2000c101904 */
[----:B------:R-:W-:Y:S02]  /*33dc0*/  IADD3 R5, R252, 0x151, RZ ;  /* 0x00000151fc057810 */ /* 0x000fe40007ffe0ff */
[----:B------:R-:W-:Y:S01]  /*33dd0*/  IADD3 R29, R28, c[0x0][0x198], RZ ;  /* 0x000066001c1d7a10 */ /* 0x000fe20007ffe0ff */
[----:B-1----:R-:W4:Y:S01]  /*33de0*/  LDL.LU R67, [R1+0xed4] ;  /* 0x000ed40001437983 */ /* 0x002f220000300800 */
[----:B------:R-:W-:-:S03]  /*33df0*/  IADD3 R0, R252, 0x152, RZ ;  /* 0x00000152fc007810 */ /* 0x000fc60007ffe0ff */
[----:B--2---:R-:W2:Y:S04]  /*33e00*/  LDL.LU R66, [R1+0xed0] ;  /* 0x000ed00001427983 */ /* 0x004ea80000300800 */
[----:B------:R-:W2:Y:S01]  /*33e10*/  LDL.LU R128, [R1+0x3e0] ;  /* 0x0003e00001807983 */ /* 0x000ea20000300800 */
[----:B------:R-:W-:Y:S02]  /*33e20*/  LEA.HI.X.SX32 R11, R28, R4, 0x2, P2 ;  /* 0x000000041c0b7211 */ /* 0x000fe400010f16ff */
[----:B------:R-:W-:Y:S01]  /*33e30*/  ISETP.LT.AND P5, PT, R5, c[0x0][0x17c], !P0 ;  /* 0x00005f0005007a0c */ /* 0x000fe200047a1270 */
[----:B------:R-:W4:Y:S01]  /*33e40*/  LDL.LU R129, [R1+0x3e4] ;  /* 0x0003e40001817983 */ /* 0x000f220000300800 */
[C---:B------:R-:W-:Y:S02]  /*33e50*/  IADD3 R30, R29.reuse, c[0x0][0x198], RZ ;  /* 0x000066001d1e7a10 */ /* 0x040fe40007ffe0ff */
[----:B------:R-:W-:Y:S01]  /*33e60*/  ISETP.LT.AND P1, PT, R0, c[0x0][0x17c], !P0 ;  /* 0x00005f0000007a0c */ /* 0x000fe20004721270 */
[----:B------:R-:W-:Y:S01]  /*33e70*/  @P3 STG.E [R10.64], R133 ;  /* 0x000000850a003986 */ /* 0x000fe2000c101904 */
[----:B------:R-:W-:-:S02]  /*33e80*/  LEA R12, P6, R29, R3, 0x2 ;  /* 0x000000031d0c7211 */ /* 0x000fc400078c10ff */
[-C--:B------:R-:W-:Y:S02]  /*33e90*/  LEA R6, P3, R30, R3.reuse, 0x2 ;  /* 0x000000031e067211 */ /* 0x080fe400078610ff */
[----:B------:R-:W-:Y:S02]  /*33ea0*/  IADD3 R5, R252, 0x153, RZ ;  /* 0x00000153fc057810 */ /* 0x000fe40007ffe0ff */
[-C--:B------:R-:W-:Y:S02]  /*33eb0*/  LEA.HI.X.SX32 R13, R29, R4.reuse, 0x2, P6 ;  /* 0x000000041d0d7211 */ /* 0x080fe400030f16ff */
[C---:B------:R-:W-:Y:S02]  /*33ec0*/  LEA.HI.X.SX32 R7, R30.reuse, R4, 0x2, P3 ;  /* 0x000000041e077211 */ /* 0x040fe400018f16ff */
[----:B------:R-:W-:Y:S02]  /*33ed0*/  IADD3 R31, R30, c[0x0][0x198], RZ ;  /* 0x000066001e1f7a10 */ /* 0x000fe40007ffe0ff */
[----:B------:R-:W-:Y:S01]  /*33ee0*/  ISETP.LT.AND P4, PT, R5, c[0x0][0x17c], !P0 ;  /* 0x00005f0005007a0c */ /* 0x000fe20004781270 */
[----:B------:R-:W-:Y:S01]  /*33ef0*/  @P5 STG.E [R12.64], R132 ;  /* 0x000000840c005986 */ /* 0x000fe2000c101904 */
[----:B------:R-:W-:-:S03]  /*33f00*/  LEA R8, P6, R31, R3, 0x2 ;  /* 0x000000031f087211 */ /* 0x000fc600078c10ff */
[----:B---3--:R1:W-:Y:S01]  /*33f10*/  @P1 STG.E [R6.64], R130 ;  /* 0x0000008206001986 */ /* 0x0083e2000c101904 */
[----:B------:R-:W-:-:S03]  /*33f20*/  LEA.HI.X.SX32 R9, R31, R4, 0x2, P6 ;  /* 0x000000041f097211 */ /* 0x000fc600030f16ff */
[----:B-1----:R-:W3:Y:S04]  /*33f30*/  LDL.LU R130, [R1+0x410] ;  /* 0x0004100001827983 */ /* 0x002ee80000300800 */
[----:B------:R1:W-:Y:S04]  /*33f40*/  @P4 STG.E [R8.64], R131 ;  /* 0x0000008308004986 */ /* 0x0003e8000c101904 */
[----:B-1----:R-:W3:Y:S01]  /*33f50*/  LDL.LU R131, [R1+0x414] ;  /* 0x0004140001837983 */ /* 0x002ee20000300800 */
[----:B------:R-:W-:Y:S02]  /*33f60*/  IADD3 R0, R252, 0x154, RZ ;  /* 0x00000154fc007810 */ /* 0x000fe40007ffe0ff */
[----:B------:R-:W-:-:S02]  /*33f70*/  IADD3 R32, R31, c[0x0][0x198], RZ ;  /* 0x000066001f207a10 */ /* 0x000fc40007ffe0ff */
[----:B------:R-:W-:Y:S02]  /*33f80*/  ISETP.LT.AND P2, PT, R0, c[0x0][0x17c], !P0 ;  /* 0x00005f0000007a0c */ /* 0x000fe40004741270 */
[----:B------:R-:W-:Y:S02]  /*33f90*/  LEA R12, P1, R32, R3, 0x2 ;  /* 0x00000003200c7211 */ /* 0x000fe400078210ff */
[----:B------:R-:W-:Y:S02]  /*33fa0*/  IADD3 R5, R252, 0x155, RZ ;  /* 0x00000155fc057810 */ /* 0x000fe40007ffe0ff */
[----:B------:R-:W-:Y:S02]  /*33fb0*/  IADD3 R33, R32, c[0x0][0x198], RZ ;  /* 0x0000660020217a10 */ /* 0x000fe40007ffe0ff */
[----:B------:R-:W-:Y:S02]  /*33fc0*/  IADD3 R0, R252, 0x156, RZ ;  /* 0x00000156fc007810 */ /* 0x000fe40007ffe0ff */
[----:B------:R-:W-:-:S02]  /*33fd0*/  LEA.HI.X.SX32 R13, R32, R4, 0x2, P1 ;  /* 0x00000004200d7211 */ /* 0x000fc400008f16ff */
[----:B------:R-:W-:Y:S02]  /*33fe0*/  ISETP.LT.AND P5, PT, R5, c[0x0][0x17c], !P0 ;  /* 0x00005f0005007a0c */ /* 0x000fe400047a1270 */
[C---:B------:R-:W-:Y:S02]  /*33ff0*/  IADD3 R34, R33.reuse, c[0x0][0x198], RZ ;  /* 0x0000660021227a10 */ /* 0x040fe40007ffe0ff */
[----:B------:R-:W-:Y:S02]  /*34000*/  ISETP.LT.AND P3, PT, R0, c[0x0][0x17c], !P0 ;  /* 0x00005f0000007a0c */ /* 0x000fe40004761270 */
[----:B------:R-:W-:Y:S02]  /*34010*/  LEA R30, P6, R33, R3, 0x2 ;  /* 0x00000003211e7211 */ /* 0x000fe400078c10ff */
[----:B------:R-:W-:Y:S02]  /*34020*/  IADD3 R5, R252, 0x157, RZ ;  /* 0x00000157fc057810 */ /* 0x000fe40007ffe0ff */
[----:B------:R-:W-:-:S02]  /*34030*/  IADD3 R35, R34, c[0x0][0x198], RZ ;  /* 0x0000660022237a10 */ /* 0x000fc40007ffe0ff */
[----:B------:R-:W-:Y:S02]  /*34040*/  IADD3 R0, R252, 0x158, RZ ;  /* 0x00000158fc007810 */ /* 0x000fe40007ffe0ff */
[----:B------:R-:W-:Y:S02]  /*34050*/  LEA.HI.X.SX32 R31, R33, R4, 0x2, P6 ;  /* 0x00000004211f7211 */ /* 0x000fe400030f16ff */
[----:B------:R-:W-:Y:S02]  /*34060*/  ISETP.LT.AND P4, PT, R5, c[0x0][0x17c], !P0 ;  /* 0x00005f0005007a0c */ /* 0x000fe40004781270 */
[C---:B------:R-:W-:Y:S02]  /*34070*/  IADD3 R36, R35.reuse, c[0x0][0x198], RZ ;  /* 0x0000660023247a10 */ /* 0x040fe40007ffe0ff */
[----:B------:R-:W-:Y:S02]  /*34080*/  ISETP.LT.AND P1, PT, R0, c[0x0][0x17c], !P0 ;  /* 0x00005f0000007a0c */ /* 0x000fe40004721270 */
[----:B------:R-:W-:-:S02]  /*34090*/  LEA R32, P6, R35, R3, 0x2 ;  /* 0x0000000323207211 */ /* 0x000fc400078c10ff */
[----:B------:R-:W-:Y:S02]  /*340a0*/  IADD3 R5, R252, 0x159, RZ ;  /* 0x00000159fc057810 */ /* 0x000fe40007ffe0ff */
[----:B------:R-:W-:Y:S02]  /*340b0*/  IADD3 R37, R36, c[0x0][0x198], RZ ;  /* 0x0000660024257a10 */ /* 0x000fe40007ffe0ff */
[----:B------:R-:W-:Y:S02]  /*340c0*/  IADD3 R0, R252, 0x15a, RZ ;  /* 0x0000015afc007810 */ /* 0x000fe40007ffe0ff */
[----:B------:R-:W-:Y:S02]  /*340d0*/  LEA.HI.X.SX32 R33, R35, R4, 0x2, P6 ;  /* 0x0000000423217211 */ /* 0x000fe400030f16ff */
[----:B------:R-:W-:-:S04]  /*340e0*/  IADD3 R41, R37, c[0x0][0x198], RZ ;  /* 0x0000660025297a10 */ /* 0x000fc80007ffe0ff */
[----:B------:R-:W-:-:S04]  /*340f0*/  IADD3 R42, R41, c[0x0][0x198], RZ ;  /* 0x00006600292a7a10 */ /* 0x000fc80007ffe0ff */
[----:B------:R-:W-:-:S04]  /*34100*/  IADD3 R43, R42, c[0x0][0x198], RZ ;  /* 0x000066002a2b7a10 */ /* 0x000fc80007ffe0ff */
[----:B------:R-:W-:-:S04]  /*34110*/  IADD3 R44, R43, c[0x0][0x198], RZ ;  /* 0x000066002b2c7a10 */ /* 0x000fc80007ffe0ff */
[----:B------:R-:W-:-:S04]  /*34120*/  IADD3 R45, R44, c[0x0][0x198], RZ ;  /* 0x000066002c2d7a10 */ /* 0x000fc80007ffe0ff */
[----:B------:R-:W-:-:S04]  /*34130*/  IADD3 R46, R45, c[0x0][0x198], RZ ;  /* 0x000066002d2e7a10 */ /* 0x000fc80007ffe0ff */
[----:B------:R-:W-:Y:S01]  /*34140*/  IADD3 R47, R46, c[0x0][0x198], RZ ;  /* 0x000066002e2f7a10 */ /* 0x000fe20007ffe0ff */
[----:B--2---:R1:W-:Y:S01]  /*34150*/  @P2 STG.E [R12.64], R128 ;  /* 0x000000800c002986 */ /* 0x0043e2000c101904 */
[----:B------:R-:W-:-:S04]  /*34160*/  LEA R8, P2, R34, R3, 0x2 ;  /* 0x0000000322087211 */ /* 0x000fc800078410ff */
[-C--:B------:R-:W-:Y:S01]  /*34170*/  LEA.HI.X.SX32 R9, R34, R4.reuse, 0x2, P2 ;  /* 0x0000000422097211 */ /* 0x080fe200010f16ff */
[----:B----4-:R2:W-:Y:S04]  /*34180*/  @P5 STG.E [R30.64], R129 ;  /* 0x000000811e005986 */ /* 0x0105e8000c101904 */
[----:B------:R4:W-:Y:S01]  /*34190*/  @P3 STG.E [R8.64], R86 ;  /* 0x0000005608003986 */ /* 0x0009e2000c101904 */
[C---:B-1----:R-:W-:Y:S02]  /*341a0*/  LEA R12, P3, R36.reuse, R3, 0x2 ;  /* 0x00000003240c7211 */ /* 0x042fe400078610ff */
[----:B------:R-:W-:Y:S02]  /*341b0*/  ISETP.LT.AND P5, PT, R5, c[0x0][0x17c], !P0 ;  /* 0x00005f0005007a0c */ /* 0x000fe400047a1270 */
[----:B------:R-:W-:-:S02]  /*341c0*/  LEA.HI.X.SX32 R13, R36, R4, 0x2, P3 ;  /* 0x00000004240d7211 */ /* 0x000fc400018f16ff */
[----:B------:R-:W-:Y:S01]  /*341d0*/  ISETP.LT.AND P2, PT, R0, c[0x0][0x17c], !P0 ;  /* 0x00005f0000007a0c */ /* 0x000fe20004741270 */
[----:B------:R1:W-:Y:S01]  /*341e0*/  @P4 STG.E [R32.64], R87 ;  /* 0x0000005720004986 */ /* 0x0003e2000c101904 */
[C---:B--2---:R-:W-:Y:S02]  /*341f0*/  LEA R30, P6, R37.reuse, R3, 0x2 ;  /* 0x00000003251e7211 */ /* 0x044fe400078c10ff */
[C---:B------:R-:W-:Y:S01]  /*34200*/  IADD3 R5, R252.reuse, 0x15b, RZ ;  /* 0x0000015bfc057810 */ /* 0x040fe20007ffe0ff */
[----:B----4-:R-:W2:Y:S01]  /*34210*/  LDL.LU R86, [R1+0xecc] ;  /* 0x000ecc0001567983 */ /* 0x010ea20000300800 */
[----:B------:R-:W-:Y:S02]  /*34220*/  IADD3 R0, R252, 0x15c, RZ ;  /* 0x0000015cfc007810 */ /* 0x000fe40007ffe0ff */
[----:B------:R-:W-:Y:S02]  /*34230*/  LEA.HI.X.SX32 R31, R37, R4, 0x2, P6 ;  /* 0x00000004251f7211 */ /* 0x000fe400030f16ff */
[----:B------:R-:W-:-:S02]  /*34240*/  ISETP.LT.AND P4, PT, R5, c[0x0][0x17c], !P0 ;  /* 0x00005f0005007a0c */ /* 0x000fc40004781270 */
[----:B------:R-:W-:Y:S01]  /*34250*/  ISETP.LT.AND P3, PT, R0, c[0x0][0x17c], !P0 ;  /* 0x00005f0000007a0c */ /* 0x000fe20004761270 */
[----:B-1----:R-:W4:Y:S04]  /*34260*/  LDL.LU R87, [R1+0xec8] ;  /* 0x000ec80001577983 */ /* 0x002f280000300800 */
[----:B---3--:R1:W-:Y:S01]  /*34270*/  @P1 STG.E [R12.64], R130 ;  /* 0x000000820c001986 */ /* 0x0083e2000c101904 */
[----:B------:R-:W-:-:S04]  /*34280*/  LEA R32, P1, R41, R3, 0x2 ;  /* 0x0000000329207211 */ /* 0x000fc800078210ff */
[----:B------:R-:W-:Y:S02]  /*34290*/  LEA.HI.X.SX32 R33, R41, R4, 0x2, P1 ;  /* 0x0000000429217211 */ /* 0x000fe400008f16ff */
[-C--:B------:R-:W-:Y:S02]  /*342a0*/  LEA R34, P6, R42, R3.reuse, 0x2 ;  /* 0x000000032a227211 */ /* 0x080fe400078c10ff */
[C---:B------:R-:W-:Y:S02]  /*342b0*/  IADD3 R5, R252.reuse, 0x15d, RZ ;  /* 0x0000015dfc057810 */ /* 0x040fe40007ffe0ff */
[----:B------:R-:W-:Y:S01]  /*342c0*/  IADD3 R0, R252, 0x15e, RZ ;  /* 0x0000015efc007810 */ /* 0x000fe20007ffe0ff */
[----:B------:R3:W-:Y:S04]  /*342d0*/  @P5 STG.E [R30.64], R131 ;  /* 0x000000831e005986 */ /* 0x0007e8000c101904 */
[----:B------:R3:W-:Y:S01]  /*342e0*/  @P2 STG.E [R32.64], R66 ;  /* 0x0000004220002986 */ /* 0x0007e2000c101904 */
[----:B-1----:R-:W-:-:S02]  /*342f0*/  LEA R12, P2, R43, R3, 0x2 ;  /* 0x000000032b0c7211 */ /* 0x002fc400078410ff */
[-C--:B------:R-:W-:Y:S02]  /*34300*/  LEA.HI.X.SX32 R35, R42, R4.reuse, 0x2, P6 ;  /* 0x000000042a237211 */ /* 0x080fe400030f16ff */
[----:B------:R-:W-:Y:S02]  /*34310*/  LEA.HI.X.SX32 R13, R43, R4, 0x2, P2 ;  /* 0x000000042b0d7211 */ /* 0x000fe400010f16ff */
[----:B------:R-:W-:Y:S02]  /*34320*/  ISETP.LT.AND P5, PT, R5, c[0x0][0x17c], !P0 ;  /* 0x00005f0005007a0c */ /* 0x000fe400047a1270 */
[----:B------:R-:W-:Y:S01]  /*34330*/  ISETP.LT.AND P1, PT, R0, c[0x0][0x17c], !P0 ;  /* 0x00005f0000007a0c */ /* 0x000fe20004721270 */
[----:B------:R1:W-:Y:S01]  /*34340*/  @P4 STG.E [R34.64], R67 ;  /* 0x0000004322004986 */ /* 0x0003e2000c101904 */
[----:B---3--:R-:W-:-:S03]  /*34350*/  LEA R30, P6, R44, R3, 0x2 ;  /* 0x000000032c1e7211 */ /* 0x008fc600078c10ff */
[----:B------:R3:W-:Y:S01]  /*34360*/  @P3 STG.E [R12.64], R58 ;  /* 0x0000003a0c003986 */ /* 0x0007e2000c101904 */
[C---:B------:R-:W-:Y:S02]  /*34370*/  LEA R32, P3, R45.reuse, R3, 0x2 ;  /* 0x000000032d207211 */ /* 0x040fe400078610ff */
[-C--:B------:R-:W-:Y:S01]  /*34380*/  LEA.HI.X.SX32 R31, R44, R4.reuse, 0x2, P6 ;  /* 0x000000042c1f7211 */ /* 0x080fe200030f16ff */
[----:B------:R-:W2:Y:S01]  /*34390*/  LDL.LU R66, [R1+0xec4] ;  /* 0x000ec40001427983 */ /* 0x000ea20000300800 */
[----:B------:R-:W-:-:S03]  /*343a0*/  LEA.HI.X.SX32 R33, R45, R4, 0x2, P3 ;  /* 0x000000042d217211 */ /* 0x000fc600018f16ff */
[----:B-1----:R-:W2:Y:S01]  /*343b0*/  LDL.LU R67, [R1+0xec0] ;  /* 0x000ec00001437983 */ /* 0x002ea20000300800 */
[----:B------:R-:W-:-:S03]  /*343c0*/  IADD3 R9, R252, 0x15f, RZ ;  /* 0x0000015ffc097810 */ /* 0x000fc60007ffe0ff */
[----:B---3--:R-:W3:Y:S04]  /*343d0*/  LDL.LU R58, [R1+0xebc] ;  /* 0x000ebc00013a7983 */ /* 0x008ee80000300800 */
[----:B------:R1:W-:Y:S04]  /*343e0*/  @P5 STG.E [R30.64], R59 ;  /* 0x0000003b1e005986 */ /* 0x0003e8000c101904 */
[----:B------:R1:W-:Y:S01]  /*343f0*/  @P1 STG.E [R32.64], R54 ;  /* 0x0000003620001986 */ /* 0x0003e2000c101904 */
[----:B------:R-:W-:-:S03]  /*34400*/  ISETP.LT.AND P4, PT, R9, c[0x0][0x17c], !P0 ;  /* 0x00005f0009007a0c */ /* 0x000fc60004781270 */
[----:B-1----:R-:W2:Y:S04]  /*34410*/  LDL.LU R59, [R1+0xeb8] ;  /* 0x000eb800013b7983 */ /* 0x002ea80000300800 */
[----:B------:R-:W2:Y:S01]  /*34420*/  LDL.LU R54, [R1+0xeb4] ;  /* 0x000eb40001367983 */ /* 0x000ea20000300800 */
[----:B------:R-:W-:-:S04]  /*34430*/  LEA R42, P6, R46, R3, 0x2 ;  /* 0x000000032e2a7211 */ /* 0x000fc800078c10ff */
[----:B------:R-:W-:-:S05]  /*34440*/  LEA.HI.X.SX32 R43, R46, R4, 0x2, P6 ;  /* 0x000000042e2b7211 */ /* 0x000fca00030f16ff */
[----:B------:R1:W-:Y:S04]  /*34450*/  @P4 STG.E [R42.64], R55 ;  /* 0x000000372a004986 */ /* 0x0003e8000c101904 */
[----:B-1----:R-:W3:Y:S01]  /*34460*/  LDL.LU R55, [R1+0xeb0] ;  /* 0x000eb00001377983 */ /* 0x002ee20000300800 */
[----:B------:R-:W-:-:S04]  /*34470*/  IADD3 R48, R47, c[0x0][0x198], RZ ;  /* 0x000066002f307a10 */ /* 0x000fc80007ffe0ff */
        /* <DEDUP_REMOVED lines=33> */
[----:B------:R-:W-:Y:S02]  /*34690*/  IADD3 R36, R9, c[0x0][0x198], RZ ;  /* 0x0000660009247a10 */ /* 0x000fe40007ffe0ff */
[----:B------:R-:W-:Y:S02]  /*346a0*/  IADD3 R14, R252, 0x160, RZ ;  /* 0x00000160fc0e7810 */ /* 0x000fe40007ffe0ff */
[----:B------:R-:W-:Y:S02]  /*346b0*/  IADD3 R52, R36, c[0x0][0x198], RZ ;  /* 0x0000660024347a10 */ /* 0x000fe40007ffe0ff */
[----:B------:R-:W-:Y:S02]  /*346c0*/  ISETP.LT.AND P2, PT, R14, c[0x0][0x17c], !P0 ;  /* 0x00005f000e007a0c */ /* 0x000fe40004741270 */
[----:B------:R-:W-:-:S04]  /*346d0*/  IADD3 R14, R52, c[0x0][0x198], RZ ;  /* 0x00006600340e7a10 */ /* 0x000fc80007ffe0ff */
[----:B------:R-:W-:-:S04]  /*346e0*/  IADD3 R35, R14, c[0x0][0x198], RZ ;  /* 0x000066000e237a10 */ /* 0x000fc80007ffe0ff */
[----:B------:R-:W-:-:S04]  /*346f0*/  IADD3 R13, R35, c[0x0][0x198], RZ ;  /* 0x00006600230d7a10 */ /* 0x000fc80007ffe0ff */
[----:B------:R-:W-:-:S04]  /*34700*/  IADD3 R50, R13, c[0x0][0x198], RZ ;  /* 0x000066000d327a10 */ /* 0x000fc80007ffe0ff */
[----:B------:R-:W-:Y:S02]  /*34710*/  IADD3 R51, R50, c[0x0][0x198], RZ ;  /* 0x0000660032337a10 */ /* 0x000fe40007ffe0ff */
[----:B------:R-:W-:Y:S02]  /*34720*/  IADD3 R34, R252, 0x161, RZ ;  /* 0x00000161fc227810 */ /* 0x000fe40007ffe0ff */
[----:B------:R-:W-:Y:S02]  /*34730*/  IADD3 R30, R51, c[0x0][0x198], RZ ;  /* 0x00006600331e7a10 */ /* 0x000fe40007ffe0ff */
[----:B------:R-:W-:Y:S02]  /*34740*/  LEA R44, P1, R47, R3, 0x2 ;  /* 0x000000032f2c7211 */ /* 0x000fe400078210ff */
[----:B------:R-:W-:Y:S02]  /*34750*/  ISETP.LT.AND P5, PT, R34, c[0x0][0x17c], !P0 ;  /* 0x00005f0022007a0c */ /* 0x000fe400047a1270 */
[----:B------:R-:W-:-:S02]  /*34760*/  IADD3 R34, R30, c[0x0][0x198], RZ ;  /* 0x000066001e227a10 */ /* 0x000fc40007ffe0ff */
[----:B------:R-:W-:Y:S02]  /*34770*/  LEA.HI.X.SX32 R45, R47, R4, 0x2, P1 ;  /* 0x000000042f2d7211 */ /* 0x000fe400008f16ff */
[----:B------:R-:W-:Y:S02]  /*34780*/  IADD3 R12, R252, 0x164, RZ ;  /* 0x00000164fc0c7810 */ /* 0x000fe40007ffe0ff */
[----:B------:R-:W-:Y:S02]  /*34790*/  IADD3 R49, R34, c[0x0][0x198], RZ ;  /* 0x0000660022317a10 */ /* 0x000fe40007ffe0ff */
[----:B------:R-:W-:Y:S02]  /*347a0*/  ISETP.LT.AND P1, PT, R12, c[0x0][0x17c], !P0 ;  /* 0x00005f000c007a0c */ /* 0x000fe40004721270 */
[----:B------:R-:W-:Y:S02]  /*347b0*/  IADD3 R12, R49, c[0x0][0x198], RZ ;  /* 0x00006600310c7a10 */ /* 0x000fe40007ffe0ff */
[----:B------:R-:W-:-:S02]  /*347c0*/  IADD3 R29, R252, 0x162, RZ ;  /* 0x00000162fc1d7810 */ /* 0x000fc40007ffe0ff */
[CC--:B------:R-:W-:Y:S02]  /*347d0*/  LEA R46, P6, R48.reuse, R3.reuse, 0x2 ;  /* 0x00000003302e7211 */ /* 0x0c0fe400078c10ff */
[----:B------:R-:W-:Y:S02]  /*347e0*/  ISETP.LT.AND P3, PT, R29, c[0x0][0x17c], !P0 ;  /* 0x00005f001d007a0c */ /* 0x000fe40004761270 */
[-C--:B------:R-:W-:Y:S02]  /*347f0*/  LEA.HI.X.SX32 R47, R48, R4.reuse, 0x2, P6 ;  /* 0x00000004302f7211 */ /* 0x080fe400030f16ff */
[C---:B------:R-:W-:Y:S02]  /*34800*/  LEA R64, P6, R27.reuse, R3, 0x2 ;  /* 0x000000031b407211 */ /* 0x040fe400078c10ff */
[----:B------:R-:W-:Y:S02]  /*34810*/  IADD3 R29, R252, 0x163, RZ ;  /* 0x00000163fc1d7810 */ /* 0x000fe40007ffe0ff */
[----:B------:R-:W-:-:S02]  /*34820*/  LEA.HI.X.SX32 R65, R27, R4, 0x2, P6 ;  /* 0x000000041b417211 */ /* 0x000fc400030f16ff */
[----:B------:R-:W-:Y:S02]  /*34830*/  ISETP.LT.AND P4, PT, R29, c[0x0][0x17c], !P0 ;  /* 0x00005f001d007a0c */ /* 0x000fe40004781270 */
[C---:B------:R-:W-:Y:S02]  /*34840*/  IADD3 R31, R252.reuse, 0x165, RZ ;  /* 0x00000165fc1f7810 */ /* 0x040fe40007ffe0ff */
[----:B------:R-:W-:Y:S01]  /*34850*/  IADD3 R29, R252, 0x166, RZ ;  /* 0x00000166fc1d7810 */ /* 0x000fe20007ffe0ff */
[----:B--2---:R1:W-:Y:S01]  /*34860*/  @P2 STG.E [R44.64], R54 ;  /* 0x000000362c002986 */ /* 0x0043e2000c101904 */
[----:B------:R-:W-:-:S04]  /*34870*/  LEA R42, P2, R20, R3, 0x2 ;  /* 0x00000003142a7211 */ /* 0x000fc800078410ff */
[----:B------:R-:W-:Y:S02]  /*34880*/  LEA.HI.X.SX32 R43, R20, R4, 0x2, P2 ;  /* 0x00000004142b7211 */ /* 0x000fe400010f16ff */
[----:B------:R-:W-:-:S04]  /*34890*/  IADD3 R20, R12, c[0x0][0x198], RZ ;  /* 0x000066000c147a10 */ /* 0x000fc80007ffe0ff */
[----:B------:R-:W-:-:S04]  /*348a0*/  IADD3 R48, R20, c[0x0][0x198], RZ ;  /* 0x0000660014307a10 */ /* 0x000fc80007ffe0ff */
[----:B------:R-:W-:-:S04]  /*348b0*/  IADD3 R33, R48, c[0x0][0x198], RZ ;  /* 0x0000660030217a10 */ /* 0x000fc80007ffe0ff */
[----:B------:R-:W-:Y:S01]  /*348c0*/  IADD3 R27, R33, c[0x0][0x198], RZ ;  /* 0x00006600211b7a10 */ /* 0x000fe20007ffe0ff */
[----:B---3--:R2:W-:Y:S04]  /*348d0*/  @P5 STG.E [R46.64], R55 ;  /* 0x000000372e005986 */ /* 0x0085e8000c101904 */
[----:B------:R3:W-:Y:S01]  /*348e0*/  @P3 STG.E [R42.64], R66 ;  /* 0x000000422a003986 */ /* 0x0007e2000c101904 */
[----:B-1----:R-:W-:-:S04]  /*348f0*/  LEA R44, P3, R19, R3, 0x2 ;  /* 0x00000003132c7211 */ /* 0x002fc800078610ff */
[----:B------:R-:W-:Y:S02]  /*34900*/  LEA.HI.X.SX32 R45, R19, R4, 0x2, P3 ;  /* 0x00000004132d7211 */ /* 0x000fe400018f16ff */
[----:B--2---:R-:W-:-:S04]  /*34910*/  IADD3 R47, R27, c[0x0][0x198], RZ ;  /* 0x000066001b2f7a10 */ /* 0x004fc80007ffe0ff */
[----:B------:R-:W-:Y:S01]  /*34920*/  IADD3 R19, R47, c[0x0][0x198], RZ ;  /* 0x000066002f137a10 */ /* 0x000fe20007ffe0ff */
[----:B------:R1:W-:Y:S01]  /*34930*/  @P4 STG.E [R64.64], R67 ;  /* 0x0000004340004986 */ /* 0x0003e2000c101904 */
[----:B------:R-:W-:Y:S02]  /*34940*/  ISETP.LT.AND P5, PT, R31, c[0x0][0x17c], !P0 ;  /* 0x00005f001f007a0c */ /* 0x000fe400047a1270 */
[----:B------:R-:W-:Y:S01]  /*34950*/  IADD3 R32, R19, c[0x0][0x198], RZ ;  /* 0x0000660013207a10 */ /* 0x000fe20007ffe0ff */
[----:B------:R2:W-:Y:S01]  /*34960*/  @P1 STG.E [R44.64], R102 ;  /* 0x000000662c001986 */ /* 0x0005e2000c101904 */
[----:B------:R-:W-:Y:S02]  /*34970*/  IADD3 R31, R252, 0x167, RZ ;  /* 0x00000167fc1f7810 */ /* 0x000fe40007ffe0ff */
[-C--:B------:R-:W-:Y:S02]  /*34980*/  LEA R54, P4, R26, R3.reuse, 0x2 ;  /* 0x000000031a367211 */ /* 0x080fe400078810ff */
[----:B---3--:R-:W-:-:S02]  /*34990*/  LEA R42, P1, R18, R3, 0x2 ;  /* 0x00000003122a7211 */ /* 0x008fc400078210ff */
[----:B------:R-:W-:Y:S02]  /*349a0*/  ISETP.LT.AND P2, PT, R29, c[0x0][0x17c], !P0 ;  /* 0x00005f001d007a0c */ /* 0x000fe40004741270 */
[----:B------:R-:W-:Y:S02]  /*349b0*/  IADD3 R46, R32, c[0x0][0x198], RZ ;  /* 0x00006600202e7a10 */ /* 0x000fe40007ffe0ff */
[----:B------:R-:W-:Y:S02]  /*349c0*/  ISETP.LT.AND P3, PT, R31, c[0x0][0x17c], !P0 ;  /* 0x00005f001f007a0c */ /* 0x000fe40004761270 */
[-C--:B------:R-:W-:Y:S02]  /*349d0*/  LEA.HI.X.SX32 R55, R26, R4.reuse, 0x2, P4 ;  /* 0x000000041a377211 */ /* 0x080fe400020f16ff */
[----:B------:R-:W-:Y:S02]  /*349e0*/  IADD3 R26, R252, 0x16a, RZ ;  /* 0x0000016afc1a7810 */ /* 0x000fe40007ffe0ff */
[----:B------:R-:W-:-:S02]  /*349f0*/  LEA.HI.X.SX32 R43, R18, R4, 0x2, P1 ;  /* 0x00000004122b7211 */ /* 0x000fc400008f16ff */
[----:B------:R-:W-:Y:S02]  /*34a00*/  IADD3 R18, R46, c[0x0][0x198], RZ ;  /* 0x000066002e127a10 */ /* 0x000fe40007ffe0ff */
[C---:B-1----:R-:W-:Y:S02]  /*34a10*/  LEA R64, P6, R25.reuse, R3, 0x2 ;  /* 0x0000000319407211 */ /* 0x042fe400078c10ff */
[----:B------:R-:W-:Y:S02]  /*34a20*/  ISETP.LT.AND P1, PT, R26, c[0x0][0x17c], !P0 ;  /* 0x00005f001a007a0c */ /* 0x000fe40004721270 */
[----:B------:R-:W-:Y:S02]  /*34a30*/  IADD3 R26, R18, c[0x0][0x198], RZ ;  /* 0x00006600121a7a10 */ /* 0x000fe40007ffe0ff */
[----:B------:R-:W-:Y:S01]  /*34a40*/  LEA.HI.X.SX32 R65, R25, R4, 0x2, P6 ;  /* 0x0000000419417211 */ /* 0x000fe200030f16ff */
[----:B------:R1:W-:Y:S01]  /*34a50*/  @P5 STG.E [R54.64], R103 ;  /* 0x0000006736005986 */ /* 0x0003e2000c101904 */
[----:B------:R-:W-:-:S02]  /*34a60*/  IADD3 R29, R252, 0x168, RZ ;  /* 0x00000168fc1d7810 */ /* 0x000fc40007ffe0ff */
[----:B--2---:R-:W-:Y:S01]  /*34a70*/  IADD3 R45, R26, c[0x0][0x198], RZ ;  /* 0x000066001a2d7a10 */ /* 0x004fe20007ffe0ff */
[----:B------:R-:W-:Y:S01]  /*34a80*/  @P2 STG.E [R42.64], R110 ;  /* 0x0000006e2a002986 */ /* 0x000fe2000c101904 */
[----:B------:R-:W-:-:S03]  /*34a90*/  ISETP.LT.AND P4, PT, R29, c[0x0][0x17c], !P0 ;  /* 0x00005f001d007a0c */ /* 0x000fc60004781270 */
[----:B------:R2:W-:Y:S01]  /*34aa0*/  @P3 STG.E [R64.64], R111 ;  /* 0x0000006f40003986 */ /* 0x0005e2000c101904 */
[CC--:B------:R-:W-:Y:S02]  /*34ab0*/  LEA R66, P3, R24.reuse, R3.reuse, 0x2 ;  /* 0x0000000318427211 */ /* 0x0c0fe400078610ff */
[----:B------:R-:W-:Y:S02]  /*34ac0*/  IADD3 R31, R45, c[0x0][0x198], RZ ;  /* 0x000066002d1f7a10 */ /* 0x000fe40007ffe0ff */
[----:B------:R-:W-:Y:S02]  /*34ad0*/  LEA.HI.X.SX32 R67, R24, R4, 0x2, P3 ;  /* 0x0000000418437211 */ /* 0x000fe400018f16ff */
[----:B-1----:R-:W-:Y:S02]  /*34ae0*/  LEA R54, P2, R21, R3, 0x2 ;  /* 0x0000000315367211 */ /* 0x002fe400078410ff */
[----:B------:R-:W-:Y:S02]  /*34af0*/  IADD3 R24, R31, c[0x0][0x198], RZ ;  /* 0x000066001f187a10 */ /* 0x000fe40007ffe0ff */
[----:B------:R-:W-:-:S02]  /*34b00*/  IADD3 R29, R252, 0x169, RZ ;  /* 0x00000169fc1d7810 */ /* 0x000fc40007ffe0ff */
[----:B------:R-:W-:Y:S02]  /*34b10*/  LEA.HI.X.SX32 R55, R21, R4, 0x2, P2 ;  /* 0x0000000415377211 */ /* 0x000fe400010f16ff */
[----:B------:R-:W-:Y:S02]  /*34b20*/  IADD3 R44, R24, c[0x0][0x198], RZ ;  /* 0x00006600182c7a10 */ /* 0x000fe40007ffe0ff */
[----:B------:R-:W-:Y:S02]  /*34b30*/  ISETP.LT.AND P5, PT, R29, c[0x0][0x17c], !P0 ;  /* 0x00005f001d007a0c */ /* 0x000fe400047a1270 */
[C---:B------:R-:W-:Y:S02]  /*34b40*/  IADD3 R29, R252.reuse, 0x16b, RZ ;  /* 0x0000016bfc1d7810 */ /* 0x040fe40007ffe0ff */
[----:B------:R-:W-:Y:S01]  /*34b50*/  IADD3 R25, R252, 0x16c, RZ ;  /* 0x0000016cfc197810 */ /* 0x000fe20007ffe0ff */
[----:B------:R1:W-:Y:S01]  /*34b60*/  @P4 STG.E [R54.64], R58 ;  /* 0x0000003a36004986 */ /* 0x0003e2000c101904 */
[----:B------:R-:W-:-:S02]  /*34b70*/  IADD3 R21, R44, c[0x0][0x198], RZ ;  /* 0x000066002c157a10 */ /* 0x000fc40007ffe0ff */
[----:B------:R-:W-:Y:S02]  /*34b80*/  ISETP.LT.AND P2, PT, R29, c[0x0][0x17c], !P0 ;  /* 0x00005f001d007a0c */ /* 0x000fe40004741270 */
[----:B--2---:R-:W-:Y:S02]  /*34b90*/  LEA R64, P4, R17, R3, 0x2 ;  /* 0x0000000311407211 */ /* 0x004fe400078810ff */
[----:B------:R-:W-:Y:S02]  /*34ba0*/  ISETP.LT.AND P3, PT, R25, c[0x0][0x17c], !P0 ;  /* 0x00005f0019007a0c */ /* 0x000fe40004761270 */
[----:B------:R-:W-:Y:S02]  /*34bb0*/  IADD3 R29, R252, 0x16d, RZ ;  /* 0x0000016dfc1d7810 */ /* 0x000fe40007ffe0ff */
[----:B------:R-:W-:Y:S02]  /*34bc0*/  IADD3 R25, R21, c[0x0][0x198], RZ ;  /* 0x0000660015197a10 */ /* 0x000fe40007ffe0ff */
[----:B------:R-:W-:-:S02]  /*34bd0*/  LEA.HI.X.SX32 R65, R17, R4, 0x2, P4 ;  /* 0x0000000411417211 */ /* 0x000fc400020f16ff */
[----:B------:R-:W-:Y:S02]  /*34be0*/  ISETP.LT.AND P4, PT, R29, c[0x0][0x17c], !P0 ;  /* 0x00005f001d007a0c */ /* 0x000fe40004781270 */
[----:B------:R-:W-:Y:S01]  /*34bf0*/  IADD3 R29, R25, c[0x0][0x198], RZ ;  /* 0x00006600191d7a10 */ /* 0x000fe20007ffe0ff */
[----:B------:R2:W-:Y:S01]  /*34c00*/  @P5 STG.E [R66.64], R59 ;  /* 0x0000003b42005986 */ /* 0x0005e2000c101904 */
[CC--:B------:R-:W-:Y:S02]  /*34c10*/  LEA R68, P5, R28.reuse, R3.reuse, 0x2 ;  /* 0x000000031c447211 */ /* 0x0c0fe400078a10ff */
[----:B------:R-:W-:Y:S01]  /*34c20*/  IADD3 R17, R29, c[0x0][0x198], RZ ;  /* 0x000066001d117a10 */ /* 0x000fe20007ffe0ff */
[----:B------:R3:W-:Y:S01]  /*34c30*/  @P1 STG.E [R64.64], R86 ;  /* 0x0000005640001986 */ /* 0x0007e2000c101904 */
[----:B------:R-:W-:Y:S02]  /*34c40*/  LEA.HI.X.SX32 R69, R28, R4, 0x2, P5 ;  /* 0x000000041c457211 */ /* 0x000fe400028f16ff */
[----:B-1----:R-:W-:-:S02]  /*34c50*/  LEA R54, P1, R15, R3, 0x2 ;  /* 0x000000030f367211 */ /* 0x002fc400078210ff */
[----:B------:R-:W-:Y:S02]  /*34c60*/  IADD3 R28, R17, c[0x0][0x198], RZ ;  /* 0x00006600111c7a10 */ /* 0x000fe40007ffe0ff */
[----:B------:R-:W-:Y:S02]  /*34c70*/  IADD3 R41, R252, 0x16e, RZ ;  /* 0x0000016efc297810 */ /* 0x000fe40007ffe0ff */
[----:B------:R-:W-:Y:S02]  /*34c80*/  LEA.HI.X.SX32 R55, R15, R4, 0x2, P1 ;  /* 0x000000040f377211 */ /* 0x000fe400008f16ff */
[----:B------:R-:W-:Y:S02]  /*34c90*/  IADD3 R43, R28, c[0x0][0x198], RZ ;  /* 0x000066001c2b7a10 */ /* 0x000fe40007ffe0ff */
[----:B------:R-:W-:Y:S01]  /*34ca0*/  ISETP.LT.AND P6, PT, R41, c[0x0][0x17c], !P0 ;  /* 0x00005f0029007a0c */ /* 0x000fe200047c1270 */
[----:B----4-:R-:W-:Y:S01]  /*34cb0*/  @P2 STG.E [R68.64], R87 ;  /* 0x0000005744002986 */ /* 0x010fe2000c101904 */
[----:B------:R-:W-:-:S02]  /*34cc0*/  IADD3 R41, R252, 0x170, RZ ;  /* 0x00000170fc297810 */ /* 0x000fc40007ffe0ff */
[----:B------:R-:W-:Y:S01]  /*34cd0*/  IADD3 R15, R43, c[0x0][0x198], RZ ;  /* 0x000066002b0f7a10 */ /* 0x000fe20007ffe0ff */
[----:B------:R1:W-:Y:S01]  /*34ce0*/  @P3 STG.E [R54.64], R106 ;  /* 0x0000006a36003986 */ /* 0x0003e2000c101904 */
[-C--:B------:R-:W-:Y:S02]  /*34cf0*/  LEA R58, P5, R23, R3.reuse, 0x2 ;  /* 0x00000003173a7211 */ /* 0x080fe400078a10ff */
[----:B------:R-:W-:Y:S02]  /*34d00*/  LEA R70, P3, R16, R3, 0x2 ;  /* 0x0000000310467211 */ /* 0x000fe400078610ff */
[----:B------:R-:W-:Y:S02]  /*34d10*/  IADD3 R42, R252, 0x16f, RZ ;  /* 0x0000016ffc2a7810 */ /* 0x000fe40007ffe0ff */
[----:B------:R-:W-:Y:S02]  /*34d20*/  ISETP.LT.AND P2, PT, R41, c[0x0][0x17c], !P0 ;  /* 0x00005f0029007a0c */ /* 0x000fe40004741270 */
[----:B------:R-:W-:-:S02]  /*34d30*/  IADD3 R41, R15, c[0x0][0x198], RZ ;  /* 0x000066000f297a10 */ /* 0x000fc40007ffe0ff */
[-C--:B--2---:R-:W-:Y:S02]  /*34d40*/  LEA.HI.X.SX32 R59, R23, R4.reuse, 0x2, P5 ;  /* 0x00000004173b7211 */ /* 0x084fe400028f16ff */
[-C--:B------:R-:W-:Y:S02]  /*34d50*/  LEA.HI.X.SX32 R71, R16, R4.reuse, 0x2, P3 ;  /* 0x0000000410477211 */ /* 0x080fe400018f16ff */
[----:B------:R-:W-:Y:S02]  /*34d60*/  ISETP.LT.AND P1, PT, R42, c[0x0][0x17c], !P0 ;  /* 0x00005f002a007a0c */ /* 0x000fe40004721270 */
[C---:B---3--:R-:W-:Y:S02]  /*34d70*/  LEA R64, P3, R10.reuse, R3, 0x2 ;  /* 0x000000030a407211 */ /* 0x048fe400078610ff */
[----:B------:R-:W-:Y:S01]  /*34d80*/  IADD3 R42, R41, c[0x0][0x198], RZ ;  /* 0x00006600292a7a10 */ /* 0x000fe20007ffe0ff */
[----:B------:R2:W-:Y:S01]  /*34d90*/  @P4 STG.E [R58.64], R107 ;  /* 0x0000006b3a004986 */ /* 0x0005e2000c101904 */
[----:B------:R-:W-:-:S02]  /*34da0*/  LEA.HI.X.SX32 R65, R10, R4, 0x2, P3 ;  /* 0x000000040a417211 */ /* 0x000fc400018f16ff */
[----:B------:R-:W-:Y:S01]  /*34db0*/  IADD3 R16, R42, c[0x0][0x198], RZ ;  /* 0x000066002a107a10 */ /* 0x000fe20007ffe0ff */
[----:B------:R-:W-:Y:S01]  /*34dc0*/  STL.64 [R1+0x48], R70 ;  /* 0x0000484601007387 */ /* 0x000fe20000100a00 */
[-C--:B-1----:R-:W-:Y:S02]  /*34dd0*/  LEA R54, P5, R63, R3.reuse, 0x2 ;  /* 0x000000033f367211 */ /* 0x082fe400078a10ff */
[----:B------:R-:W-:Y:S02]  /*34de0*/  IADD3 R23, R16, c[0x0][0x198], RZ ;  /* 0x0000660010177a10 */ /* 0x000fe40007ffe0ff */
[C---:B--2---:R-:W-:Y:S01]  /*34df0*/  LEA R58, P4, R40.reuse, R3, 0x2 ;  /* 0x00000003283a7211 */ /* 0x044fe200078810ff */
[----:B------:R1:W-:Y:S03]  /*34e00*/  STL.64 [R1+0x40], R64 ;  /* 0x0000404001007387 */ /* 0x0003e60000100a00 */
[----:B------:R-:W-:-:S02]  /*34e10*/  LEA.HI.X.SX32 R59, R40, R4, 0x2, P4 ;  /* 0x00000004283b7211 */ /* 0x000fc400020f16ff */
[----:B------:R-:W-:Y:S02]  /*34e20*/  LEA.HI.X.SX32 R55, R63, R4, 0x2, P5 ;  /* 0x000000043f377211 */ /* 0x000fe400028f16ff */
[----:B------:R-:W-:Y:S01]  /*34e30*/  IADD3 R40, R23, c[0x0][0x198], RZ ;  /* 0x0000660017287a10 */ /* 0x000fe20007ffe0ff */
[----:B------:R2:W-:Y:S01]  /*34e40*/  STL.64 [R1+0x38], R58 ;  /* 0x0000383a01007387 */ /* 0x0005e20000100a00 */
[----:B-1----:R-:W-:-:S04]  /*34e50*/  LEA R64, P3, R7, R3, 0x2 ;  /* 0x0000000307407211 */ /* 0x002fc800078610ff */
[-C--:B------:R-:W-:Y:S02]  /*34e60*/  LEA.HI.X.SX32 R65, R7, R4.reuse, 0x2, P3 ;  /* 0x0000000407417211 */ /* 0x080fe400018f16ff */
[C---:B--2---:R-:W-:Y:S01]  /*34e70*/  LEA R58, P4, R61.reuse, R3, 0x2 ;  /* 0x000000033d3a7211 */ /* 0x044fe200078810ff */
[----:B------:R1:W-:Y:S01]  /*34e80*/  STL.64 [R1+0x30], R54 ;  /* 0x0000303601007387 */ /* 0x0003e20000100a00 */
[----:B------:R-:W-:Y:S02]  /*34e90*/  IADD3 R10, R40, c[0x0][0x198], RZ ;  /* 0x00006600280a7a10 */ /* 0x000fe40007ffe0ff */
[----:B------:R-:W-:Y:S01]  /*34ea0*/  LEA.HI.X.SX32 R59, R61, R4, 0x2, P4 ;  /* 0x000000043d3b7211 */ /* 0x000fe200020f16ff */
[----:B------:R2:W-:Y:S01]  /*34eb0*/  STL.64 [R1+0x28], R64 ;  /* 0x0000284001007387 */ /* 0x0005e20000100a00 */
[----:B------:R-:W-:-:S03]  /*34ec0*/  IADD3 R7, R10, c[0x0][0x198], RZ ;  /* 0x000066000a077a10 */ /* 0x000fc60007ffe0ff */
[----:B------:R3:W-:Y:S01]  /*34ed0*/  STL.64 [R1+0x20], R58 ;  /* 0x0000203a01007387 */ /* 0x0007e20000100a00 */
[CC--:B-1----:R-:W-:Y:S02]  /*34ee0*/  LEA R54, P5, R62.reuse, R3.reuse, 0x2 ;  /* 0x000000033e367211 */ /* 0x0c2fe400078a10ff */
[CC--:B--2---:R-:W-:Y:S02]  /*34ef0*/  LEA R64, P3, R39.reuse, R3.reuse, 0x2 ;  /* 0x0000000327407211 */ /* 0x0c4fe400078610ff */
[-C--:B------:R-:W-:Y:S02]  /*34f00*/  LEA.HI.X.SX32 R55, R62, R4.reuse, 0x2, P5 ;  /* 0x000000043e377211 */ /* 0x080fe400028f16ff */
[C---:B---3--:R-:W-:Y:S02]  /*34f10*/  LEA R58, P4, R22.reuse, R3, 0x2 ;  /* 0x00000003163a7211 */ /* 0x048fe400078810ff */
[-C--:B------:R-:W-:Y:S02]  /*34f20*/  LEA.HI.X.SX32 R65, R39, R4.reuse, 0x2, P3 ;  /* 0x0000000427417211 */ /* 0x080fe400018f16ff */
[----:B------:R-:W-:Y:S01]  /*34f30*/  IADD3 R39, R7, c[0x0][0x198], RZ ;  /* 0x0000660007277a10 */ /* 0x000fe20007ffe0ff */
[----:B------:R1:W-:Y:S01]  /*34f40*/  STL.64 [R1+0x18], R54 ;  /* 0x0000183601007387 */ /* 0x0003e20000100a00 */
[----:B------:R-:W-:-:S02]  /*34f50*/  LEA.HI.X.SX32 R59, R22, R4, 0x2, P4 ;  /* 0x00000004163b7211 */ /* 0x000fc400020f16ff */
[-C--:B------:R-:W-:Y:S02]  /*34f60*/  LEA R250, P3, R11, R3.reuse, 0x2 ;  /* 0x000000030bfa7211 */ /* 0x080fe400078610ff */
[----:B------:R-:W-:Y:S02]  /*34f70*/  IADD3 R22, R39, c[0x0][0x198], RZ ;  /* 0x0000660027167a10 */ /* 0x000fe40007ffe0ff */
[-C--:B------:R-:W-:Y:S02]  /*34f80*/  LEA R244, P4, R38, R3.reuse, 0x2 ;  /* 0x0000000326f47211 */ /* 0x080fe400078810ff */
[----:B------:R-:W-:Y:S02]  /*34f90*/  LEA.HI.X.SX32 R251, R11, R4, 0x2, P3 ;  /* 0x000000040bfb7211 */ /* 0x000fe400018f16ff */
[----:B-1----:R-:W-:Y:S02]  /*34fa0*/  LEA R54, P5, R60, R3, 0x2 ;  /* 0x000000033c367211 */ /* 0x002fe400078a10ff */
[----:B------:R-:W-:-:S02]  /*34fb0*/  IADD3 R11, R22, c[0x0][0x198], RZ ;  /* 0x00006600160b7a10 */ /* 0x000fc40007ffe0ff */
[-C--:B------:R-:W-:Y:S02]  /*34fc0*/  LEA.HI.X.SX32 R55, R60, R4.reuse, 0x2, P5 ;  /* 0x000000043c377211 */ /* 0x080fe400028f16ff */
[-C--:B------:R-:W-:Y:S02]  /*34fd0*/  LEA R246, P5, R57, R3.reuse, 0x2 ;  /* 0x0000000339f67211 */ /* 0x080fe400078a10ff */
[-C--:B------:R-:W-:Y:S02]  /*34fe0*/  LEA.HI.X.SX32 R245, R38, R4.reuse, 0x2, P4 ;  /* 0x0000000426f57211 */ /* 0x080fe400020f16ff */
[----:B------:R-:W-:Y:S02]  /*34ff0*/  LEA R240, P3, R6, R3, 0x2 ;  /* 0x0000000306f07211 */ /* 0x000fe400078610ff */
[----:B------:R-:W-:Y:S02]  /*35000*/  IADD3 R38, R11, c[0x0][0x198], RZ ;  /* 0x000066000b267a10 */ /* 0x000fe40007ffe0ff */
[----:B------:R-:W-:-:S02]  /*35010*/  LEA.HI.X.SX32 R247, R57, R4, 0x2, P5 ;  /* 0x0000000439f77211 */ /* 0x000fc400028f16ff */
[-C--:B------:R-:W-:Y:S02]  /*35020*/  LEA R236, P5, R8, R3.reuse, 0x2 ;  /* 0x0000000308ec7211 */ /* 0x080fe400078a10ff */
[-C--:B------:R-:W-:Y:S02]  /*35030*/  LEA.HI.X.SX32 R241, R6, R4.reuse, 0x2, P3 ;  /* 0x0000000406f17211 */ /* 0x080fe400018f16ff */
[----:B------:R-:W-:Y:S02]  /*35040*/  IADD3 R6, R38, c[0x0][0x198], RZ ;  /* 0x0000660026067a10 */ /* 0x000fe40007ffe0ff */
[----:B------:R-:W-:Y:S02]  /*35050*/  LEA R242, P4, R37, R3, 0x2 ;  /* 0x0000000325f27211 */ /* 0x000fe400078810ff */
[----:B------:R-:W-:Y:S02]  /*35060*/  LEA.HI.X.SX32 R237, R8, R4, 0x2, P5 ;  /* 0x0000000408ed7211 */ /* 0x000fe400028f16ff */
[----:B------:R-:W-:-:S02]  /*35070*/  IADD3 R8, R6, c[0x0][0x198], RZ ;  /* 0x0000660006087a10 */ /* 0x000fc40007ffe0ff */
[-C--:B------:R-:W-:Y:S02]  /*35080*/  LEA R238, P3, R5, R3.reuse, 0x2 ;  /* 0x0000000305ee7211 */ /* 0x080fe400078610ff */
[-C--:B------:R-:W-:Y:S02]  /*35090*/  LEA.HI.X.SX32 R243, R37, R4.reuse, 0x2, P4 ;  /* 0x0000000425f37211 */ /* 0x080fe400020f16ff */
[----:B------:R-:W-:Y:S02]  /*350a0*/  IADD3 R37, R8, c[0x0][0x198], RZ ;  /* 0x0000660008257a10 */ /* 0x000fe40007ffe0ff */
[-C--:B------:R-:W-:Y:S02]  /*350b0*/  LEA R234, P5, R56, R3.reuse, 0x2 ;  /* 0x0000000338ea7211 */ /* 0x080fe400078a10ff */
[----:B------:R-:W-:Y:S02]  /*350c0*/  LEA.HI.X.SX32 R239, R5, R4, 0x2, P3 ;  /* 0x0000000405ef7211 */ /* 0x000fe400018f16ff */
[----:B------:R-:W-:-:S02]  /*350d0*/  LEA R228, P3, R0, R3, 0x2 ;  /* 0x0000000300e47211 */ /* 0x000fc400078610ff */
[----:B------:R-:W-:Y:S02]  /*350e0*/  IADD3 R5, R37, c[0x0][0x198], RZ ;  /* 0x0000660025057a10 */ /* 0x000fe40007ffe0ff */
[-C--:B------:R-:W-:Y:S02]  /*350f0*/  LEA R232, P4, R53, R3.reuse, 0x2 ;  /* 0x0000000335e87211 */ /* 0x080fe400078810ff */
[-C--:B------:R-:W-:Y:S02]  /*35100*/  LEA.HI.X.SX32 R235, R56, R4.reuse, 0x2, P5 ;  /* 0x0000000438eb7211 */ /* 0x080fe400028f16ff */
[----:B------:R-:W-:Y:S02]  /*35110*/  LEA R224, P5, R36, R3, 0x2 ;  /* 0x0000000324e07211 */ /* 0x000fe400078a10ff */
[----:B------:R-:W-:Y:S02]  /*35120*/  LEA.HI.X.SX32 R229, R0, R4, 0x2, P3 ;  /* 0x0000000400e57211 */ /* 0x000fe400018f16ff */
[----:B------:R-:W-:-:S02]  /*35130*/  IADD3 R0, R5, c[0x0][0x198], RZ ;  /* 0x0000660005007a10 */ /* 0x000fc40007ffe0ff */
[-C--:B------:R-:W-:Y:S02]  /*35140*/  LEA.HI.X.SX32 R233, R53, R4.reuse, 0x2, P4 ;  /* 0x0000000435e97211 */ /* 0x080fe400020f16ff */
[CC--:B------:R-:W-:Y:S02]  /*35150*/  LEA R230, P4, R9.reuse, R3.reuse, 0x2 ;  /* 0x0000000309e67211 */ /* 0x0c0fe400078810ff */
[-C--:B------:R-:W-:Y:S02]  /*35160*/  LEA.HI.X.SX32 R225, R36, R4.reuse, 0x2, P5 ;  /* 0x0000000424e17211 */ /* 0x080fe400028f16ff */
[----:B------:R-:W-:Y:S02]  /*35170*/  IADD3 R36, R0, c[0x0][0x198], RZ ;  /* 0x0000660000247a10 */ /* 0x000fe40007ffe0ff */
[----:B------:R-:W-:Y:S02]  /*35180*/  LEA.HI.X.SX32 R231, R9, R4, 0x2, P4 ;  /* 0x0000000409e77211 */ /* 0x000fe400020f16ff */
[----:B------:R-:W-:-:S02]  /*35190*/  LEA R220, P4, R14, R3, 0x2 ;  /* 0x000000030edc7211 */ /* 0x000fc400078810ff */
[----:B------:R-:W-:Y:S02]  /*351a0*/  IADD3 R9, R36, c[0x0][0x198], RZ ;  /* 0x0000660024097a10 */ /* 0x000fe40007ffe0ff */
[-C--:B------:R-:W-:Y:S02]  /*351b0*/  LEA R226, P3, R52, R3.reuse, 0x2 ;  /* 0x0000000334e27211 */ /* 0x080fe400078610ff */
[----:B------:R-:W-:Y:S02]  /*351c0*/  LEA R222, P5, R35, R3, 0x2 ;  /* 0x0000000323de7211 */ /* 0x000fe400078a10ff */
[-C--:B------:R-:W-:Y:S02]  /*351d0*/  LEA.HI.X.SX32 R221, R14, R4.reuse, 0x2, P4 ;  /* 0x000000040edd7211 */ /* 0x080fe400020f16ff */
[----:B------:R-:W-:Y:S02]  /*351e0*/  IADD3 R14, R9, c[0x0][0x198], RZ ;  /* 0x00006600090e7a10 */ /* 0x000fe40007ffe0ff */
[----:B------:R-:W-:-:S02]  /*351f0*/  LEA.HI.X.SX32 R227, R52, R4, 0x2, P3 ;  /* 0x0000000434e37211 */ /* 0x000fc400018f16ff */
[-C--:B------:R-:W-:Y:S02]  /*35200*/  LEA R216, P3, R13, R3.reuse, 0x2 ;  /* 0x000000030dd87211 */ /* 0x080fe400078610ff */
[-C--:B------:R-:W-:Y:S02]  /*35210*/  LEA.HI.X.SX32 R223, R35, R4.reuse, 0x2, P5 ;  /* 0x0000000423df7211 */ /* 0x080fe400028f16ff */
[----:B------:R-:W-:Y:S02]  /*35220*/  IADD3 R35, R14, c[0x0][0x198], RZ ;  /* 0x000066000e237a10 */ /* 0x000fe40007ffe0ff */
[-C--:B------:R-:W-:Y:S02]  /*35230*/  LEA R218, P4, R50, R3.reuse, 0x2 ;  /* 0x0000000332da7211 */ /* 0x080fe400078810ff */
[----:B------:R-:W-:Y:S02]  /*35240*/  LEA.HI.X.SX32 R217, R13, R4, 0x2, P3 ;  /* 0x000000040dd97211 */ /* 0x000fe400018f16ff */
[----:B------:R-:W-:-:S02]  /*35250*/  LEA R214, P3, R30, R3, 0x2 ;  /* 0x000000031ed67211 */ /* 0x000fc400078610ff */
[----:B------:R-:W-:Y:S02]  /*35260*/  IADD3 R13, R35, c[0x0][0x198], RZ ;  /* 0x00006600230d7a10 */ /* 0x000fe40007ffe0ff */
[-C--:B------:R-:W-:Y:S02]  /*35270*/  LEA.HI.X.SX32 R219, R50, R4.reuse, 0x2, P4 ;  /* 0x0000000432db7211 */ /* 0x080fe400020f16ff */
[----:B------:R-:W-:Y:S02]  /*35280*/  LEA R208, P4, R34, R3, 0x2 ;  /* 0x0000000322d07211 */ /* 0x000fe400078810ff */
[-C--:B------:R-:W-:Y:S02]  /*35290*/  LEA.HI.X.SX32 R215, R30, R4.reuse, 0x2, P3 ;  /* 0x000000041ed77211 */ /* 0x080fe400018f16ff */
[----:B------:R-:W-:Y:S02]  /*352a0*/  IADD3 R30, R13, c[0x0][0x198], RZ ;  /* 0x000066000d1e7a10 */ /* 0x000fe40007ffe0ff */
[----:B------:R-:W-:-:S02]  /*352b0*/  LEA.HI.X.SX32 R209, R34, R4, 0x2, P4 ;  /* 0x0000000422d17211 */ /* 0x000fc400020f16ff */
[-C--:B------:R-:W-:Y:S02]  /*352c0*/  LEA R204, P3, R12, R3.reuse, 0x2 ;  /* 0x000000030ccc7211 */ /* 0x080fe400078610ff */
[----:B------:R-:W-:Y:S02]  /*352d0*/  IADD3 R34, R30, c[0x0][0x198], RZ ;  /* 0x000066001e227a10 */ /* 0x000fe40007ffe0ff */
[----:B------:R-:W-:Y:S02]  /*352e0*/  LEA R206, P4, R20, R3, 0x2 ;  /* 0x0000000314ce7211 */ /* 0x000fe400078810ff */
[-C--:B------:R-:W-:Y:S02]  /*352f0*/  LEA.HI.X.SX32 R205, R12, R4.reuse, 0x2, P3 ;  /* 0x000000040ccd7211 */ /* 0x080fe400018f16ff */
[----:B------:R-:W-:Y:S02]  /*35300*/  IADD3 R12, R34, c[0x0][0x198], RZ ;  /* 0x00006600220c7a10 */ /* 0x000fe40007ffe0ff */
[----:B------:R-:W-:-:S02]  /*35310*/  LEA.HI.X.SX32 R207, R20, R4, 0x2, P4 ;  /* 0x0000000414cf7211 */ /* 0x000fc400020f16ff */
[-C--:B------:R-:W-:Y:S02]  /*35320*/  LEA R202, P3, R33, R3.reuse, 0x2 ;  /* 0x0000000321ca7211 */ /* 0x080fe400078610ff */
[-C--:B------:R-:W-:Y:S02]  /*35330*/  LEA R212, P5, R51, R3.reuse, 0x2 ;  /* 0x0000000333d47211 */ /* 0x080fe400078a10ff */
[----:B------:R-:W-:Y:S02]  /*35340*/  IADD3 R20, R12, c[0x0][0x198], RZ ;  /* 0x000066000c147a10 */ /* 0x000fe40007ffe0ff */
[----:B------:R-:W-:Y:S02]  /*35350*/  LEA R196, P4, R27, R3, 0x2 ;  /* 0x000000031bc47211 */ /* 0x000fe400078810ff */
[-C--:B------:R-:W-:Y:S02]  /*35360*/  LEA.HI.X.SX32 R203, R33, R4.reuse, 0x2, P3 ;  /* 0x0000000421cb7211 */ /* 0x080fe400018f16ff */
[----:B------:R-:W-:-:S02]  /*35370*/  LEA.HI.X.SX32 R213, R51, R4, 0x2, P5 ;  /* 0x0000000433d57211 */ /* 0x000fc400028f16ff */
[----:B------:R-:W-:Y:S02]  /*35380*/  IADD3 R33, R20, c[0x0][0x198], RZ ;  /* 0x0000660014217a10 */ /* 0x000fe40007ffe0ff */
[-C--:B------:R-:W-:Y:S02]  /*35390*/  LEA R210, P5, R49, R3.reuse, 0x2 ;  /* 0x0000000331d27211 */ /* 0x080fe400078a10ff */
[-C--:B------:R-:W-:Y:S02]  /*353a0*/  LEA.HI.X.SX32 R197, R27, R4.reuse, 0x2, P4 ;  /* 0x000000041bc57211 */ /* 0x080fe400020f16ff */
[----:B------:R-:W-:Y:S02]  /*353b0*/  LEA R192, P3, R19, R3, 0x2 ;  /* 0x0000000313c07211 */ /* 0x000fe400078610ff */
[----:B------:R-:W-:Y:S02]  /*353c0*/  IADD3 R27, R33, c[0x0][0x198], RZ ;  /* 0x00006600211b7a10 */ /* 0x000fe40007ffe0ff */
[----:B------:R-:W-:-:S02]  /*353d0*/  LEA.HI.X.SX32 R211, R49, R4, 0x2, P5 ;  /* 0x0000000431d37211 */ /* 0x000fc400028f16ff */
[-C--:B------:R-:W-:Y:S02]  /*353e0*/  LEA R200, P5, R48, R3.reuse, 0x2 ;  /* 0x0000000330c87211 */ /* 0x080fe400078a10ff */
[-C--:B------:R-:W-:Y:S02]  /*353f0*/  LEA R194, P4, R32, R3.reuse, 0x2 ;  /* 0x0000000320c27211 */ /* 0x080fe400078810ff */
[-C--:B------:R-:W-:Y:S02]  /*35400*/  LEA.HI.X.SX32 R193, R19, R4.reuse, 0x2, P3 ;  /* 0x0000000413c17211 */ /* 0x080fe400018f16ff */
[----:B------:R-:W-:Y:S02]  /*35410*/  IADD3 R19, R27, c[0x0][0x198], RZ ;  /* 0x000066001b137a10 */ /* 0x000fe40007ffe0ff */
[----:B------:R-:W-:Y:S02]  /*35420*/  LEA.HI.X.SX32 R201, R48, R4, 0x2, P5 ;  /* 0x0000000430c97211 */ /* 0x000fe400028f16ff */
[----:B------:R-:W-:-:S02]  /*35430*/  LEA R198, P5, R47, R3, 0x2 ;  /* 0x000000032fc67211 */ /* 0x000fc400078a10ff */
[-C--:B------:R-:W-:Y:S02]  /*35440*/  LEA.HI.X.SX32 R195, R32, R4.reuse, 0x2, P4 ;  /* 0x0000000420c37211 */ /* 0x080fe400020f16ff */
[-C--:B------:R-:W-:Y:S02]  /*35450*/  LEA R190, P3, R18, R3.reuse, 0x2 ;  /* 0x0000000312be7211 */ /* 0x080fe400078610ff */
[----:B------:R-:W-:Y:S02]  /*35460*/  IADD3 R32, R19, c[0x0][0x198], RZ ;  /* 0x0000660013207a10 */ /* 0x000fe40007ffe0ff */
[-C--:B------:R-:W-:Y:S02]  /*35470*/  LEA.HI.X.SX32 R199, R47, R4.reuse, 0x2, P5 ;  /* 0x000000042fc77211 */ /* 0x080fe400028f16ff */
[----:B------:R-:W-:Y:S02]  /*35480*/  LEA R184, P4, R26, R3, 0x2 ;  /* 0x000000031ab87211 */ /* 0x000fe400078810ff */
[----:B------:R-:W-:-:S02]  /*35490*/  LEA.HI.X.SX32 R191, R18, R4, 0x2, P3 ;  /* 0x0000000412bf7211 */ /* 0x000fc400018f16ff */
[-C--:B------:R-:W-:Y:S02]  /*354a0*/  LEA R188, P5, R46, R3.reuse, 0x2 ;  /* 0x000000032ebc7211 */ /* 0x080fe400078a10ff */
[----:B------:R-:W-:Y:S02]  /*354b0*/  IADD3 R18, R32, c[0x0][0x198], RZ ;  /* 0x0000660020127a10 */ /* 0x000fe40007ffe0ff */
[-C--:B------:R-:W-:Y:S02]  /*354c0*/  LEA.HI.X.SX32 R185, R26, R4.reuse, 0x2, P4 ;  /* 0x000000041ab97211 */ /* 0x080fe400020f16ff */
[----:B------:R-:W-:Y:S02]  /*354d0*/  LEA R180, P3, R31, R3, 0x2 ;  /* 0x000000031fb47211 */ /* 0x000fe400078610ff */
[----:B------:R-:W-:Y:S02]  /*354e0*/  LEA.HI.X.SX32 R189, R46, R4, 0x2, P5 ;  /* 0x000000042ebd7211 */ /* 0x000fe400028f16ff */
[----:B------:R-:W-:-:S02]  /*354f0*/  IADD3 R26, R18, c[0x0][0x198], RZ ;  /* 0x00006600121a7a10 */ /* 0x000fc40007ffe0ff */
        /* <DEDUP_REMOVED lines=12> */
[----:B------:R-:W-:Y:S02]  /*355c0*/  IADD3 R21, R24, c[0x0][0x198], RZ ;  /* 0x0000660018157a10 */ /* 0x000fe40007ffe0ff */
[-C--:B------:R-:W-:Y:S02]  /*355d0*/  LEA R172, P4, R25, R3.reuse, 0x2 ;  /* 0x0000000319ac7211 */ /* 0x080fe400078810ff */
[-C--:B------:R-:W-:Y:S02]  /*355e0*/  LEA.HI.X.SX32 R175, R29, R4.reuse, 0x2, P5 ;  /* 0x000000041daf7211 */ /* 0x080fe400028f16ff */
[----:B------:R-:W-:Y:S02]  /*355f0*/  IADD3 R29, R21, c[0x0][0x198], RZ ;  /* 0x00006600151d7a10 */ /* 0x000fe40007ffe0ff */
[----:B------:R-:W-:Y:S02]  /*35600*/  LEA.HI.X.SX32 R173, R25, R4, 0x2, P4 ;  /* 0x0000000419ad7211 */ /* 0x000fe400020f16ff */
[----:B------:R-:W-:-:S02]  /*35610*/  LEA R168, P3, R17, R3, 0x2 ;  /* 0x0000000311a87211 */ /* 0x000fc400078610ff */
[----:B------:R-:W-:Y:S02]  /*35620*/  IADD3 R25, R29, c[0x0][0x198], RZ ;  /* 0x000066001d197a10 */ /* 0x000fe40007ffe0ff */
[CC--:B------:R-:W-:Y:S02]  /*35630*/  LEA R170, P4, R28.reuse, R3.reuse, 0x2 ;  /* 0x000000031caa7211 */ /* 0x0c0fe400078810ff */
[-C--:B------:R-:W-:Y:S02]  /*35640*/  LEA.HI.X.SX32 R169, R17, R4.reuse, 0x2, P3 ;  /* 0x0000000411a97211 */ /* 0x080fe400018f16ff */
[----:B------:R-:W-:Y:S02]  /*35650*/  IADD3 R17, R25, c[0x0][0x198], RZ ;  /* 0x0000660019117a10 */ /* 0x000fe40007ffe0ff */
[----:B------:R-:W-:Y:S02]  /*35660*/  LEA R166, P3, R15, R3, 0x2 ;  /* 0x000000030fa67211 */ /* 0x000fe400078610ff */
        /* <DEDUP_REMOVED lines=10> */
[----:B------:R-:W-:Y:S02]  /*35710*/  LEA.HI.X.SX32 R159, R23, R4, 0x2, P4 ;  /* 0x00000004179f7211 */ /* 0x000fe400020f16ff */
[----:B------:R-:W-:Y:S02]  /*35720*/  LEA R154, P3, R10, R3, 0x2 ;  /* 0x000000030a9a7211 */ /* 0x000fe400078610ff */
        /* <DEDUP_REMOVED lines=9> */
[-C--:B------:R-:W-:Y:S02]  /*357c0*/  LEA R162, P5, R42, R3.reuse, 0x2 ;  /* 0x000000032aa27211 */ /* 0x080fe400078a10ff */
[----:B------:R-:W-:Y:S02]  /*357d0*/  LEA R146, P4, R11, R3, 0x2 ;  /* 0x000000030b927211 */ /* 0x000fe400078810ff */
[----:B------:R-:W-:Y:S02]  /*357e0*/  LEA.HI.X.SX32 R145, R22, R4, 0x2, P3 ;  /* 0x0000000416917211 */ /* 0x000fe400018f16ff */
[----:B------:R-:W-:-:S02]  /*357f0*/  IADD3 R22, R7, c[0x0][0x198], RZ ;  /* 0x0000660007167a10 */ /* 0x000fc40007ffe0ff */
[-C--:B------:R-:W-:Y:S02]  /*35800*/  LEA.HI.X.SX32 R163, R42, R4.reuse, 0x2, P5 ;  /* 0x000000042aa37211 */ /* 0x080fe400028f16ff */
[----:B------:R-:W-:Y:S02]  /*35810*/  LEA.HI.X.SX32 R147, R11, R4, 0x2, P4 ;  /* 0x000000040b937211 */ /* 0x000fe400020f16ff */
[-C--:B------:R-:W-:Y:S02]  /*35820*/  LEA R142, P3, R6, R3.reuse, 0x2 ;  /* 0x00000003068e7211 */ /* 0x080fe400078610ff */
[-C--:B------:R-:W-:Y:S02]  /*35830*/  LEA R152, P5, R40, R3.reuse, 0x2 ;  /* 0x0000000328987211 */ /* 0x080fe400078a10ff */
[----:B------:R-:W-:Y:S02]  /*35840*/  IADD3 R11, R22, c[0x0][0x198], RZ ;  /* 0x00006600160b7a10 */ /* 0x000fe40007ffe0ff */
[----:B------:R-:W-:-:S02]  /*35850*/  LEA R136, P4, R8, R3, 0x2 ;  /* 0x0000000308887211 */ /* 0x000fc400078810ff */
[-C--:B------:R-:W-:Y:S02]  /*35860*/  LEA.HI.X.SX32 R143, R6, R4.reuse, 0x2, P3 ;  /* 0x00000004068f7211 */ /* 0x080fe400018f16ff */
        /* <DEDUP_REMOVED lines=19> */
[-C--:B------:R-:W-:Y:S02]  /*359a0*/  LEA R128, P5, R36, R3.reuse, 0x2 ;  /* 0x0000000324807211 */ /* 0x080fe400078a10ff */
[----:B------:R-:W-:Y:S01]  /*359b0*/  IADD3 R9, R0, c[0x0][0x198], RZ ;  /* 0x0000660000097a10 */ /* 0x000fe20007ffe0ff */
[----:B------:R-:W-:Y:S01]  /*359c0*/  STL.64 [R1+0x10], R64 ;  /* 0x0000104001007387 */ /* 0x000fe20000100a00 */
[-C--:B------:R-:W-:Y:S02]  /*359d0*/  LEA.HI.X.SX32 R125, R14, R4.reuse, 0x2, P4 ;  /* 0x000000040e7d7211 */ /* 0x080fe400020f16ff */
[----:B------:R-:W-:Y:S01]  /*359e0*/  LEA R94, P3, R13, R3, 0x2 ;  /* 0x000000030d5e7211 */ /* 0x000fe200078610ff */
[----:B------:R-:W-:Y:S01]  /*359f0*/  STL.64 [R1+0x8], R58 ;  /* 0x0000083a01007387 */ /* 0x000fe20000100a00 */
[----:B------:R-:W-:-:S02]  /*35a00*/  LEA.HI.X.SX32 R129, R36, R4, 0x2, P5 ;  /* 0x0000000424817211 */ /* 0x000fc400028f16ff */
[----:B------:R-:W-:Y:S01]  /*35a10*/  IADD3 R14, R9, c[0x0][0x198], RZ ;  /* 0x00006600090e7a10 */ /* 0x000fe20007ffe0ff */
[----:B------:R1:W-:Y:S01]  /*35a20*/  STL.64 [R1], R54 ;  /* 0x0000003601007387 */ /* 0x0003e20000100a00 */
[-C--:B------:R-:W-:Y:S02]  /*35a30*/  LEA R126, P5, R35, R3.reuse, 0x2 ;  /* 0x00000003237e7211 */ /* 0x080fe400078a10ff */
[-C--:B------:R-:W-:Y:S02]  /*35a40*/  LEA.HI.X.SX32 R95, R13, R4.reuse, 0x2, P3 ;  /* 0x000000040d5f7211 */ /* 0x080fe400018f16ff */
[----:B------:R-:W-:Y:S02]  /*35a50*/  IADD3 R13, R14, c[0x0][0x198], RZ ;  /* 0x000066000e0d7a10 */ /* 0x000fe40007ffe0ff */
[----:B------:R-:W-:Y:S02]  /*35a60*/  LEA.HI.X.SX32 R127, R35, R4, 0x2, P5 ;  /* 0x00000004237f7211 */ /* 0x000fe400028f16ff */
[----:B-1----:R-:W-:-:S02]  /*35a70*/  LEA R54, P4, R30, R3, 0x2 ;  /* 0x000000031e367211 */ /* 0x002fc400078810ff */
[-C--:B------:R-:W-:Y:S02]  /*35a80*/  LEA R88, P5, R34, R3.reuse, 0x2 ;  /* 0x0000000322587211 */ /* 0x080fe400078a10ff */
[-C--:B------:R-:W-:Y:S01]  /*35a90*/  LEA.HI.X.SX32 R55, R30, R4.reuse, 0x2, P4 ;  /* 0x000000041e377211 */ /* 0x080fe200020f16ff */
[----:B------:R-:W-:Y:S01]  /*35aa0*/  STL.64 [R1+0xe60], R250 ;  /* 0x000e60fa01007387 */ /* 0x000fe20000100a00 */
[-C--:B------:R-:W-:Y:S02]  /*35ab0*/  LEA R38, P3, R12, R3.reuse, 0x2 ;  /* 0x000000030c267211 */ /* 0x080fe400078610ff */
[-C--:B------:R-:W-:Y:S01]  /*35ac0*/  LEA R82, P4, R20, R3.reuse, 0x2 ;  /* 0x0000000314527211 */ /* 0x080fe200078810ff */
[----:B------:R-:W-:Y:S01]  /*35ad0*/  STL.64 [R1+0xe68], R244 ;  /* 0x000e68f401007387 */ /* 0x000fe20000100a00 */
[----:B------:R-:W-:Y:S02]  /*35ae0*/  IADD3 R30, R13, c[0x0][0x198], RZ ;  /* 0x000066000d1e7a10 */ /* 0x000fe40007ffe0ff */
[----:B------:R-:W-:Y:S01]  /*35af0*/  LEA.HI.X.SX32 R89, R34, R4, 0x2, P5 ;  /* 0x0000000422597211 */ /* 0x000fe200028f16ff */
[----:B------:R-:W-:Y:S01]  /*35b00*/  STL.64 [R1+0xe70], R246 ;  /* 0x000e70f601007387 */ /* 0x000fe20000100a00 */
[----:B------:R-:W-:-:S02]  /*35b10*/  LEA R36, P5, R33, R3, 0x2 ;  /* 0x0000000321247211 */ /* 0x000fc400078a10ff */
[-C--:B------:R-:W-:Y:S01]  /*35b20*/  LEA.HI.X.SX32 R39, R12, R4.reuse, 0x2, P3 ;  /* 0x000000040c277211 */ /* 0x080fe200018f16ff */
[----:B------:R-:W-:Y:S01]  /*35b30*/  STL.64 [R1+0xe78], R240 ;  /* 0x000e78f001007387 */ /* 0x000fe20000100a00 */
[----:B------:R-:W-:Y:S02]  /*35b40*/  LEA.HI.X.SX32 R83, R20, R4, 0x2, P4 ;  /* 0x0000000414537211 */ /* 0x000fe400020f16ff */
[----:B------:R-:W-:Y:S01]  /*35b50*/  IADD3 R12, R30, c[0x0][0x198], RZ ;  /* 0x000066001e0c7a10 */ /* 0x000fe20007ffe0ff */
[----:B------:R-:W-:Y:S01]  /*35b60*/  STL.64 [R1+0xe80], R242 ;  /* 0x000e80f201007387 */ /* 0x000fe20000100a00 */
[----:B------:R-:W-:-:S03]  /*35b70*/  LEA R34, P4, R19, R3, 0x2 ;  /* 0x0000000313227211 */ /* 0x000fc600078810ff */
[----:B------:R-:W-:Y:S01]  /*35b80*/  STL.64 [R1+0xe88], R236 ;  /* 0x000e88ec01007387 */ /* 0x000fe20000100a00 */
[-C--:B------:R-:W-:Y:S02]  /*35b90*/  LEA.HI.X.SX32 R37, R33, R4.reuse, 0x2, P5 ;  /* 0x0000000421257211 */ /* 0x080fe400028f16ff */
[-C--:B------:R-:W-:Y:S01]  /*35ba0*/  LEA R76, P3, R27, R3.reuse, 0x2 ;  /* 0x000000031b4c7211 */ /* 0x080fe200078610ff */
[----:B------:R-:W-:Y:S01]  /*35bb0*/  STL.64 [R1+0xe90], R238 ;  /* 0x000e90ee01007387 */ /* 0x000fe20000100a00 */
[----:B------:R-:W-:Y:S02]  /*35bc0*/  IADD3 R20, R12, c[0x0][0x198], RZ ;  /* 0x000066000c147a10 */ /* 0x000fe40007ffe0ff */
[----:B------:R-:W-:Y:S01]  /*35bd0*/  LEA.HI.X.SX32 R35, R19, R4, 0x2, P4 ;  /* 0x0000000413237211 */ /* 0x000fe200020f16ff */
[----:B------:R-:W-:Y:S01]  /*35be0*/  STL.64 [R1+0xe98], R232 ;  /* 0x000e98e801007387 */ /* 0x000fe20000100a00 */
[----:B------:R-:W-:-:S03]  /*35bf0*/  LEA R70, P5, R32, R3, 0x2 ;  /* 0x0000000320467211 */ /* 0x000fc600078a10ff */
[----:B------:R-:W-:Y:S01]  /*35c00*/  STL.64 [R1+0xea0], R234 ;  /* 0x000ea0ea01007387 */ /* 0x000fe20000100a00 */
[----:B------:R-:W-:-:S03]  /*35c10*/  LEA R64, P4, R26, R3, 0x2 ;  /* 0x000000031a407211 */ /* 0x000fc600078810ff */
[----:B------:R-:W-:Y:S01]  /*35c20*/  STL.64 [R1+0xea8], R228 ;  /* 0x000ea8e401007387 */ /* 0x000fe20000100a00 */
[----:B------:R-:W-:-:S03]  /*35c30*/  LEA.HI.X.SX32 R77, R27, R4, 0x2, P3 ;  /* 0x000000041b4d7211 */ /* 0x000fc600018f16ff */
[----:B------:R-:W-:Y:S01]  /*35c40*/  STL.64 [R1+0x50], R54 ;  /* 0x0000503601007387 */ /* 0x000fe20000100a00 */
[----:B------:R-:W-:-:S03]  /*35c50*/  IADD3 R27, R20, c[0x0][0x198], RZ ;  /* 0x00006600141b7a10 */ /* 0x000fc60007ffe0ff */
[----:B------:R-:W-:Y:S01]  /*35c60*/  STL.64 [R1+0x58], R38 ;  /* 0x0000582601007387 */ /* 0x000fe20000100a00 */
[----:B------:R-:W-:-:S03]  /*35c70*/  LEA.HI.X.SX32 R71, R32, R4, 0x2, P5 ;  /* 0x0000000420477211 */ /* 0x000fc600028f16ff */
[----:B------:R1:W-:Y:S01]  /*35c80*/  STL.64 [R1+0x60], R36 ;  /* 0x0000602401007387 */ /* 0x0003e20000100a00 */
[----:B------:R-:W-:-:S03]  /*35c90*/  LEA.HI.X.SX32 R65, R26, R4, 0x2, P4 ;  /* 0x000000041a417211 */ /* 0x000fc600020f16ff */
[----:B------:R2:W-:Y:S01]  /*35ca0*/  STL.64 [R1+0x68], R34 ;  /* 0x0000682201007387 */ /* 0x0005e20000100a00 */
[-C--:B------:R-:W-:Y:S02]  /*35cb0*/  LEA R32, P4, R21, R3.reuse, 0x2 ;  /* 0x0000000315207211 */ /* 0x080fe400078810ff */
[----:B------:R-:W-:Y:S02]  /*35cc0*/  IADD3 R19, R27, c[0x0][0x198], RZ ;  /* 0x000066001b137a10 */ /* 0x000fe40007ffe0ff */
[CC--:B-1----:R-:W-:Y:S02]  /*35cd0*/  LEA R36, P3, R18.reuse, R3.reuse, 0x2 ;  /* 0x0000000312247211 */ /* 0x0c2fe400078610ff */
[C---:B--2---:R-:W-:Y:S02]  /*35ce0*/  LEA R34, P5, R31.reuse, R3, 0x2 ;  /* 0x000000031f227211 */ /* 0x044fe400078a10ff */
[-C--:B------:R-:W-:Y:S02]  /*35cf0*/  LEA.HI.X.SX32 R37, R18, R4.reuse, 0x2, P3 ;  /* 0x0000000412257211 */ /* 0x080fe400018f16ff */
[----:B------:R-:W-:-:S02]  /*35d00*/  LEA.HI.X.SX32 R35, R31, R4, 0x2, P5 ;  /* 0x000000041f237211 */ /* 0x000fc400028f16ff */
[CC--:B------:R-:W-:Y:S02]  /*35d10*/  LEA R58, P3, R24.reuse, R3.reuse, 0x2 ;  /* 0x00000003183a7211 */ /* 0x0c0fe400078610ff */
[-C--:B------:R-:W-:Y:S02]  /*35d20*/  LEA.HI.X.SX32 R33, R21, R4.reuse, 0x2, P4 ;  /* 0x0000000415217211 */ /* 0x080fe400020f16ff */
[----:B------:R-:W-:Y:S02]  /*35d30*/  IADD3 R18, R19, c[0x0][0x198], RZ ;  /* 0x0000660013127a10 */ /* 0x000fe40007ffe0ff */
[C---:B------:R-:W-:Y:S01]  /*35d40*/  LEA R52, P5, R29.reuse, R3, 0x2 ;  /* 0x000000031d347211 */ /* 0x040fe200078a10ff */
[----:B------:R-:W-:Y:S01]  /*35d50*/  STL.64 [R1+0x70], R36 ;  /* 0x0000702401007387 */ /* 0x000fe20000100a00 */
[-C--:B------:R-:W-:Y:S02]  /*35d60*/  LEA.HI.X.SX32 R59, R24, R4.reuse, 0x2, P3 ;  /* 0x00000004183b7211 */ /* 0x080fe400018f16ff */
[----:B------:R-:W-:Y:S01]  /*35d70*/  IADD3 R26, R18, c[0x0][0x198], RZ ;  /* 0x00006600121a7a10 */ /* 0x000fe20007ffe0ff */
[----:B------:R1:W-:Y:S01]  /*35d80*/  STL.64 [R1+0x78], R34 ;  /* 0x0000782201007387 */ /* 0x0003e20000100a00 */
[----:B------:R-:W-:-:S03]  /*35d90*/  LEA.HI.X.SX32 R53, R29, R4, 0x2, P5 ;  /* 0x000000041d357211 */ /* 0x000fc600028f16ff */
[----:B------:R2:W-:Y:S01]  /*35da0*/  STL.64 [R1+0x80], R32 ;  /* 0x0000802001007387 */ /* 0x0005e20000100a00 */
[----:B------:R-:W-:Y:S02]  /*35db0*/  IADD3 R24, R26, c[0x0][0x198], RZ ;  /* 0x000066001a187a10 */ /* 0x000fe40007ffe0ff */
[CC--:B-1----:R-:W-:Y:S02]  /*35dc0*/  LEA R34, P3, R25.reuse, R3.reuse, 0x2 ;  /* 0x0000000319227211 */ /* 0x0c2fe400078610ff */
[CC--:B--2---:R-:W-:Y:S02]  /*35dd0*/  LEA R32, P5, R28.reuse, R3.reuse, 0x2 ;  /* 0x000000031c207211 */ /* 0x0c4fe400078a10ff */
[-C--:B------:R-:W-:Y:S02]  /*35de0*/  LEA.HI.X.SX32 R35, R25, R4.reuse, 0x2, P3 ;  /* 0x0000000419237211 */ /* 0x080fe400018f16ff */
[----:B------:R-:W-:Y:S02]  /*35df0*/  LEA.HI.X.SX32 R33, R28, R4, 0x2, P5 ;  /* 0x000000041c217211 */ /* 0x000fe400028f16ff */
[----:B------:R-:W-:Y:S01]  /*35e00*/  LEA R46, P4, R17, R3, 0x2 ;  /* 0x00000003112e7211 */ /* 0x000fe200078810ff */
[----:B------:R-:W-:Y:S01]  /*35e10*/  STL.64 [R1+0x88], R34 ;  /* 0x0000882201007387 */ /* 0x000fe20000100a00 */
[----:B------:R-:W-:-:S02]  /*35e20*/  IADD3 R21, R24, c[0x0][0x198], RZ ;  /* 0x0000660018157a10 */ /* 0x000fc40007ffe0ff */
[----:B------:R-:W-:Y:S01]  /*35e30*/  LEA.HI.X.SX32 R47, R17, R4, 0x2, P4 ;  /* 0x00000004112f7211 */ /* 0x000fe200020f16ff */
[----:B------:R1:W-:Y:S01]  /*35e40*/  STL.64 [R1+0x90], R32 ;  /* 0x0000902001007387 */ /* 0x0003e20000100a00 */
[----:B------:R-:W-:Y:S02]  /*35e50*/  IADD3 R25, R21, c[0x0][0x198], RZ ;  /* 0x0000660015197a10 */ /* 0x000fe40007ffe0ff */
[-C--:B------:R-:W-:Y:S02]  /*35e60*/  LEA R40, P3, R15, R3.reuse, 0x2 ;  /* 0x000000030f287211 */ /* 0x080fe400078610ff */
[----:B------:R-:W-:Y:S02]  /*35e70*/  IADD3 R17, R25, c[0x0][0x198], RZ ;  /* 0x0000660019117a10 */ /* 0x000fe40007ffe0ff */
[-C--:B-1----:R-:W-:Y:S02]  /*35e80*/  LEA R32, P4, R16, R3.reuse, 0x2 ;  /* 0x0000000310207211 */ /* 0x082fe400078810ff */
[----:B------:R-:W-:-:S02]  /*35e90*/  LEA R34, P5, R23, R3, 0x2 ;  /* 0x0000000317227211 */ /* 0x000fc400078a10ff */
[-C--:B------:R-:W-:Y:S02]  /*35ea0*/  LEA.HI.X.SX32 R33, R16, R4.reuse, 0x2, P4 ;  /* 0x0000000410217211 */ /* 0x080fe400020f16ff */
[-C--:B------:R-:W-:Y:S02]  /*35eb0*/  LEA.HI.X.SX32 R41, R15, R4.reuse, 0x2, P3 ;  /* 0x000000040f297211 */ /* 0x080fe400018f16ff */
[----:B------:R-:W-:Y:S01]  /*35ec0*/  IADD3 R15, R17, c[0x0][0x198], RZ ;  /* 0x00006600110f7a10 */ /* 0x000fe20007ffe0ff */
[----:B------:R1:W-:Y:S01]  /*35ed0*/  STL.64 [R1+0x98], R32 ;  /* 0x0000982001007387 */ /* 0x0003e20000100a00 */
[----:B------:R-:W-:Y:S02]  /*35ee0*/  LEA.HI.X.SX32 R35, R23, R4, 0x2, P5 ;  /* 0x0000000417237211 */ /* 0x000fe400028f16ff */
[----:B------:R-:W-:Y:S02]  /*35ef0*/  LEA R36, P3, R10, R3, 0x2 ;  /* 0x000000030a247211 */ /* 0x000fe400078610ff */
[----:B------:R-:W-:-:S02]  /*35f00*/  IADD3 R16, R15, c[0x0][0x198], RZ ;  /* 0x000066000f107a10 */ /* 0x000fc40007ffe0ff */
[-C--:B------:R-:W-:Y:S02]  /*35f10*/  LEA.HI.X.SX32 R37, R10, R4.reuse, 0x2, P3 ;  /* 0x000000040a257211 */ /* 0x080fe400018f16ff */
[CC--:B-1----:R-:W-:Y:S02]  /*35f20*/  LEA R32, P5, R22.reuse, R3.reuse, 0x2 ;  /* 0x0000000316207211 */ /* 0x0c2fe400078a10ff */
[C---:B------:R-:W-:Y:S02]  /*35f30*/  LEA R28, P4, R7.reuse, R3, 0x2 ;  /* 0x00000003071c7211 */ /* 0x040fe400078810ff */
[-C--:B------:R-:W-:Y:S01]  /*35f40*/  LEA.HI.X.SX32 R33, R22, R4.reuse, 0x2, P5 ;  /* 0x0000000416217211 */ /* 0x080fe200028f16ff */
[----:B------:R-:W-:Y:S01]  /*35f50*/  STL.64 [R1+0xa0], R36 ;  /* 0x0000a02401007387 */ /* 0x000fe20000100a00 */
[----:B------:R-:W-:Y:S02]  /*35f60*/  IADD3 R10, R16, c[0x0][0x198], RZ ;  /* 0x00006600100a7a10 */ /* 0x000fe40007ffe0ff */
[----:B------:R-:W-:Y:S01]  /*35f70*/  LEA.HI.X.SX32 R29, R7, R4, 0x2, P4 ;  /* 0x00000004071d7211 */ /* 0x000fe200020f16ff */
[----:B------:R1:W-:Y:S01]  /*35f80*/  STL.64 [R1+0xa8], R32 ;  /* 0x0000a82001007387 */ /* 0x0003e20000100a00 */
[----:B------:R-:W-:-:S02]  /*35f90*/  IADD3 R7, R10, c[0x0][0x198], RZ ;  /* 0x000066000a077a10 */ /* 0x000fc40007ffe0ff */
[-C--:B------:R-:W-:Y:S01]  /*35fa0*/  LEA R22, P4, R6, R3.reuse, 0x2 ;  /* 0x0000000306167211 */ /* 0x080fe200078810ff */
[----:B------:R-:W2:Y:S01]  /*35fb0*/  LDL.LU.64 R228, [R1+0x48] ;  /* 0x0000480001e47983 */ /* 0x000ea20000300a00 */
[----:B-1----:R-:W-:-:S03]  /*35fc0*/  LEA R32, P3, R11, R3, 0x2 ;  /* 0x000000030b207211 */ /* 0x002fc600078610ff */
[----:B------:R-:W3:Y:S01]  /*35fd0*/  LDL.LU.64 R234, [R1+0x40] ;  /* 0x0000400001ea7983 */ /* 0x000ee20000300a00 */
[-C--:B------:R-:W-:Y:S02]  /*35fe0*/  LEA.HI.X.SX32 R33, R11, R4.reuse, 0x2, P3 ;  /* 0x000000040b217211 */ /* 0x080fe400018f16ff */
[----:B------:R-:W-:Y:S02]  /*35ff0*/  IADD3 R11, R7, c[0x0][0x198], RZ ;  /* 0x00006600070b7a10 */ /* 0x000fe40007ffe0ff */
[----:B------:R-:W-:Y:S02]  /*36000*/  LEA.HI.X.SX32 R23, R6, R4, 0x2, P4 ;  /* 0x0000000406177211 */ /* 0x000fe400020f16ff */
[-C--:B------:R-:W-:Y:S02]  /*36010*/  LEA R108, P3, R5, R3.reuse, 0x2 ;  /* 0x00000003056c7211 */ /* 0x080fe400078610ff */
[----:B------:R-:W-:Y:S02]  /*36020*/  IADD3 R6, R11, c[0x0][0x198], RZ ;  /* 0x000066000b067a10 */ /* 0x000fe40007ffe0ff */
[----:B------:R-:W-:-:S02]  /*36030*/  LEA R104, P4, R0, R3, 0x2 ;  /* 0x0000000300687211 */ /* 0x000fc400078810ff */
        /* <DEDUP_REMOVED lines=16> */
[----:B------:R-:W-:Y:S02]  /*36140*/  LEA R102, P4, R18, R3, 0x2 ;  /* 0x0000000312667211 */ /* 0x000fe400078810ff */
[----:B------:R-:W-:-:S02]  /*36150*/  IADD3 R20, R12, c[0x0][0x198], RZ ;  /* 0x000066000c147a10 */ /* 0x000fc40007ffe0ff */
[-C--:B------:R-:W-:Y:S02]  /*36160*/  LEA R114, P5, R8, R3.reuse, 0x2 ;  /* 0x0000000308727211 */ /* 0x080fe400078a10ff */
[-C--:B------:R-:W-:Y:S02]  /*36170*/  LEA.HI.X.SX32 R113, R19, R4.reuse, 0x2, P3 ;  /* 0x0000000413717211 */ /* 0x080fe400018f16ff */
[-C--:B------:R-:W-:Y:S02]  /*36180*/  LEA.HI.X.SX32 R103, R18, R4.reuse, 0x2, P4 ;  /* 0x0000000412677211 */ /* 0x080fe400020f16ff */
[----:B------:R-:W-:Y:S02]  /*36190*/  IADD3 R19, R20, c[0x0][0x198], RZ ;  /* 0x0000660014137a10 */ /* 0x000fe40007ffe0ff */
[----:B------:R-:W-:Y:S02]  /*361a0*/  LEA R98, P4, R21, R3, 0x2 ;  /* 0x0000000315627211 */ /* 0x000fe400078810ff */
[----:B------:R-:W-:-:S02]  /*361b0*/  LEA.HI.X.SX32 R115, R8, R4, 0x2, P5 ;  /* 0x0000000408737211 */ /* 0x000fc400028f16ff */
[CC--:B------:R-:W-:Y:S02]  /*361c0*/  LEA R96, P3, R24.reuse, R3.reuse, 0x2 ;  /* 0x0000000318607211 */ /* 0x0c0fe400078610ff */
[-C--:B------:R-:W-:Y:S02]  /*361d0*/  LEA R8, P5, R9, R3.reuse, 0x2 ;  /* 0x0000000309087211 */ /* 0x080fe400078a10ff */
[----:B------:R-:W-:Y:S02]  /*361e0*/  IADD3 R18, R19, c[0x0][0x198], RZ ;  /* 0x0000660013127a10 */ /* 0x000fe40007ffe0ff */
[-C--:B------:R-:W-:Y:S02]  /*361f0*/  LEA.HI.X.SX32 R99, R21, R4.reuse, 0x2, P4 ;  /* 0x0000000415637211 */ /* 0x080fe400020f16ff */
[----:B------:R-:W-:Y:S02]  /*36200*/  LEA R84, P4, R15, R3, 0x2 ;  /* 0x000000030f547211 */ /* 0x000fe400078810ff */
[----:B------:R-:W-:-:S02]  /*36210*/  LEA.HI.X.SX32 R97, R24, R4, 0x2, P3 ;  /* 0x0000000418617211 */ /* 0x000fc400018f16ff */
[-C--:B------:R-:W-:Y:S02]  /*36220*/  LEA.HI.X.SX32 R9, R9, R4.reuse, 0x2, P5 ;  /* 0x0000000409097211 */ /* 0x080fe400028f16ff */
[----:B------:R-:W-:Y:S02]  /*36230*/  IADD3 R24, R18, c[0x0][0x198], RZ ;  /* 0x0000660012187a10 */ /* 0x000fe40007ffe0ff */
[----:B------:R-:W-:Y:S02]  /*36240*/  IADD3 R66, R252, 0x171, RZ ;  /* 0x00000171fc427810 */ /* 0x000fe40007ffe0ff */
[-C--:B------:R-:W-:Y:S02]  /*36250*/  LEA R122, P5, R30, R3.reuse, 0x2 ;  /* 0x000000031e7a7211 */ /* 0x080fe400078a10ff */
[----:B------:R-:W-:Y:S02]  /*36260*/  LEA.HI.X.SX32 R85, R15, R4, 0x2, P4 ;  /* 0x000000040f557211 */ /* 0x000fe400020f16ff */
[----:B------:R-:W-:-:S02]  /*36270*/  LEA R80, P4, R7, R3, 0x2 ;  /* 0x0000000307507211 */ /* 0x000fc400078810ff */
[-C--:B------:R-:W-:Y:S02]  /*36280*/  LEA R92, P3, R17, R3.reuse, 0x2 ;  /* 0x00000003115c7211 */ /* 0x080fe400078610ff */
[----:B------:R-:W-:Y:S01]  /*36290*/  IADD3 R21, R24, c[0x0][0x198], RZ ;  /* 0x0000660018157a10 */ /* 0x000fe20007ffe0ff */
[----:B------:R-:W-:Y:S01]  /*362a0*/  IMAD.MOV.U32 R251, RZ, RZ, R66 ;  /* 0x000000fffffb7224 */ /* 0x000fe200078e0042 */
[-C--:B------:R-:W-:Y:S02]  /*362b0*/  LEA.HI.X.SX32 R123, R30, R4.reuse, 0x2, P5 ;  /* 0x000000041e7b7211 */ /* 0x080fe400028f16ff */
[----:B------:R-:W-:Y:S02]  /*362c0*/  LEA R110, P5, R27, R3, 0x2 ;  /* 0x000000031b6e7211 */ /* 0x000fe400078a10ff */
[-C--:B------:R-:W-:Y:S02]  /*362d0*/  LEA.HI.X.SX32 R81, R7, R4.reuse, 0x2, P4 ;  /* 0x0000000407517211 */ /* 0x080fe400020f16ff */
[----:B------:R-:W-:-:S02]  /*362e0*/  LEA.HI.X.SX32 R93, R17, R4, 0x2, P3 ;  /* 0x00000004115d7211 */ /* 0x000fc400018f16ff */
[-C--:B------:R-:W-:Y:S02]  /*362f0*/  LEA R66, P4, R5, R3.reuse, 0x2 ;  /* 0x0000000305427211 */ /* 0x080fe400078810ff */
[----:B------:R-:W-:Y:S02]  /*36300*/  IADD3 R17, R21, c[0x0][0x198], RZ ;  /* 0x0000660015117a10 */ /* 0x000fe40007ffe0ff */
[-C--:B------:R-:W-:Y:S02]  /*36310*/  LEA.HI.X.SX32 R111, R27, R4.reuse, 0x2, P5 ;  /* 0x000000041b6f7211 */ /* 0x080fe400028f16ff */
[-C--:B------:R-:W-:Y:S02]  /*36320*/  LEA R106, P5, R26, R3.reuse, 0x2 ;  /* 0x000000031a6a7211 */ /* 0x080fe400078a10ff */
[----:B------:R-:W-:Y:S02]  /*36330*/  LEA R78, P3, R10, R3, 0x2 ;  /* 0x000000030a4e7211 */ /* 0x000fe400078610ff */
[----:B------:R-:W-:-:S02]  /*36340*/  LEA.HI.X.SX32 R67, R5, R4, 0x2, P4 ;  /* 0x0000000405437211 */ /* 0x000fc400020f16ff */
[----:B------:R-:W-:Y:S02]  /*36350*/  IADD3 R15, R17, c[0x0][0x198], RZ ;  /* 0x00006600110f7a10 */ /* 0x000fe40007ffe0ff */
[-C--:B------:R-:W-:Y:S02]  /*36360*/  LEA R62, P4, R13, R3.reuse, 0x2 ;  /* 0x000000030d3e7211 */ /* 0x080fe400078810ff */
[-C--:B------:R-:W-:Y:S02]  /*36370*/  LEA.HI.X.SX32 R107, R26, R4.reuse, 0x2, P5 ;  /* 0x000000041a6b7211 */ /* 0x080fe400028f16ff */
[----:B------:R-:W-:Y:S02]  /*36380*/  LEA.HI.X.SX32 R79, R10, R4, 0x2, P3 ;  /* 0x000000040a4f7211 */ /* 0x000fe400018f16ff */
[----:B------:R-:W-:Y:S02]  /*36390*/  LEA R90, P5, R25, R3, 0x2 ;  /* 0x00000003195a7211 */ /* 0x000fe400078a10ff */
[----:B------:R-:W-:-:S02]  /*363a0*/  IADD3 R10, R15, c[0x0][0x198], RZ ;  /* 0x000066000f0a7a10 */ /* 0x000fc40007ffe0ff */
[-C--:B------:R-:W-:Y:S02]  /*363b0*/  LEA.HI.X.SX32 R63, R13, R4.reuse, 0x2, P4 ;  /* 0x000000040d3f7211 */ /* 0x080fe400020f16ff */
[-C--:B------:R-:W-:Y:S02]  /*363c0*/  LEA R48, P4, R19, R3.reuse, 0x2 ;  /* 0x0000000313307211 */ /* 0x080fe400078810ff */
[-C--:B------:R-:W-:Y:S02]  /*363d0*/  LEA R74, P3, R6, R3.reuse, 0x2 ;  /* 0x00000003064a7211 */ /* 0x080fe400078610ff */
[----:B------:R-:W-:Y:S02]  /*363e0*/  LEA.HI.X.SX32 R91, R25, R4, 0x2, P5 ;  /* 0x00000004195b7211 */ /* 0x000fe400028f16ff */
[----:B------:R-:W-:Y:S02]  /*363f0*/  IADD3 R7, R10, c[0x0][0x198], RZ ;  /* 0x000066000a077a10 */ /* 0x000fe40007ffe0ff */
[----:B------:R-:W-:-:S02]  /*36400*/  LEA R86, P5, R16, R3, 0x2 ;  /* 0x0000000310567211 */ /* 0x000fc400078a10ff */
[-C--:B------:R-:W-:Y:S02]  /*36410*/  LEA.HI.X.SX32 R49, R19, R4.reuse, 0x2, P4 ;  /* 0x0000000413317211 */ /* 0x080fe400020f16ff */
        /* <DEDUP_REMOVED lines=11> */
[CC--:B------:R-:W-:Y:S01]  /*364d0*/  LEA R26, P4, R5.reuse, R3.reuse, 0x2 ;  /* 0x00000003051a7211 */ /* 0x0c0fe200078810ff */
[----:B------:R1:W-:Y:S01]  /*364e0*/  STL.64 [R1+0xb0], R32 ;  /* 0x0000b02001007387 */ /* 0x0003e20000100a00 */
[-C--:B------:R-:W-:Y:S02]  /*364f0*/  LEA.HI.X.SX32 R69, R0, R4.reuse, 0x2, P5 ;  /* 0x0000000400457211 */ /* 0x080fe400028f16ff */
[C---:B------:R-:W-:Y:S02]  /*36500*/  IADD3 R0, R5.reuse, c[0x0][0x198], RZ ;  /* 0x0000660005007a10 */ /* 0x040fe40007ffe0ff */
[-C--:B------:R-:W-:Y:S02]  /*36510*/  LEA.HI.X.SX32 R27, R5, R4.reuse, 0x2, P4 ;  /* 0x00000004051b7211 */ /* 0x080fe400020f16ff */
[----:B------:R-:W4:Y:S01]  /*36520*/  LDL.LU R5, [R1+0x260] ;  /* 0x0002600001057983 */ /* 0x000f220000300800 */
[----:B------:R-:W-:Y:S02]  /*36530*/  LEA R54, P5, R12, R3, 0x2 ;  /* 0x000000030c367211 */ /* 0x000fe400078a10ff */
[----:B------:R-:W-:Y:S01]  /*36540*/  IADD3 R11, R0, c[0x0][0x198], RZ ;  /* 0x00006600000b7a10 */ /* 0x000fe20007ffe0ff */
[----:B------:R-:W2:Y:S01]  /*36550*/  LDL.LU.64 R232, [R1+0x38] ;  /* 0x0000380001e87983 */ /* 0x000ea20000300a00 */
[----:B------:R-:W-:-:S02]  /*36560*/  LEA.HI.X.SX32 R55, R12, R4, 0x2, P5 ;  /* 0x000000040c377211 */ /* 0x000fc400028f16ff */
[-C--:B------:R-:W-:Y:S01]  /*36570*/  LEA R50, P5, R18, R3.reuse, 0x2 ;  /* 0x0000000312327211 */ /* 0x080fe200078a10ff */
[----:B------:R-:W2:Y:S01]  /*36580*/  LDL.LU.64 R238, [R1+0x30] ;  /* 0x0000300001ee7983 */ /* 0x000ea20000300a00 */
[-C--:B------:R-:W-:Y:S02]  /*36590*/  LEA R60, P3, R14, R3.reuse, 0x2 ;  /* 0x000000030e3c7211 */ /* 0x080fe400078610ff */
[----:B------:R-:W-:Y:S01]  /*365a0*/  IADD3 R12, R11, c[0x0][0x198], RZ ;  /* 0x000066000b0c7a10 */ /* 0x000fe20007ffe0ff */
[----:B------:R-:W2:Y:S01]  /*365b0*/  LDL.LU.64 R236, [R1+0x28] ;  /* 0x0000280001ec7983 */ /* 0x000ea20000300a00 */
[-C--:B------:R-:W-:Y:S02]  /*365c0*/  LEA.HI.X.SX32 R51, R18, R4.reuse, 0x2, P5 ;  /* 0x0000000412337211 */ /* 0x080fe400028f16ff */
[----:B------:R-:W-:Y:S01]  /*365d0*/  LEA R36, P5, R17, R3, 0x2 ;  /* 0x0000000311247211 */ /* 0x000fe200078a10ff */
[----:B------:R-:W2:Y:S01]  /*365e0*/  LDL.LU.64 R242, [R1+0x20] ;  /* 0x0000200001f27983 */ /* 0x000ea20000300a00 */
[----:B------:R-:W-:-:S02]  /*365f0*/  LEA.HI.X.SX32 R61, R14, R4, 0x2, P3 ;  /* 0x000000040e3d7211 */ /* 0x000fc400018f16ff */
[-C--:B------:R-:W-:Y:S01]  /*36600*/  LEA R56, P3, R20, R3.reuse, 0x2 ;  /* 0x0000000314387211 */ /* 0x080fe200078610ff */
[----:B------:R-:W2:Y:S01]  /*36610*/  LDL.LU.64 R240, [R1+0x18] ;  /* 0x0000180001f07983 */ /* 0x000ea20000300a00 */
[----:B------:R-:W-:Y:S02]  /*36620*/  IADD3 R13, R12, c[0x0][0x198], RZ ;  /* 0x000066000c0d7a10 */ /* 0x000fe40007ffe0ff */
[-C--:B------:R-:W-:Y:S01]  /*36630*/  LEA.HI.X.SX32 R37, R17, R4.reuse, 0x2, P5 ;  /* 0x0000000411257211 */ /* 0x080fe200028f16ff */
[----:B------:R-:W2:Y:S01]  /*36640*/  LDL.LU.64 R246, [R1+0x10] ;  /* 0x0000100001f67983 */ /* 0x000ea20000300a00 */
[----:B-1----:R-:W-:Y:S02]  /*36650*/  LEA R32, P5, R7, R3, 0x2 ;  /* 0x0000000307207211 */ /* 0x002fe400078a10ff */
[----:B------:R-:W-:Y:S01]  /*36660*/  LEA.HI.X.SX32 R57, R20, R4, 0x2, P3 ;  /* 0x0000000414397211 */ /* 0x000fe200018f16ff */
[----:B------:R-:W2:Y:S01]  /*36670*/  LDL.LU.64 R244, [R1+0x8] ;  /* 0x0000080001f47983 */ /* 0x000ea20000300a00 */
[----:B------:R-:W-:-:S02]  /*36680*/  IADD3 R248, R13, c[0x0][0x198], RZ ;  /* 0x000066000df87a10 */ /* 0x000fc40007ffe0ff */
[-C--:B------:R-:W-:Y:S02]  /*36690*/  LEA R42, P3, R24, R3.reuse, 0x2 ;  /* 0x00000003182a7211 */ /* 0x080fe400078610ff */
[-C--:B------:R-:W-:Y:S02]  /*366a0*/  LEA.HI.X.SX32 R33, R7, R4.reuse, 0x2, P5 ;  /* 0x0000000407217211 */ /* 0x080fe400028f16ff */
[-C--:B------:R-:W-:Y:S02]  /*366b0*/  LEA R20, P5, R0, R3.reuse, 0x2 ;  /* 0x0000000300147211 */ /* 0x080fe400078a10ff */
[----:B------:R-:W-:Y:S02]  /*366c0*/  IADD3 R252, R248, c[0x0][0x198], RZ ;  /* 0x00006600f8fc7a10 */ /* 0x000fe40007ffe0ff */
[----:B------:R-:W-:Y:S02]  /*366d0*/  LEA.HI.X.SX32 R43, R24, R4, 0x2, P3 ;  /* 0x00000004182b7211 */ /* 0x000fe400018f16ff */
[----:B------:R-:W-:-:S02]  /*366e0*/  LEA R38, P3, R15, R3, 0x2 ;  /* 0x000000030f267211 */ /* 0x000fc400078610ff */
[-C--:B------:R-:W-:Y:S02]  /*366f0*/  LEA.HI.X.SX32 R21, R0, R4.reuse, 0x2, P5 ;  /* 0x0000000400157211 */ /* 0x080fe400028f16ff */
[-C--:B------:R-:W-:Y:S02]  /*36700*/  LEA R18, P4, R11, R3.reuse, 0x2 ;  /* 0x000000030b127211 */ /* 0x080fe400078810ff */
[----:B------:R-:W-:Y:S02]  /*36710*/  IADD3 R249, R252, c[0x0][0x198], RZ ;  /* 0x00006600fcf97a10 */ /* 0x000fe40007ffe0ff */
[-C--:B------:R-:W-:Y:S02]  /*36720*/  LEA R16, P5, R12, R3.reuse, 0x2 ;  /* 0x000000030c107211 */ /* 0x080fe400078a10ff */
[----:B------:R-:W-:Y:S02]  /*36730*/  LEA.HI.X.SX32 R39, R15, R4, 0x2, P3 ;  /* 0x000000040f277211 */ /* 0x000fe400018f16ff */
[----:B------:R-:W-:-:S02]  /*36740*/  LEA R24, P3, R6, R3, 0x2 ;  /* 0x0000000306187211 */ /* 0x000fc400078610ff */
[-C--:B------:R-:W-:Y:S02]  /*36750*/  LEA.HI.X.SX32 R19, R11, R4.reuse, 0x2, P4 ;  /* 0x000000040b137211 */ /* 0x080fe400020f16ff */
[----:B------:R-:W-:Y:S02]  /*36760*/  IADD3 R7, R249, c[0x0][0x198], RZ ;  /* 0x00006600f9077a10 */ /* 0x000fe40007ffe0ff */
[-C--:B------:R-:W-:Y:S02]  /*36770*/  LEA R14, P4, R13, R3.reuse, 0x2 ;  /* 0x000000030d0e7211 */ /* 0x080fe400078810ff */
[-C--:B------:R-:W-:Y:S02]  /*36780*/  LEA.HI.X.SX32 R17, R12, R4.reuse, 0x2, P5 ;  /* 0x000000040c117211 */ /* 0x080fe400028f16ff */
[----:B------:R-:W-:Y:S02]  /*36790*/  LEA R12, P5, R248, R3, 0x2 ;  /* 0x00000003f80c7211 */ /* 0x000fe400078a10ff */
[----:B------:R-:W-:-:S02]  /*367a0*/  LEA.HI.X.SX32 R25, R6, R4, 0x2, P3 ;  /* 0x0000000406197211 */ /* 0x000fc400018f16ff */
[-C--:B------:R-:W-:Y:S02]  /*367b0*/  LEA R6, P3, R7, R3.reuse, 0x2 ;  /* 0x0000000307067211 */ /* 0x080fe400078610ff */
[-C--:B------:R-:W-:Y:S02]  /*367c0*/  LEA.HI.X.SX32 R15, R13, R4.reuse, 0x2, P4 ;  /* 0x000000040d0f7211 */ /* 0x080fe400020f16ff */
[-C--:B------:R-:W-:Y:S02]  /*367d0*/  LEA.HI.X.SX32 R13, R248, R4.reuse, 0x2, P5 ;  /* 0x00000004f80d7211 */ /* 0x080fe400028f16ff */
[-C--:B------:R-:W-:Y:S02]  /*367e0*/  LEA R10, P4, R252, R3.reuse, 0x2 ;  /* 0x00000003fc0a7211 */ /* 0x080fe400078810ff */
[----:B------:R-:W-:Y:S02]  /*367f0*/  LEA R248, P5, R249, R3, 0x2 ;  /* 0x00000003f9f87211 */ /* 0x000fe400078a10ff */
[----:B------:R-:W-:-:S02]  /*36800*/  LEA.HI.X.SX32 R7, R7, R4, 0x2, P3 ;  /* 0x0000000407077211 */ /* 0x000fc400018f16ff */
[----:B------:R-:W-:Y:S02]  /*36810*/  ISETP.LT.AND P3, PT, R251, c[0x0][0x17c], !P0 ;  /* 0x00005f00fb007a0c */ /* 0x000fe40004761270 */
[----:B------:R-:W2:Y:S01]  /*36820*/  LDL.LU.64 R250, [R1] ;  /* 0x0000000001fa7983 */ /* 0x000ea20000300a00 */
[-C--:B------:R-:W-:Y:S02]  /*36830*/  LEA.HI.X.SX32 R11, R252, R4.reuse, 0x2, P4 ;  /* 0x00000004fc0b7211 */ /* 0x080fe400020f16ff */
[----:B------:R-:W-:Y:S01]  /*36840*/  LEA.HI.X.SX32 R249, R249, R4, 0x2, P5 ;  /* 0x00000004f9f97211 */ /* 0x000fe200028f16ff */
[----:B------:R-:W3:Y:S04]  /*36850*/  LDL.LU R252, [R1+0x36c] ;  /* 0x00036c0001fc7983 */ /* 0x000ee80000300800 */
[----:B------:R-:W2:Y:S01]  /*36860*/  LDL.LU R4, [R1+0x40c] ;  /* 0x00040c0001047983 */ /* 0x000ea20000300800 */
[----:B----4-:R-:W-:-:S04]  /*36870*/  IADD3 R3, R5, 0x173, RZ ;  /* 0x0000017305037810 */ /* 0x010fc80007ffe0ff */
[----:B------:R-:W-:Y:S02]  /*36880*/  ISETP.LT.AND P5, PT, R3, c[0x0][0x17c], !P0 ;  /* 0x00005f0003007a0c */ /* 0x000fe400047a1270 */
[----:B------:R-:W2:Y:S01]  /*36890*/  LDL.LU R3, [R1+0x368] ;  /* 0x0003680001037983 */ /* 0x000ea20000300800 */
[----:B------:R-:W-:-:S03]  /*368a0*/  IADD3 R0, R5, 0x172, RZ ;  /* 0x0000017205007810 */ /* 0x000fc60007ffe0ff */
[----:B--2---:R1:W-:Y:S04]  /*368b0*/  @P6 STG.E [R228.64], R3 ;  /* 0x00000003e4006986 */ /* 0x0043e8000c101904 */
[----:B---3--:R2:W-:Y:S01]  /*368c0*/  @P1 STG.E [R234.64], R252 ;  /* 0x000000fcea001986 */ /* 0x0085e2000c101904 */
[----:B-1----:R-:W-:-:S03]  /*368d0*/  IADD3 R3, R5, 0x175, RZ ;  /* 0x0000017505037810 */ /* 0x002fc60007ffe0ff */
[----:B------:R-:W3:Y:S01]  /*368e0*/  LDL.LU.64 R228, [R1+0xea8] ;  /* 0x000ea80001e47983 */ /* 0x000ee20000300a00 */
[----:B------:R-:W-:-:S03]  /*368f0*/  ISETP.LT.AND P1, PT, R3, c[0x0][0x17c], !P0 ;  /* 0x00005f0003007a0c */ /* 0x000fc60004721270 */
[----:B--2---:R-:W2:Y:S04]  /*36900*/  LDL.LU.64 R234, [R1+0xea0] ;  /* 0x000ea00001ea7983 */ /* 0x004ea80000300a00 */
[----:B------:R-:W4:Y:S04]  /*36910*/  LDL.LU R252, [R1+0x41c] ;  /* 0x00041c0001fc7983 */ /* 0x000f280000300800 */
[----:B------:R-:W2:Y:S01]  /*36920*/  LDL.LU R3, [R1+0x3a8] ;  /* 0x0003a80001037983 */ /* 0x000ea20000300800 */
[----:B------:R-:W-:Y:S02]  /*36930*/  ISETP.LT.AND P4, PT, R0, c[0x0][0x17c], !P0 ;  /* 0x00005f0000007a0c */ /* 0x000fe40004781270 */
[----:B------:R-:W-:-:S04]  /*36940*/  IADD3 R0, R5, 0x174, RZ ;  /* 0x0000017405007810 */ /* 0x000fc80007ffe0ff */
[----:B------:R-:W-:Y:S02]  /*36950*/  ISETP.LT.AND P6, PT, R0, c[0x0][0x17c], !P0 ;  /* 0x00005f0000007a0c */ /* 0x000fe400047c1270 */
[C---:B------:R-:W-:Y:S01]  /*36960*/  IADD3 R0, R5.reuse, 0x176, RZ ;  /* 0x0000017605007810 */ /* 0x040fe20007ffe0ff */
[----:B--2---:R1:W-:Y:S03]  /*36970*/  @P2 STG.E [R232.64], R3 ;  /* 0x00000003e8002986 */ /* 0x0043e6000c101904 */
[----:B------:R-:W-:Y:S01]  /*36980*/  ISETP.LT.AND P2, PT, R0, c[0x0][0x17c], !P0 ;  /* 0x00005f0000007a0c */ /* 0x000fe20004741270 */
[----:B-1----:R-:W2:Y:S04]  /*36990*/  LDL.LU.64 R232, [R1+0xe98] ;  /* 0x000e980001e87983 */ /* 0x002ea80000300a00 */
[----:B------:R-:W2:Y:S01]  /*369a0*/  LDL.LU R0, [R1+0x3ac] ;  /* 0x0003ac0001007983 */ /* 0x000ea20000300800 */
[----:B------:R-:W-:-:S03]  /*369b0*/  IADD3 R3, R5, 0x177, RZ ;  /* 0x0000017705037810 */ /* 0x000fc60007ffe0ff */
[----:B--2---:R1:W-:Y:S01]  /*369c0*/  @P3 STG.E [R238.64], R0 ;  /* 0x00000000ee003986 */ /* 0x0043e2000c101904 */
[----:B------:R-:W-:-:S03]  /*369d0*/  ISETP.LT.AND P3, PT, R3, c[0x0][0x17c], !P0 ;  /* 0x00005f0003007a0c */ /* 0x000fc60004761270 */
        /* <DEDUP_REMOVED lines=21> */
[----:B------:R-:W2:Y:S04]  /*36b30*/  LDL.LU R3, [R1+0x408] ;  /* 0x0004080001037983 */ /* 0x000ea80000300800 */
[----:B--2---:R1:W-:Y:S04]  /*36b40*/  @P2 STG.E [R244.64], R3 ;  /* 0x00000003f4002986 */ /* 0x0043e8000c101904 */
[----:B------:R2:W-:Y:S01]  /*36b50*/  @P3 STG.E [R250.64], R4 ;  /* 0x00000004fa003986 */ /* 0x0005e2000c101904 */
[----:B-1----:R-:W-:-:S03]  /*36b60*/  IADD3 R3, R5, 0x17d, RZ ;  /* 0x0000017d05037810 */ /* 0x002fc60007ffe0ff */
[----:B------:R-:W4:Y:S01]  /*36b70*/  LDL.LU.64 R244, [R1+0xe68] ;  /* 0x000e680001f47983 */ /* 0x000f220000300a00 */
[----:B------:R-:W-:-:S03]  /*36b80*/  ISETP.LT.AND P3, PT, R3, c[0x0][0x17c], !P0 ;  /* 0x00005f0003007a0c */ /* 0x000fc60004761270 */
[----:B--2---:R-:W2:Y:S04]  /*36b90*/  LDL.LU.64 R250, [R1+0xe60] ;  /* 0x000e600001fa7983 */ /* 0x004ea80000300a00 */
[----:B------:R-:W2:Y:S04]  /*36ba0*/  LDL.LU R4, [R1+0x44c] ;  /* 0x00044c0001047983 */ /* 0x000ea80000300800 */
[----:B------:R-:W2:Y:S04]  /*36bb0*/  LDL.LU R3, [R1+0x418] ;  /* 0x0004180001037983 */ /* 0x000ea80000300800 */
[----:B--2---:R1:W-:Y:S04]  /*36bc0*/  @P4 STG.E [R250.64], R3 ;  /* 0x00000003fa004986 */ /* 0x0043e8000c101904 */
[----:B----4-:R2:W-:Y:S04]  /*36bd0*/  @P5 STG.E [R244.64], R252 ;  /* 0x000000fcf4005986 */ /* 0x0105e8000c101904 */
[----:B-1----:R-:W4:Y:S04]  /*36be0*/  LDL.LU R250, [R1+0x42c] ;  /* 0x00042c0001fa7983 */ /* 0x002f280000300800 */
[----:B------:R-:W3:Y:S04]  /*36bf0*/  LDL.LU R251, [R1+0x43c] ;  /* 0x00043c0001fb7983 */ /* 0x000ee80000300800 */
[----:B--2---:R-:W2:Y:S04]  /*36c00*/  LDL.LU R245, [R1+0x428] ;  /* 0x0004280001f57983 */ /* 0x004ea80000300800 */
[----:B------:R-:W3:Y:S04]  /*36c10*/  LDL.LU R244, [R1+0x448] ;  /* 0x0004480001f47983 */ /* 0x000ee80000300800 */
[----:B------:R-:W3:Y:S01]  /*36c20*/  LDL.LU R252, [R1+0x324] ;  /* 0x0003240001fc7983 */ /* 0x000ee20000300800 */
[----:B------:R-:W-:-:S03]  /*36c30*/  IADD3 R0, R5, 0x17c, RZ ;  /* 0x0000017c05007810 */ /* 0x000fc60007ffe0ff */
[----:B--2---:R1:W-:Y:S04]  /*36c40*/  @P6 STG.E [R246.64], R245 ;  /* 0x000000f5f6006986 */ /* 0x0043e8000c101904 */
[----:B-1----:R-:W2:Y:S04]  /*36c50*/  LDL.LU R247, [R1+0x438] ;  /* 0x0004380001f77983 */ /* 0x002ea80000300800 */
[----:B------:R-:W3:Y:S04]  /*36c60*/  LDL.LU R246, [R1+0x2a0] ;  /* 0x0002a00001f67983 */ /* 0x000ee80000300800 */
[----:B----4-:R1:W-:Y:S04]  /*36c70*/  @P1 STG.E [R240.64], R250 ;  /* 0x000000faf0001986 */ /* 0x0103e8000c101904 */
[----:B-1----:R-:W4:Y:S04]  /*36c80*/  LDL.LU R241, [R1+0x320] ;  /* 0x0003200001f17983 */ /* 0x002f280000300800 */
[----:B------:R-:W4:Y:S01]  /*36c90*/  LDL.LU R250, [R1+0x2a4] ;  /* 0x0002a40001fa7983 */ /* 0x000f220000300800 */
[----:B------:R-:W-:-:S02]  /*36ca0*/  ISETP.LT.AND P2, PT, R0, c[0x0][0x17c], !P0 ;  /* 0x00005f0000007a0c */ /* 0x000fc40004741270 */
[C---:B------:R-:W-:Y:S01]  /*36cb0*/  IADD3 R0, R5.reuse, 0x17e, RZ ;  /* 0x0000017e05007810 */ /* 0x040fe20007ffe0ff */
[----:B------:R-:W4:Y:S01]  /*36cc0*/  LDL.LU R245, [R1+0x250] ;  /* 0x0002500001f57983 */ /* 0x000f220000300800 */
[----:B------:R-:W-:Y:S02]  /*36cd0*/  IADD3 R3, R5, 0x17f, RZ ;  /* 0x0000017f05037810 */ /* 0x000fe40007ffe0ff */
[----:B------:R-:W-:Y:S02]  /*36ce0*/  ISETP.LT.AND P4, PT, R0, c[0x0][0x17c], !P0 ;  /* 0x00005f0000007a0c */ /* 0x000fe40004781270 */
[----:B------:R-:W-:Y:S02]  /*36cf0*/  ISETP.LT.AND P5, PT, R3, c[0x0][0x17c], !P0 ;  /* 0x00005f0003007a0c */ /* 0x000fe400047a1270 */
[C---:B------:R-:W-:Y:S02]  /*36d00*/  IADD3 R0, R5.reuse, 0x180, RZ ;  /* 0x0000018005007810 */ /* 0x040fe40007ffe0ff */
[----:B------:R-:W-:-:S02]  /*36d10*/  IADD3 R3, R5, 0x181, RZ ;  /* 0x0000018105037810 */ /* 0x000fc40007ffe0ff */
[----:B------:R-:W-:Y:S02]  /*36d20*/  ISETP.LT.AND P6, PT, R0, c[0x0][0x17c], !P0 ;  /* 0x00005f0000007a0c */ /* 0x000fe400047c1270 */
[----:B------:R-:W-:Y:S02]  /*36d30*/  IADD3 R0, R5, 0x182, RZ ;  /* 0x0000018205007810 */ /* 0x000fe40007ffe0ff */
[----:B------:R-:W-:Y:S02]  /*36d40*/  ISETP.LT.AND P1, PT, R3, c[0x0][0x17c], !P0 ;  /* 0x00005f0003007a0c */ /* 0x000fe40004721270 */
[----:B------:R-:W-:Y:S01]  /*36d50*/  IADD3 R3, R5, 0x183, RZ ;  /* 0x0000018305037810 */ /* 0x000fe20007ffe0ff */
[----:B--2---:R-:W-:Y:S04]  /*36d60*/  @P2 STG.E [R242.64], R247 ;  /* 0x000000f7f2002986 */ /* 0x004fe8000c101904 */
[----:B---3--:R1:W-:Y:S01]  /*36d70*/  @P3 STG.E [R236.64], R251 ;  /* 0x000000fbec003986 */ /* 0x0083e2000c101904 */
[----:B------:R-:W-:-:S02]  /*36d80*/  ISETP.LT.AND P2, PT, R0, c[0x0][0x17c], !P0 ;  /* 0x00005f0000007a0c */ /* 0x000fc40004741270 */
[----:B------:R-:W-:Y:S01]  /*36d90*/  ISETP.LT.AND P3, PT, R3, c[0x0][0x17c], !P0 ;  /* 0x00005f0003007a0c */ /* 0x000fe20004761270 */
[----:B------:R-:W-:Y:S04]  /*36da0*/  @P4 STG.E [R238.64], R244 ;  /* 0x000000f4ee004986 */ /* 0x000fe8000c101904 */
[----:B-1----:R-:W2:Y:S04]  /*36db0*/  LDL.LU R251, [R1+0x254] ;  /* 0x0002540001fb7983 */ /* 0x002ea80000300800 */
[----:B------:R-:W3:Y:S04]  /*36dc0*/  LDL.LU R247, [R1+0x1b0] ;  /* 0x0001b00001f77983 */ /* 0x000ee80000300800 */
[----:B------:R1:W-:Y:S04]  /*36dd0*/  @P5 STG.E [R232.64], R4 ;  /* 0x00000004e8005986 */ /* 0x0003e8000c101904 */
[----:B----4-:R-:W-:Y:S04]  /*36de0*/  @P6 STG.E [R234.64], R241 ;  /* 0x000000f1ea006986 */ /* 0x010fe8000c101904 */
[----:B-1----:R-:W4:Y:S04]  /*36df0*/  LDL.LU R4, [R1+0x1b4] ;  /* 0x0001b40001047983 */ /* 0x002f280000300800 */
[----:B------:R-:W4:Y:S04]  /*36e00*/  LDL.LU R244, [R1+0x2c0] ;  /* 0x0002c00001f47983 */ /* 0x000f280000300800 */
[----:B------:R1:W-:Y:S04]  /*36e10*/  @P1 STG.E [R228.64], R252 ;  /* 0x000000fce4001986 */ /* 0x0003e8000c101904 */
[----:B------:R-:W-:Y:S04]  /*36e20*/  @P2 STG.E [R230.64], R246 ;  /* 0x000000f6e6002986 */ /* 0x000fe8000c101904 */
[----:B------:R1:W-:Y:S04]  /*36e30*/  @P3 STG.E [R224.64], R250 ;  /* 0x000000fae0003986 */ /* 0x0003e8000c101904 */
[----:B-1----:R-:W4:Y:S04]  /*36e40*/  LDL.LU R252, [R1+0x2c4] ;  /* 0x0002c40001fc7983 */ /* 0x002f280000300800 */
[----:B------:R-:W4:Y:S04]  /*36e50*/  LDL.LU R241, [R1+0x290] ;  /* 0x0002900001f17983 */ /* 0x000f280000300800 */
[----:B------:R-:W4:Y:S01]  /*36e60*/  LDL.LU R250, [R1+0x294] ;  /* 0x0002940001fa7983 */ /* 0x000f220000300800 */
[----:B------:R-:W-:-:S02]  /*36e70*/  IADD3 R0, R5, 0x184, RZ ;  /* 0x0000018405007810 */ /* 0x000fc40007ffe0ff */
[----:B------:R-:W-:Y:S01]  /*36e80*/  IADD3 R3, R5, 0x185, RZ ;  /* 0x0000018505037810 */ /* 0x000fe20007ffe0ff */
[----:B------:R-:W4:Y:S01]  /*36e90*/  LDL.LU R246, [R1+0x240] ;  /* 0x0002400001f67983 */ /* 0x000f220000300800 */
[----:B------:R-:W-:Y:S02]  /*36ea0*/  ISETP.LT.AND P4, PT, R0, c[0x0][0x17c], !P0 ;  /* 0x00005f0000007a0c */ /* 0x000fe40004781270 */
[----:B------:R-:W-:Y:S02]  /*36eb0*/  ISETP.LT.AND P5, PT, R3, c[0x0][0x17c], !P0 ;  /* 0x00005f0003007a0c */ /* 0x000fe400047a1270 */
[C---:B------:R-:W-:Y:S02]  /*36ec0*/  IADD3 R0, R5.reuse, 0x186, RZ ;  /* 0x0000018605007810 */ /* 0x040fe40007ffe0ff */
[----:B------:R-:W-:Y:S02]  /*36ed0*/  IADD3 R3, R5, 0x187, RZ ;  /* 0x0000018705037810 */ /* 0x000fe40007ffe0ff */
[----:B------:R-:W-:-:S02]  /*36ee0*/  ISETP.LT.AND P6, PT, R0, c[0x0][0x17c], !P0 ;  /* 0x00005f0000007a0c */ /* 0x000fc400047c1270 */
[----:B------:R-:W-:Y:S02]  /*36ef0*/  IADD3 R0, R5, 0x188, RZ ;  /* 0x0000018805007810 */ /* 0x000fe40007ffe0ff */
[----:B------:R-:W-:Y:S02]  /*36f00*/  ISETP.LT.AND P1, PT, R3, c[0x0][0x17c], !P0 ;  /* 0x00005f0003007a0c */ /* 0x000fe40004721270 */
[----:B------:R-:W-:Y:S01]  /*36f10*/  ISETP.LT.AND P2, PT, R0, c[0x0][0x17c], !P0 ;  /* 0x00005f0000007a0c */ /* 0x000fe20004741270 */
[----:B------:R-:W-:Y:S01]  /*36f20*/  @P4 STG.E [R226.64], R245 ;  /* 0x000000f5e2004986 */ /* 0x000fe2000c101904 */
[C---:B------:R-:W-:Y:S02]  /*36f30*/  IADD3 R0, R5.reuse, 0x189, RZ ;  /* 0x0000018905007810 */ /* 0x040fe40007ffe0ff */
[----:B------:R-:W-:Y:S02]  /*36f40*/  IADD3 R3, R5, 0x18a, RZ ;  /* 0x0000018a05037810 */ /* 0x000fe40007ffe0ff */
[----:B------:R-:W-:-:S02]  /*36f50*/  ISETP.LT.AND P3, PT, R0, c[0x0][0x17c], !P0 ;  /* 0x00005f0000007a0c */ /* 0x000fc40004761270 */
[----:B------:R-:W-:Y:S02]  /*36f60*/  IADD3 R0, R5, 0x18b, RZ ;  /* 0x0000018b05007810 */ /* 0x000fe40007ffe0ff */
[----:B------:R-:W-:Y:S01]  /*36f70*/  ISETP.LT.AND P4, PT, R3, c[0x0][0x17c], !P0 ;  /* 0x00005f0003007a0c */ /* 0x000fe20004781270 */
[----:B--2---:R1:W-:Y:S01]  /*36f80*/  @P5 STG.E [R220.64], R251 ;  /* 0x000000fbdc005986 */ /* 0x0043e2000c101904 */
[----:B------:R-:W-:-:S03]  /*36f90*/  ISETP.LT.AND P5, PT, R0, c[0x0][0x17c], !P0 ;  /* 0x00005f0000007a0c */ /* 0x000fc600047a1270 */
[----:B---3--:R-:W-:Y:S04]  /*36fa0*/  @P6 STG.E [R222.64], R247 ;  /* 0x000000f7de006986 */ /* 0x008fe8000c101904 */
[----:B-1----:R-:W2:Y:S04]  /*36fb0*/  LDL.LU R251, [R1+0x244] ;  /* 0x0002440001fb7983 */ /* 0x002ea80000300800 */
[----:B------:R-:W3:Y:S04]  /*36fc0*/  LDL.LU R245, [R1+0x180] ;  /* 0x0001800001f57983 */ /* 0x000ee80000300800 */
[----:B----4-:R1:W-:Y:S04]  /*36fd0*/  @P1 STG.E [R216.64], R4 ;  /* 0x00000004d8001986 */ /* 0x0103e8000c101904 */
[----:B------:R-:W-:Y:S04]  /*36fe0*/  @P2 STG.E [R218.64], R244 ;  /* 0x000000f4da002986 */ /* 0x000fe8000c101904 */
        /* <DEDUP_REMOVED lines=16> */
[----:B------:R-:W-:Y:S02]  /*370f0*/  ISETP.LT.AND P3, PT, R0, c[0x0][0x17c], !P0 ;  /* 0x00005f0000007a0c */ /* 0x000fe40004761270 */
[C---:B------:R-:W-:Y:S01]  /*37100*/  IADD3 R3, R5.reuse, 0x190, RZ ;  /* 0x0000019005037810 */ /* 0x040fe20007ffe0ff */
[----:B------:R-:W-:Y:S01]  /*37110*/  @P6 STG.E [R210.64], R246 ;  /* 0x000000f6d2006986 */ /* 0x000fe2000c101904 */
[----:B------:R-:W-:Y:S02]  /*37120*/  IADD3 R0, R5, 0x191, RZ ;  /* 0x0000019105007810 */ /* 0x000fe40007ffe0ff */
[----:B------:R-:W-:Y:S02]  /*37130*/  ISETP.LT.AND P4, PT, R3, c[0x0][0x17c], !P0 ;  /* 0x00005f0003007a0c */ /* 0x000fe40004781270 */
[----:B------:R-:W-:Y:S02]  /*37140*/  IADD3 R3, R5, 0x192, RZ ;  /* 0x0000019205037810 */ /* 0x000fe40007ffe0ff */
[----:B------:R-:W-:-:S02]  /*37150*/  ISETP.LT.AND P5, PT, R0, c[0x0][0x17c], !P0 ;  /* 0x00005f0000007a0c */ /* 0x000fc400047a1270 */
[----:B------:R-:W-:Y:S02]  /*37160*/  IADD3 R0, R5, 0x193, RZ ;  /* 0x0000019305007810 */ /* 0x000fe40007ffe0ff */
[----:B------:R-:W-:Y:S01]  /*37170*/  ISETP.LT.AND P6, PT, R3, c[0x0][0x17c], !P0 ;  /* 0x00005f0003007a0c */ /* 0x000fe200047c1270 */
[----:B--2---:R1:W-:Y:S01]  /*37180*/  @P1 STG.E [R204.64], R251 ;  /* 0x000000fbcc001986 */ /* 0x0043e2000c101904 */
[----:B------:R-:W-:-:S03]  /*37190*/  ISETP.LT.AND P1, PT, R0, c[0x0][0x17c], !P0 ;  /* 0x00005f0000007a0c */ /* 0x000fc60004721270 */
[----:B---3--:R2:W-:Y:S04]  /*371a0*/  @P2 STG.E [R206.64], R245 ;  /* 0x000000f5ce002986 */ /* 0x0085e8000c101904 */
[----:B-1----:R-:W3:Y:S04]  /*371b0*/  LDL.LU R251, [R1+0x224] ;  /* 0x0002240001fb7983 */ /* 0x002ee80000300800 */
[----:B------:R-:W3:Y:S04]  /*371c0*/  LDL.LU R241, [R1+0xc0] ;  /* 0x0000c00001f17983 */ /* 0x000ee80000300800 */
[----:B------:R-:W3:Y:S04]  /*371d0*/  LDL.LU R246, [R1+0xc4] ;  /* 0x0000c40001f67983 */ /* 0x000ee80000300800 */
[----:B----4-:R1:W-:Y:S04]  /*371e0*/  @P3 STG.E [R200.64], R4 ;  /* 0x00000004c8003986 */ /* 0x0103e8000c101904 */
[----:B--2---:R-:W2:Y:S04]  /*371f0*/  LDL.LU R245, [R1+0x390] ;  /* 0x0003900001f57983 */ /* 0x004ea80000300800 */
[----:B-1----:R-:W3:Y:S04]  /*37200*/  LDL.LU R4, [R1+0x394] ;  /* 0x0003940001047983 */ /* 0x002ee80000300800 */
[----:B------:R1:W-:Y:S04]  /*37210*/  @P4 STG.E [R202.64], R247 ;  /* 0x000000f7ca004986 */ /* 0x0003e8000c101904 */
[----:B------:R1:W-:Y:S04]  /*37220*/  @P5 STG.E [R196.64], R252 ;  /* 0x000000fcc4005986 */ /* 0x0003e8000c101904 */
[----:B------:R1:W-:Y:S04]  /*37230*/  @P6 STG.E [R198.64], R244 ;  /* 0x000000f4c6006986 */ /* 0x0003e8000c101904 */
[----:B-1----:R-:W3:Y:S04]  /*37240*/  LDL.LU R247, [R1+0x3b0] ;  /* 0x0003b00001f77983 */ /* 0x002ee80000300800 */
[----:B------:R-:W3:Y:S04]  /*37250*/  LDL.LU R252, [R1+0x3b4] ;  /* 0x0003b40001fc7983 */ /* 0x000ee80000300800 */
[----:B------:R1:W-:Y:S04]  /*37260*/  @P1 STG.E [R192.64], R250 ;  /* 0x000000fac0001986 */ /* 0x0003e8000c101904 */
[----:B------:R-:W3:Y:S04]  /*37270*/  LDL.LU R244, [R1+0x3d0] ;  /* 0x0003d00001f47983 */ /* 0x000ee80000300800 */
[----:B-1----:R-:W3:Y:S01]  /*37280*/  LDL.LU R250, [R1+0x3d4] ;  /* 0x0003d40001fa7983 */ /* 0x002ee20000300800 */
[----:B------:R-:W-:-:S02]  /*37290*/  IADD3 R3, R5, 0x194, RZ ;  /* 0x0000019405037810 */ /* 0x000fc40007ffe0ff */
[----:B------:R-:W-:Y:S02]  /*372a0*/  IADD3 R0, R5, 0x195, RZ ;  /* 0x0000019505007810 */ /* 0x000fe40007ffe0ff */
[----:B------:R-:W-:Y:S02]  /*372b0*/  ISETP.LT.AND P2, PT, R3, c[0x0][0x17c], !P0 ;  /* 0x00005f0003007a0c */ /* 0x000fe40004741270 */
[C---:B------:R-:W-:Y:S02]  /*372c0*/  IADD3 R3, R5.reuse, 0x196, RZ ;  /* 0x0000019605037810 */ /* 0x040fe40007ffe0ff */
[----:B------:R-:W-:Y:S02]  /*372d0*/  ISETP.LT.AND P3, PT, R0, c[0x0][0x17c], !P0 ;  /* 0x00005f0000007a0c */ /* 0x000fe40004761270 */
[----:B------:R-:W-:Y:S02]  /*372e0*/  IADD3 R0, R5, 0x197, RZ ;  /* 0x0000019705007810 */ /* 0x000fe40007ffe0ff */
[----:B------:R-:W-:-:S02]  /*372f0*/  ISETP.LT.AND P4, PT, R3, c[0x0][0x17c], !P0 ;  /* 0x00005f0003007a0c */ /* 0x000fc40004781270 */
[C---:B------:R-:W-:Y:S02]  /*37300*/  IADD3 R3, R5.reuse, 0x198, RZ ;  /* 0x0000019805037810 */ /* 0x040fe40007ffe0ff */
[----:B------:R-:W-:Y:S02]  /*37310*/  ISETP.LT.AND P5, PT, R0, c[0x0][0x17c], !P0 ;  /* 0x00005f0000007a0c */ /* 0x000fe400047a1270 */
[----:B------:R-:W-:Y:S02]  /*37320*/  IADD3 R0, R5, 0x199, RZ ;  /* 0x0000019905007810 */ /* 0x000fe40007ffe0ff */
[----:B------:R-:W-:Y:S02]  /*37330*/  ISETP.LT.AND P6, PT, R3, c[0x0][0x17c], !P0 ;  /* 0x00005f0003007a0c */ /* 0x000fe400047c1270 */
[----:B------:R-:W-:Y:S02]  /*37340*/  ISETP.LT.AND P1, PT, R0, c[0x0][0x17c], !P0 ;  /* 0x00005f0000007a0c */ /* 0x000fe40004721270 */
[C---:B------:R-:W-:Y:S01]  /*37350*/  IADD3 R3, R5.reuse, 0x19a, RZ ;  /* 0x0000019a05037810 */ /* 0x040fe20007ffe0ff */
[----:B------:R-:W-:Y:S01]  /*37360*/  @P2 STG.E [R194.64], R240 ;  /* 0x000000f0c2002986 */ /* 0x000fe2000c101904 */
[----:B------:R-:W-:-:S02]  /*37370*/  IADD3 R0, R5, 0x19b, RZ ;  /* 0x0000019b05007810 */ /* 0x000fc40007ffe0ff */
[----:B------:R-:W-:Y:S02]  /*37380*/  ISETP.LT.AND P2, PT, R3, c[0x0][0x17c], !P0 ;  /* 0x00005f0003007a0c */ /* 0x000fe40004741270 */
[C---:B------:R-:W-:Y:S01]  /*37390*/  IADD3 R3, R5.reuse, 0x19c, RZ ;  /* 0x0000019c05037810 */ /* 0x040fe20007ffe0ff */
[----:B---3--:R1:W-:Y:S01]  /*373a0*/  @P3 STG.E [R188.64], R251 ;  /* 0x000000fbbc003986 */ /* 0x0083e2000c101904 */
[----:B------:R-:W-:Y:S02]  /*373b0*/  ISETP.LT.AND P3, PT, R0, c[0x0][0x17c], !P0 ;  /* 0x00005f0000007a0c */ /* 0x000fe40004761270 */
[----:B------:R-:W-:Y:S01]  /*373c0*/  IADD3 R0, R5, 0x19d, RZ ;  /* 0x0000019d05007810 */ /* 0x000fe20007ffe0ff */
[----:B------:R-:W-:Y:S01]  /*373d0*/  @P4 STG.E [R190.64], R241 ;  /* 0x000000f1be004986 */ /* 0x000fe2000c101904 */
[----:B------:R-:W-:-:S03]  /*373e0*/  ISETP.LT.AND P4, PT, R3, c[0x0][0x17c], !P0 ;  /* 0x00005f0003007a0c */ /* 0x000fc60004781270 */
[----:B------:R3:W-:Y:S04]  /*373f0*/  @P5 STG.E [R184.64], R246 ;  /* 0x000000f6b8005986 */ /* 0x0007e8000c101904 */
[----:B-1----:R-:W4:Y:S01]  /*37400*/  LDL.LU R251, [R1+0x3f0] ;  /* 0x0003f00001fb7983 */ /* 0x002f220000300800 */
[----:B------:R-:W-:-:S03]  /*37410*/  ISETP.LT.AND P5, PT, R0, c[0x0][0x17c], !P0 ;  /* 0x00005f0000007a0c */ /* 0x000fc600047a1270 */
[----:B--2---:R-:W-:Y:S04]  /*37420*/  @P6 STG.E [R186.64], R245 ;  /* 0x000000f5ba006986 */ /* 0x004fe8000c101904 */
[----:B---3--:R-:W2:Y:S04]  /*37430*/  LDL.LU R246, [R1+0x328] ;  /* 0x0003280001f67983 */ /* 0x008ea80000300800 */
[----:B------:R1:W-:Y:S04]  /*37440*/  @P1 STG.E [R180.64], R4 ;  /* 0x00000004b4001986 */ /* 0x0003e8000c101904 */
[----:B-1----:R-:W3:Y:S04]  /*37450*/  LDL.LU R4, [R1+0x32c] ;  /* 0x00032c0001047983 */ /* 0x002ee80000300800 */
[----:B------:R-:W-:Y:S04]  /*37460*/  @P2 STG.E [R182.64], R247 ;  /* 0x000000f7b6002986 */ /* 0x000fe8000c101904 */
[----:B------:R-:W3:Y:S04]  /*37470*/  LDL.LU R245, [R1+0x2a8] ;  /* 0x0002a80001f57983 */ /* 0x000ee80000300800 */
[----:B------:R1:W-:Y:S04]  /*37480*/  @P3 STG.E [R176.64], R252 ;  /* 0x000000fcb0003986 */ /* 0x0003e8000c101904 */
[----:B------:R-:W-:Y:S04]  /*37490*/  @P4 STG.E [R178.64], R244 ;  /* 0x000000f4b2004986 */ /* 0x000fe8000c101904 */
[----:B-1----:R-:W3:Y:S04]  /*374a0*/  LDL.LU R252, [R1+0x2ac] ;  /* 0x0002ac0001fc7983 */ /* 0x002ee80000300800 */
[----:B------:R-:W3:Y:S04]  /*374b0*/  LDL.LU R240, [R1+0x258] ;  /* 0x0002580001f07983 */ /* 0x000ee80000300800 */
[----:B------:R1:W-:Y:S04]  /*374c0*/  @P5 STG.E [R172.64], R250 ;  /* 0x000000faac005986 */ /* 0x0003e8000c101904 */
[----:B-1----:R-:W3:Y:S01]  /*374d0*/  LDL.LU R250, [R1+0x25c] ;  /* 0x00025c0001fa7983 */ /* 0x002ee20000300800 */
[----:B------:R-:W-:-:S02]  /*374e0*/  IADD3 R3, R5, 0x19e, RZ ;  /* 0x0000019e05037810 */ /* 0x000fc40007ffe0ff */
[----:B------:R-:W-:Y:S01]  /*374f0*/  IADD3 R0, R5, 0x1a0, RZ ;  /* 0x000001a005007810 */ /* 0x000fe20007ffe0ff */
[----:B------:R-:W3:Y:S01]  /*37500*/  LDL.LU R247, [R1+0x1b8] ;  /* 0x0001b80001f77983 */ /* 0x000ee20000300800 */
[----:B------:R-:W-:Y:S02]  /*37510*/  ISETP.LT.AND P6, PT, R3, c[0x0][0x17c], !P0 ;  /* 0x00005f0003007a0c */ /* 0x000fe400047c1270 */
[----:B------:R-:W-:-:S04]  /*37520*/  IADD3 R3, R5, 0x19f, RZ ;  /* 0x0000019f05037810 */ /* 0x000fc80007ffe0ff */
[----:B------:R-:W-:Y:S02]  /*37530*/  ISETP.LT.AND P1, PT, R3, c[0x0][0x17c], !P0 ;  /* 0x00005f0003007a0c */ /* 0x000fe40004721270 */
        /* <DEDUP_REMOVED lines=9> */
[----:B----4-:R-:W-:Y:S04]  /*375d0*/  @P6 STG.E [R174.64], R251 ;  /* 0x000000fbae006986 */ /* 0x010fe8000c101904 */
[----:B------:R1:W-:Y:S01]  /*375e0*/  @P1 STG.E [R168.64], R2 ;  /* 0x00000002a8001986 */ /* 0x0003e2000c101904 */
[----:B------:R-:W-:-:S02]  /*375f0*/  ISETP.LT.AND P6, PT, R0, c[0x0][0x17c], !P0 ;  /* 0x00005f0000007a0c */ /* 0x000fc400047c1270 */
[----:B------:R-:W-:Y:S01]  /*37600*/  ISETP.LT.AND P1, PT, R3, c[0x0][0x17c], !P0 ;  /* 0x00005f0003007a0c */ /* 0x000fe20004721270 */
[----:B--2---:R-:W-:Y:S04]  /*37610*/  @P2 STG.E [R170.64], R246 ;  /* 0x000000f6aa002986 */ /* 0x004fe8000c101904 */
[----:B-1----:R-:W2:Y:S04]  /*37620*/  LDL.LU R2, [R1+0xe5c] ;  /* 0x000e5c0001027983 */ /* 0x002ea80000300800 */
[----:B------:R-:W4:Y:S04]  /*37630*/  LDL.LU R251, [R1+0x1bc] ;  /* 0x0001bc0001fb7983 */ /* 0x000f280000300800 */
[----:B------:R-:W2:Y:S04]  /*37640*/  LDL.LU R244, [R1+0x2c8] ;  /* 0x0002c80001f47983 */ /* 0x000ea80000300800 */
[----:B---3--:R1:W-:Y:S04]  /*37650*/  @P3 STG.E [R164.64], R4 ;  /* 0x00000004a4003986 */ /* 0x0083e8000c101904 */
[----:B------:R-:W-:Y:S04]  /*37660*/  @P4 STG.E [R166.64], R245 ;  /* 0x000000f5a6004986 */ /* 0x000fe8000c101904 */
[----:B-1----:R-:W3:Y:S04]  /*37670*/  LDL.LU R4, [R1+0x2cc] ;  /* 0x0002cc0001047983 */ /* 0x002ee80000300800 */
[----:B------:R-:W3:Y:S04]  /*37680*/  LDL.LU R241, [R1+0x298] ;  /* 0x0002980001f17983 */ /* 0x000ee80000300800 */
[----:B------:R1:W-:Y:S04]  /*37690*/  @P5 STG.E [R160.64], R252 ;  /* 0x000000fca0005986 */ /* 0x0003e8000c101904 */
[----:B------:R-:W-:Y:S04]  /*376a0*/  @P6 STG.E [R162.64], R240 ;  /* 0x000000f0a2006986 */ /* 0x000fe8000c101904 */
[----:B-1----:R-:W3:Y:S04]  /*376b0*/  LDL.LU R252, [R1+0x29c] ;  /* 0x00029c0001fc7983 */ /* 0x002ee80000300800 */
[----:B------:R-:W3:Y:S04]  /*376c0*/  LDL.LU R246, [R1+0x248] ;  /* 0x0002480001f67983 */ /* 0x000ee80000300800 */
[----:B------:R-:W3:Y:S04]  /*376d0*/  LDL.LU R245, [R1+0x24c] ;  /* 0x00024c0001f57983 */ /* 0x000ee80000300800 */
[----:B------:R1:W-:Y:S04]  /*376e0*/  @P1 STG.E [R156.64], R250 ;  /* 0x000000fa9c001986 */ /* 0x0003e8000c101904 */
[----:B-1----:R-:W3:Y:S01]  /*376f0*/  LDL.LU R250, [R1+0x188] ;  /* 0x0001880001fa7983 */ /* 0x002ee20000300800 */
[----:B------:R-:W-:-:S02]  /*37700*/  IADD3 R0, R5, 0x1a6, RZ ;  /* 0x000001a605007810 */ /* 0x000fc40007ffe0ff */
[C---:B------:R-:W-:Y:S02]  /*37710*/  IADD3 R3, R5.reuse, 0x1a7, RZ ;  /* 0x000001a705037810 */ /* 0x040fe40007ffe0ff */
[----:B------:R-:W-:Y:S02]  /*37720*/  ISETP.LT.AND P2, PT, R0, c[0x0][0x17c], !P0 ;  /* 0x00005f0000007a0c */ /* 0x000fe40004741270 */
[----:B------:R-:W-:Y:S02]  /*37730*/  IADD3 R0, R5, 0x1a8, RZ ;  /* 0x000001a805007810 */ /* 0x000fe40007ffe0ff */
[----:B------:R-:W-:Y:S02]  /*37740*/  ISETP.LT.AND P3, PT, R3, c[0x0][0x17c], !P0 ;  /* 0x00005f0003007a0c */ /* 0x000fe40004761270 */
[----:B------:R-:W-:Y:S02]  /*37750*/  IADD3 R3, R5, 0x1a9, RZ ;  /* 0x000001a905037810 */ /* 0x000fe40007ffe0ff */
[----:B------:R-:W-:-:S02]  /*37760*/  ISETP.LT.AND P4, PT, R0, c[0x0][0x17c], !P0 ;  /* 0x00005f0000007a0c */ /* 0x000fc40004781270 */
[----:B------:R-:W-:Y:S02]  /*37770*/  IADD3 R0, R5, 0x1aa, RZ ;  /* 0x000001aa05007810 */ /* 0x000fe40007ffe0ff */
[----:B------:R-:W-:Y:S02]  /*37780*/  ISETP.LT.AND P5, PT, R3, c[0x0][0x17c], !P0 ;  /* 0x00005f0003007a0c */ /* 0x000fe400047a1270 */
[C---:B------:R-:W-:Y:S02]  /*37790*/  IADD3 R3, R5.reuse, 0x1ab, RZ ;  /* 0x000001ab05037810 */ /* 0x040fe40007ffe0ff */
[----:B------:R-:W-:Y:S02]  /*377a0*/  ISETP.LT.AND P6, PT, R0, c[0x0][0x17c], !P0 ;  /* 0x00005f0000007a0c */ /* 0x000fe400047c1270 */
[----:B------:R-:W-:Y:S02]  /*377b0*/  IADD3 R0, R5, 0x1ac, RZ ;  /* 0x000001ac05007810 */ /* 0x000fe40007ffe0ff */
[----:B------:R-:W-:-:S02]  /*377c0*/  ISETP.LT.AND P1, PT, R3, c[0x0][0x17c], !P0 ;  /* 0x00005f0003007a0c */ /* 0x000fc40004721270 */
[C---:B------:R-:W-:Y:S01]  /*377d0*/  IADD3 R3, R5.reuse, 0x1ad, RZ ;  /* 0x000001ad05037810 */ /* 0x040fe20007ffe0ff */
[----:B------:R1:W-:Y:S01]  /*377e0*/  @P2 STG.E [R158.64], R247 ;  /* 0x000000f79e002986 */ /* 0x0003e2000c101904 */
[----:B------:R-:W-:Y:S02]  /*377f0*/  ISETP.LT.AND P2, PT, R0, c[0x0][0x17c], !P0 ;  /* 0x00005f0000007a0c */ /* 0x000fe40004741270 */
[----:B------:R-:W-:Y:S01]  /*37800*/  IADD3 R0, R5, 0x1ae, RZ ;  /* 0x000001ae05007810 */ /* 0x000fe20007ffe0ff */
[----:B-1----:R-:W3:Y:S04]  /*37810*/  LDL.LU R247, [R1+0x2b8] ;  /* 0x0002b80001f77983 */ /* 0x002ee80000300800 */
[----:B----4-:R1:W-:Y:S01]  /*37820*/  @P3 STG.E [R152.64], R251 ;  /* 0x000000fb98003986 */ /* 0x0103e2000c101904 */
[----:B------:R-:W-:-:S02]  /*37830*/  ISETP.LT.AND P3, PT, R3, c[0x0][0x17c], !P0 ;  /* 0x00005f0003007a0c */ /* 0x000fc40004761270 */
[----:B------:R-:W-:Y:S01]  /*37840*/  IADD3 R3, R5, 0x1af, RZ ;  /* 0x000001af05037810 */ /* 0x000fe20007ffe0ff */
[----:B--2---:R2:W-:Y:S01]  /*37850*/  @P4 STG.E [R154.64], R244 ;  /* 0x000000f49a004986 */ /* 0x0045e2000c101904 */
[----:B------:R-:W-:-:S03]  /*37860*/  ISETP.LT.AND P4, PT, R0, c[0x0][0x17c], !P0 ;  /* 0x00005f0000007a0c */ /* 0x000fc60004781270 */
[----:B-1----:R-:W4:Y:S04]  /*37870*/  LDL.LU R251, [R1+0x2bc] ;  /* 0x0002bc0001fb7983 */ /* 0x002f280000300800 */
[----:B--2---:R-:W2:Y:S04]  /*37880*/  LDL.LU R244, [R1+0x278] ;  /* 0x0002780001f47983 */ /* 0x004ea80000300800 */
[----:B---3--:R1:W-:Y:S01]  /*37890*/  @P5 STG.E [R148.64], R4 ;  /* 0x0000000494005986 */ /* 0x0083e2000c101904 */
[----:B------:R-:W-:-:S03]  /*378a0*/  ISETP.LT.AND P5, PT, R3, c[0x0][0x17c], !P0 ;  /* 0x00005f0003007a0c */ /* 0x000fc600047a1270 */
[----:B------:R-:W-:Y:S04]  /*378b0*/  @P6 STG.E [R150.64], R241 ;  /* 0x000000f196006986 */ /* 0x000fe8000c101904 */
[----:B-1----:R-:W3:Y:S04]  /*378c0*/  LDL.LU R4, [R1+0x27c] ;  /* 0x00027c0001047983 */ /* 0x002ee80000300800 */
[----:B------:R1:W-:Y:S04]  /*378d0*/  @P1 STG.E [R144.64], R252 ;  /* 0x000000fc90001986 */ /* 0x0003e8000c101904 */
[----:B------:R-:W-:Y:S04]  /*378e0*/  @P2 STG.E [R146.64], R246 ;  /* 0x000000f692002986 */ /* 0x000fe8000c101904 */
[----:B------:R-:W-:Y:S04]  /*378f0*/  @P3 STG.E [R140.64], R245 ;  /* 0x000000f58c003986 */ /* 0x000fe8000c101904 */
[----:B-1----:R-:W3:Y:S04]  /*37900*/  LDL.LU R252, [R1+0x228] ;  /* 0x0002280001fc7983 */ /* 0x002ee80000300800 */
[----:B------:R-:W-:Y:S04]  /*37910*/  @P4 STG.E [R142.64], R250 ;  /* 0x000000fa8e004986 */ /* 0x000fe8000c101904 */
[----:B------:R1:W-:Y:S04]  /*37920*/  @P5 STG.E [R136.64], R2 ;  /* 0x0000000288005986 */ /* 0x0003e8000c101904 */
[----:B-1----:R-:W3:Y:S04]  /*37930*/  LDL.LU R2, [R1+0xe58] ;  /* 0x000e580001027983 */ /* 0x002ee80000300800 */
[----:B------:R-:W3:Y:S01]  /*37940*/  LDL.LU R245, [R1+0xc8] ;  /* 0x0000c80001f57983 */ /* 0x000ee20000300800 */
[----:B------:R-:W-:-:S02]  /*37950*/  IADD3 R0, R5, 0x1b0, RZ ;  /* 0x000001b005007810 */ /* 0x000fc40007ffe0ff */
[C---:B------:R-:W-:Y:S01]  /*37960*/  IADD3 R3, R5.reuse, 0x1b1, RZ ;  /* 0x000001b105037810 */ /* 0x040fe20007ffe0ff */
[----:B------:R-:W3:Y:S01]  /*37970*/  LDL.LU R250, [R1+0xcc] ;  /* 0x0000cc0001fa7983 */ /* 0x000ee20000300800 */
[----:B------:R-:W-:Y:S02]  /*37980*/  ISETP.LT.AND P6, PT, R0, c[0x0][0x17c], !P0 ;  /* 0x00005f0000007a0c */ /* 0x000fe400047c1270 */
[----:B------:R-:W-:Y:S01]  /*37990*/  IADD3 R0, R5, 0x1b2, RZ ;  /* 0x000001b205007810 */ /* 0x000fe20007ffe0ff */
[----:B------:R-:W3:Y:S01]  /*379a0*/  LDL.LU.64 R242, [R1+0x50] ;  /* 0x0000500001f27983 */ /* 0x000ee20000300a00 */
[----:B------:R-:W-:Y:S02]  /*379b0*/  ISETP.LT.AND P1, PT, R3, c[0x0][0x17c], !P0 ;  /* 0x00005f0003007a0c */ /* 0x000fe40004721270 */
[----:B------:R-:W-:Y:S02]  /*379c0*/  IADD3 R3, R5, 0x1b3, RZ ;  /* 0x000001b305037810 */ /* 0x000fe40007ffe0ff */
[----:B------:R-:W-:-:S02]  /*379d0*/  ISETP.LT.AND P2, PT, R0, c[0x0][0x17c], !P0 ;  /* 0x00005f0000007a0c */ /* 0x000fc40004741270 */
[----:B------:R-:W-:Y:S02]  /*379e0*/  IADD3 R0, R5, 0x1b4, RZ ;  /* 0x000001b405007810 */ /* 0x000fe40007ffe0ff */
[----:B------:R-:W-:Y:S02]  /*379f0*/  ISETP.LT.AND P3, PT, R3, c[0x0][0x17c], !P0 ;  /* 0x00005f0003007a0c */ /* 0x000fe40004761270 */
[----:B------:R-:W-:Y:S02]  /*37a00*/  IADD3 R3, R5, 0x1b5, RZ ;  /* 0x000001b505037810 */ /* 0x000fe40007ffe0ff */
[----:B------:R-:W-:Y:S02]  /*37a10*/  ISETP.LT.AND P4, PT, R0, c[0x0][0x17c], !P0 ;  /* 0x00005f0000007a0c */ /* 0x000fe40004781270 */
[----:B------:R-:W-:Y:S02]  /*37a20*/  ISETP.LT.AND P5, PT, R3, c[0x0][0x17c], !P0 ;  /* 0x00005f0003007a0c */ /* 0x000fe400047a1270 */
[C---:B------:R-:W-:Y:S01]  /*37a30*/  IADD3 R0, R5.reuse, 0x1b6, RZ ;  /* 0x000001b605007810 */ /* 0x040fe20007ffe0ff */
[----:B------:R-:W-:Y:S03]  /*37a40*/  @P6 STG.E [R138.64], R247 ;  /* 0x000000f78a006986 */ /* 0x000fe6000c101904 */
[----:B------:R-:W-:Y:S01]  /*37a50*/  ISETP.LT.AND P6, PT, R0, c[0x0][0x17c], !P0 ;  /* 0x00005f0000007a0c */ /* 0x000fe200047c1270 */
[----:B----4-:R1:W-:Y:S04]  /*37a60*/  @P1 STG.E [R132.64], R251 ;  /* 0x000000fb84001986 */ /* 0x0103e8000c101904 */
[----:B--2---:R-:W-:Y:S04]  /*37a70*/  @P2 STG.E [R134.64], R244 ;  /* 0x000000f486002986 */ /* 0x004fe8000c101904 */
[----:B-1----:R-:W2:Y:S04]  /*37a80*/  LDL.LU R251, [R1+0x398] ;  /* 0x0003980001fb7983 */ /* 0x002ea80000300800 */
[----:B------:R-:W4:Y:S04]  /*37a90*/  LDL.LU R238, [R1+0x39c] ;  /* 0x00039c0001ee7983 */ /* 0x000f280000300800 */
[----:B---3--:R1:W-:Y:S04]  /*37aa0*/  @P3 STG.E [R128.64], R4 ;  /* 0x0000000480003986 */ /* 0x0083e8000c101904 */
[----:B------:R-:W3:Y:S04]  /*37ab0*/  LDL.LU.64 R240, [R1+0x58] ;  /* 0x0000580001f07983 */ /* 0x000ee80000300a00 */
[----:B-1----:R-:W3:Y:S04]  /*37ac0*/  LDL.LU R4, [R1+0x3b8] ;  /* 0x0003b80001047983 */ /* 0x002ee80000300800 */
[----:B------:R-:W3:Y:S04]  /*37ad0*/  LDL.LU R239, [R1+0x3bc] ;  /* 0x0003bc0001ef7983 */ /* 0x000ee80000300800 */
[----:B------:R-:W-:Y:S04]  /*37ae0*/  @P4 STG.E [R130.64], R252 ;  /* 0x000000fc82004986 */ /* 0x000fe8000c101904 */
[----:B------:R1:W-:Y:S04]  /*37af0*/  @P5 STG.E [R124.64], R2 ;  /* 0x000000027c005986 */ /* 0x0003e8000c101904 */
[----:B------:R1:W-:Y:S04]  /*37b00*/  @P6 STG.E [R126.64], R245 ;  /* 0x000000f57e006986 */ /* 0x0003e8000c101904 */
[----:B-1----:R-:W3:Y:S04]  /*37b10*/  LDL.LU R2, [R1+0xe54] ;  /* 0x000e540001027983 */ /* 0x002ee80000300800 */
[----:B------:R-:W3:Y:S04]  /*37b20*/  LDL.LU.64 R246, [R1+0x60] ;  /* 0x0000600001f67983 */ /* 0x000ee80000300a00 */
[----:B------:R-:W3:Y:S04]  /*37b30*/  LDL.LU R252, [R1+0x3d8] ;  /* 0x0003d80001fc7983 */ /* 0x000ee80000300800 */
[----:B------:R-:W3:Y:S04]  /*37b40*/  LDL.LU R244, [R1+0x3dc] ;  /* 0x0003dc0001f47983 */ /* 0x000ee80000300800 */
[----:B------:R-:W3:Y:S04]  /*37b50*/  LDL.LU.64 R236, [R1+0x68] ;  /* 0x0000680001ec7983 */ /* 0x000ee80000300a00 */
[----:B------:R-:W3:Y:S01]  /*37b60*/  LDL.LU R245, [R1+0x3f8] ;  /* 0x0003f80001f57983 */ /* 0x000ee20000300800 */
[----:B------:R-:W-:-:S02]  /*37b70*/  IADD3 R3, R5, 0x1b7, RZ ;  /* 0x000001b705037810 */ /* 0x000fc40007ffe0ff */
[----:B------:R-:W-:Y:S02]  /*37b80*/  IADD3 R0, R5, 0x1b8, RZ ;  /* 0x000001b805007810 */ /* 0x000fe40007ffe0ff */
[----:B------:R-:W-:Y:S02]  /*37b90*/  ISETP.LT.AND P1, PT, R3, c[0x0][0x17c], !P0 ;  /* 0x00005f0003007a0c */ /* 0x000fe40004721270 */
[----:B------:R-:W-:Y:S02]  /*37ba0*/  ISETP.LT.AND P2, PT, R0, c[0x0][0x17c], !P0 ;  /* 0x00005f0000007a0c */ /* 0x000fe40004741270 */
[C---:B------:R-:W-:Y:S02]  /*37bb0*/  IADD3 R3, R5.reuse, 0x1b9, RZ ;  /* 0x000001b905037810 */ /* 0x040fe40007ffe0ff */
[----:B------:R-:W-:Y:S02]  /*37bc0*/  IADD3 R0, R5, 0x1ba, RZ ;  /* 0x000001ba05007810 */ /* 0x000fe40007ffe0ff */
[----:B------:R-:W-:-:S02]  /*37bd0*/  ISETP.LT.AND P3, PT, R3, c[0x0][0x17c], !P0 ;  /* 0x00005f0003007a0c */ /* 0x000fc40004761270 */
[----:B------:R-:W-:Y:S02]  /*37be0*/  ISETP.LT.AND P4, PT, R0, c[0x0][0x17c], !P0 ;  /* 0x00005f0000007a0c */ /* 0x000fe40004781270 */
[C---:B------:R-:W-:Y:S02]  /*37bf0*/  IADD3 R3, R5.reuse, 0x1bb, RZ ;  /* 0x000001bb05037810 */ /* 0x040fe40007ffe0ff */
[----:B------:R-:W-:Y:S02]  /*37c00*/  IADD3 R0, R5, 0x1bc, RZ ;  /* 0x000001bc05007810 */ /* 0x000fe40007ffe0ff */
[----:B------:R-:W-:Y:S02]  /*37c10*/  ISETP.LT.AND P5, PT, R3, c[0x0][0x17c], !P0 ;  /* 0x00005f0003007a0c */ /* 0x000fe400047a1270 */
[----:B------:R-:W-:Y:S02]  /*37c20*/  ISETP.LT.AND P6, PT, R0, c[0x0][0x17c], !P0 ;  /* 0x00005f0000007a0c */ /* 0x000fe400047c1270 */
[----:B------:R-:W-:-:S02]  /*37c30*/  IADD3 R3, R5, 0x1bd, RZ ;  /* 0x000001bd05037810 */ /* 0x000fc40007ffe0ff */
[----:B------:R-:W-:Y:S01]  /*37c40*/  IADD3 R0, R5, 0x1be, RZ ;  /* 0x000001be05007810 */ /* 0x000fe20007ffe0ff */
[----:B------:R1:W-:Y:S01]  /*37c50*/  @P1 STG.E [R94.64], R250 ;  /* 0x000000fa5e001986 */ /* 0x0003e2000c101904 */
[----:B------:R-:W-:-:S03]  /*37c60*/  ISETP.LT.AND P1, PT, R3, c[0x0][0x17c], !P0 ;  /* 0x00005f0003007a0c */ /* 0x000fc60004721270 */
[----:B-1----:R-:W3:Y:S04]  /*37c70*/  LDL.LU R250, [R1+0x3fc] ;  /* 0x0003fc0001fa7983 */ /* 0x002ee80000300800 */
[----:B--2---:R1:W-:Y:S01]  /*37c80*/  @P2 STG.E [R242.64], R251 ;  /* 0x000000fbf2002986 */ /* 0x0043e2000c101904 */
[----:B------:R-:W-:-:S03]  /*37c90*/  ISETP.LT.AND P2, PT, R0, c[0x0][0x17c], !P0 ;  /* 0x00005f0000007a0c */ /* 0x000fc60004741270 */
[----:B----4-:R-:W-:Y:S04]  /*37ca0*/  @P3 STG.E [R88.64], R238 ;  /* 0x000000ee58003986 */ /* 0x010fe8000c101904 */
[----:B-1----:R-:W2:Y:S04]  /*37cb0*/  LDL.LU.64 R242, [R1+0x70] ;  /* 0x0000700001f27983 */ /* 0x002ea80000300a00 */
[----:B---3--:R1:W-:Y:S04]  /*37cc0*/  @P4 STG.E [R240.64], R4 ;  /* 0x00000004f0004986 */ /* 0x0083e8000c101904 */
[----:B------:R-:W-:Y:S04]  /*37cd0*/  @P5 STG.E [R82.64], R239 ;  /* 0x000000ef52005986 */ /* 0x000fe8000c101904 */
[----:B-1----:R-:W3:Y:S04]  /*37ce0*/  LDL.LU.64 R240, [R1+0x78] ;  /* 0x0000780001f07983 */ /* 0x002ee80000300a00 */
[----:B------:R-:W2:Y:S04]  /*37cf0*/  LDS.128 R124, [R2] ;  /* 0x00000000027c7984 */ /* 0x000ea80000000c00 */
[----:B------:R-:W-:Y:S04]  /*37d00*/  LDS.128 R140, [R2+0x800] ;  /* 0x00080000028c7984 */ /* 0x000fe80000000c00 */
[----:B------:R1:W-:Y:S04]  /*37d10*/  @P6 STG.E [R246.64], R252 ;  /* 0x000000fcf6006986 */ /* 0x0003e8000c101904 */
[----:B------:R-:W-:Y:S04]  /*37d20*/  @P1 STG.E [R76.64], R244 ;  /* 0x000000f44c001986 */ /* 0x000fe8000c101904 */
[----:B------:R-:W-:Y:S04]  /*37d30*/  LDS.128 R156, [R2+0x1000] ;  /* 0x00100000029c7984 */ /* 0x000fe80000000c00 */
[----:B-1----:R-:W4:Y:S04]  /*37d40*/  LDL.LU.64 R246, [R1+0x80] ;  /* 0x0000800001f67983 */ /* 0x002f280000300a00 */
[----:B------:R1:W-:Y:S04]  /*37d50*/  @P2 STG.E [R236.64], R245 ;  /* 0x000000f5ec002986 */ /* 0x0003e8000c101904 */
[----:B------:R-:W-:Y:S04]  /*37d60*/  LDS.128 R172, [R2+0x1800] ;  /* 0x0018000002ac7984 */ /* 0x000fe80000000c00 */
[----:B-1----:R-:W4:Y:S01]  /*37d70*/  LDL.LU.64 R244, [R1+0x88] ;  /* 0x0000880001f47983 */ /* 0x002f220000300a00 */
[----:B------:R-:W-:-:S02]  /*37d80*/  LOP3.LUT R251, R2, 0x20, RZ, 0x3c, !PT ;  /* 0x0000002002fb7812 */ /* 0x000fc400078e3cff */
[C---:B------:R-:W-:Y:S01]  /*37d90*/  LOP3.LUT R4, R2.reuse, 0x40, RZ, 0x3c, !PT ;  /* 0x0000004002047812 */ /* 0x040fe200078e3cff */
[----:B------:R-:W4:Y:S04]  /*37da0*/  LDL.LU.64 R236, [R1+0x90] ;  /* 0x0000900001ec7983 */ /* 0x000f280000300a00 */
[----:B------:R-:W3:Y:S01]  /*37db0*/  LDS.128 R128, [R251] ;  /* 0x00000000fb807984 */ /* 0x000ee20000000c00 */
[----:B------:R-:W-:-:S03]  /*37dc0*/  LOP3.LUT R252, R2, 0x60, RZ, 0x3c, !PT ;  /* 0x0000006002fc7812 */ /* 0x000fc600078e3cff */
[----:B------:R-:W4:Y:S04]  /*37dd0*/  LDS.128 R132, [R4] ;  /* 0x0000000004847984 */ /* 0x000f280000000c00 */
[----:B------:R-:W1:Y:S01]  /*37de0*/  LDS.128 R136, [R252] ;  /* 0x00000000fc887984 */ /* 0x000e620000000c00 */
[C---:B------:R-:W-:Y:S02]  /*37df0*/  IADD3 R3, R5.reuse, 0x1bf, RZ ;  /* 0x000001bf05037810 */ /* 0x040fe40007ffe0ff */
[----:B------:R-:W-:Y:S01]  /*37e00*/  IADD3 R0, R5, 0x1c0, RZ ;  /* 0x000001c005007810 */ /* 0x000fe20007ffe0ff */
[----:B------:R-:W1:Y:S01]  /*37e10*/  LDS.128 R144, [R251+0x800] ;  /* 0x00080000fb907984 */ /* 0x000e620000000c00 */
[----:B------:R-:W-:Y:S02]  /*37e20*/  ISETP.LT.AND P3, PT, R3, c[0x0][0x17c], !P0 ;  /* 0x00005f0003007a0c */ /* 0x000fe40004761270 */
[----:B------:R-:W-:Y:S01]  /*37e30*/  ISETP.LT.AND P4, PT, R0, c[0x0][0x17c], !P0 ;  /* 0x00005f0000007a0c */ /* 0x000fe20004781270 */
[----:B------:R-:W1:Y:S01]  /*37e40*/  LDS.128 R148, [R4+0x800] ;  /* 0x0008000004947984 */ /* 0x000e620000000c00 */
[----:B------:R-:W-:-:S02]  /*37e50*/  IADD3 R3, R5, 0x1c1, RZ ;  /* 0x000001c105037810 */ /* 0x000fc40007ffe0ff */
[----:B------:R-:W-:Y:S01]  /*37e60*/  IADD3 R0, R5, 0x1c2, RZ ;  /* 0x000001c205007810 */ /* 0x000fe20007ffe0ff */
[----:B------:R-:W1:Y:S01]  /*37e70*/  LDS.128 R152, [R252+0x800] ;  /* 0x00080000fc987984 */ /* 0x000e620000000c00 */
[----:B------:R-:W-:Y:S02]  /*37e80*/  ISETP.LT.AND P5, PT, R3, c[0x0][0x17c], !P0 ;  /* 0x00005f0003007a0c */ /* 0x000fe400047a1270 */
[----:B------:R-:W-:Y:S01]  /*37e90*/  ISETP.LT.AND P6, PT, R0, c[0x0][0x17c], !P0 ;  /* 0x00005f0000007a0c */ /* 0x000fe200047c1270 */
[----:B------:R-:W1:Y:S01]  /*37ea0*/  LDS.128 R160, [R251+0x1000] ;  /* 0x00100000fba07984 */ /* 0x000e620000000c00 */
[C---:B------:R-:W-:Y:S02]  /*37eb0*/  IADD3 R3, R5.reuse, 0x1c3, RZ ;  /* 0x000001c305037810 */ /* 0x040fe40007ffe0ff */
[----:B------:R-:W-:Y:S01]  /*37ec0*/  IADD3 R0, R5, 0x1c4, RZ ;  /* 0x000001c405007810 */ /* 0x000fe20007ffe0ff */
[----:B------:R-:W1:Y:S01]  /*37ed0*/  LDS.128 R164, [R4+0x1000] ;  /* 0x0010000004a47984 */ /* 0x000e620000000c00 */
[----:B------:R-:W-:-:S02]  /*37ee0*/  ISETP.LT.AND P1, PT, R3, c[0x0][0x17c], !P0 ;  /* 0x00005f0003007a0c */ /* 0x000fc40004721270 */
[----:B------:R-:W-:Y:S01]  /*37ef0*/  ISETP.LT.AND P2, PT, R0, c[0x0][0x17c], !P0 ;  /* 0x00005f0000007a0c */ /* 0x000fe20004741270 */
[----:B------:R-:W1:Y:S01]  /*37f00*/  LDS.128 R168, [R252+0x1000] ;  /* 0x00100000fca87984 */ /* 0x000e620000000c00 */
[C---:B------:R-:W-:Y:S02]  /*37f10*/  IADD3 R3, R5.reuse, 0x1c5, RZ ;  /* 0x000001c505037810 */ /* 0x040fe40007ffe0ff */
[----:B------:R-:W-:Y:S01]  /*37f20*/  IADD3 R0, R5, 0x1c6, RZ ;  /* 0x000001c605007810 */ /* 0x000fe20007ffe0ff */
[----:B------:R-:W-:Y:S01]  /*37f30*/  @P3 STG.E [R70.64], R250 ;  /* 0x000000fa46003986 */ /* 0x000fe2000c101904 */
[----:B------:R-:W-:-:S03]  /*37f40*/  ISETP.LT.AND P3, PT, R3, c[0x0][0x17c], !P0 ;  /* 0x00005f0003007a0c */ /* 0x000fc60004761270 */
[----:B------:R-:W1:Y:S04]  /*37f50*/  LDS.128 R176, [R251+0x1800] ;  /* 0x00180000fbb07984 */ /* 0x000e680000000c00 */
[----:B------:R-:W1:Y:S04]  /*37f60*/  LDS.128 R180, [R4+0x1800] ;  /* 0x0018000004b47984 */ /* 0x000e680000000c00 */
[----:B------:R-:W1:Y:S04]  /*37f70*/  LDS.128 R184, [R252+0x1800] ;  /* 0x00180000fcb87984 */ /* 0x000e680000000c00 */
[----:B--2---:R2:W-:Y:S01]  /*37f80*/  @P4 STG.E [R242.64], R124 ;  /* 0x0000007cf2004986 */ /* 0x0045e2000c101904 */
[----:B------:R-:W-:-:S03]  /*37f90*/  ISETP.LT.AND P4, PT, R0, c[0x0][0x17c], !P0 ;  /* 0x00005f0000007a0c */ /* 0x000fc60004781270 */
[----:B------:R-:W-:Y:S04]  /*37fa0*/  @P5 STG.E [R64.64], R125 ;  /* 0x0000007d40005986 */ /* 0x000fe8000c101904 */
[----:B--2---:R-:W2:Y:S04]  /*37fb0*/  LDL.LU.64 R242, [R1+0x98] ;  /* 0x0000980001f27983 */ /* 0x004ea80000300a00 */
[----:B---3--:R3:W-:Y:S04]  /*37fc0*/  @P6 STG.E [R240.64], R128 ;  /* 0x00000080f0006986 */ /* 0x0087e8000c101904 */
[----:B------:R-:W-:Y:S04]  /*37fd0*/  @P1 STG.E [R58.64], R129 ;  /* 0x000000813a001986 */ /* 0x000fe8000c101904 */
[----:B---3--:R-:W3:Y:S04]  /*37fe0*/  LDL.LU.64 R240, [R1+0xa0] ;  /* 0x0000a00001f07983 */ /* 0x008ee80000300a00 */
[----:B----4-:R4:W-:Y:S04]  /*37ff0*/  @P2 STG.E [R246.64], R132 ;  /* 0x00000084f6002986 */ /* 0x0109e8000c101904 */
[----:B------:R-:W-:Y:S04]  /*38000*/  @P3 STG.E [R52.64], R133 ;  /* 0x0000008534003986 */ /* 0x000fe8000c101904 */
[----:B----4-:R-:W4:Y:S04]  /*38010*/  LDL.LU.64 R246, [R1+0xa8] ;  /* 0x0000a80001f67983 */ /* 0x010f280000300a00 */
[----:B-1----:R1:W-:Y:S04]  /*38020*/  @P4 STG.E [R244.64], R136 ;  /* 0x00000088f4004986 */ /* 0x0023e8000c101904 */
[----:B-1----:R-:W4:Y:S01]  /*38030*/  LDL.LU.64 R244, [R1+0xb0] ;  /* 0x0000b00001f47983 */ /* 0x002f220000300a00 */
        /* <DEDUP_REMOVED lines=16> */
[----:B------:R1:W-:Y:S01]  /*38140*/  @P6 STG.E [R236.64], R140 ;  /* 0x0000008cec006986 */ /* 0x0003e2000c101904 */
[----:B------:R-:W-:Y:S02]  /*38150*/  ISETP.LT.AND P6, PT, R0, c[0x0][0x17c], !P0 ;  /* 0x00005f0000007a0c */ /* 0x000fe400047c1270 */
[C---:B------:R-:W-:Y:S02]  /*38160*/  IADD3 R3, R5.reuse, 0x1cf, RZ ;  /* 0x000001cf05037810 */ /* 0x040fe40007ffe0ff */
[----:B------:R-:W-:Y:S01]  /*38170*/  IADD3 R0, R5, 0x1d0, RZ ;  /* 0x000001d005007810 */ /* 0x000fe20007ffe0ff */
[----:B------:R1:W-:Y:S01]  /*38180*/  @P1 STG.E [R40.64], R141 ;  /* 0x0000008d28001986 */ /* 0x0003e2000c101904 */
[----:B------:R-:W-:Y:S02]  /*38190*/  ISETP.LT.AND P1, PT, R3, c[0x0][0x17c], !P0 ;  /* 0x00005f0003007a0c */ /* 0x000fe40004721270 */
[C---:B------:R-:W-:Y:S02]  /*381a0*/  IADD3 R3, R5.reuse, 0x1d1, RZ ;  /* 0x000001d105037810 */ /* 0x040fe40007ffe0ff */
[----:B------:R-:W-:Y:S01]  /*381b0*/  IADD3 R2, R5, 0x1da, RZ ;  /* 0x000001da05027810 */ /* 0x000fe20007ffe0ff */
[----:B--2---:R1:W-:Y:S01]  /*381c0*/  @P2 STG.E [R242.64], R144 ;  /* 0x00000090f2002986 */ /* 0x0043e2000c101904 */
[----:B------:R-:W-:-:S02]  /*381d0*/  ISETP.LT.AND P2, PT, R0, c[0x0][0x17c], !P0 ;  /* 0x00005f0000007a0c */ /* 0x000fc40004741270 */
[----:B------:R-:W-:Y:S01]  /*381e0*/  IADD3 R0, R5, 0x1d2, RZ ;  /* 0x000001d205007810 */ /* 0x000fe20007ffe0ff */
[----:B------:R1:W-:Y:S01]  /*381f0*/  @P3 STG.E [R34.64], R145 ;  /* 0x0000009122003986 */ /* 0x0003e2000c101904 */
[----:B------:R-:W-:Y:S02]  /*38200*/  ISETP.LT.AND P3, PT, R3, c[0x0][0x17c], !P0 ;  /* 0x00005f0003007a0c */ /* 0x000fe40004761270 */
[C---:B------:R-:W-:Y:S01]  /*38210*/  IADD3 R3, R5.reuse, 0x1d3, RZ ;  /* 0x000001d305037810 */ /* 0x040fe20007ffe0ff */
[----:B---3--:R1:W-:Y:S01]  /*38220*/  @P4 STG.E [R240.64], R148 ;  /* 0x00000094f0004986 */ /* 0x0083e2000c101904 */
[----:B------:R-:W-:Y:S02]  /*38230*/  ISETP.LT.AND P4, PT, R0, c[0x0][0x17c], !P0 ;  /* 0x00005f0000007a0c */ /* 0x000fe40004781270 */
[----:B------:R-:W-:Y:S01]  /*38240*/  IADD3 R0, R5, 0x1d4, RZ ;  /* 0x000001d405007810 */ /* 0x000fe20007ffe0ff */
[----:B------:R1:W-:Y:S01]  /*38250*/  @P5 STG.E [R28.64], R149 ;  /* 0x000000951c005986 */ /* 0x0003e2000c101904 */
[----:B------:R-:W-:-:S02]  /*38260*/  ISETP.LT.AND P5, PT, R3, c[0x0][0x17c], !P0 ;  /* 0x00005f0003007a0c */ /* 0x000fc400047a1270 */
[C---:B------:R-:W-:Y:S01]  /*38270*/  IADD3 R3, R5.reuse, 0x1d5, RZ ;  /* 0x000001d505037810 */ /* 0x040fe20007ffe0ff */
[----:B----4-:R1:W-:Y:S01]  /*38280*/  @P6 STG.E [R246.64], R152 ;  /* 0x00000098f6006986 */ /* 0x0103e2000c101904 */
[----:B------:R-:W-:Y:S02]  /*38290*/  ISETP.LT.AND P6, PT, R0, c[0x0][0x17c], !P0 ;  /* 0x00005f0000007a0c */ /* 0x000fe400047c1270 */
[----:B------:R-:W-:Y:S01]  /*382a0*/  IADD3 R0, R5, 0x1d6, RZ ;  /* 0x000001d605007810 */ /* 0x000fe20007ffe0ff */
[----:B------:R1:W-:Y:S01]  /*382b0*/  @P1 STG.E [R244.64], R153 ;  /* 0x00000099f4001986 */ /* 0x0003e2000c101904 */
[----:B------:R-:W-:-:S03]  /*382c0*/  ISETP.LT.AND P1, PT, R3, c[0x0][0x17c], !P0 ;  /* 0x00005f0003007a0c */ /* 0x000fc60004721270 */
[----:B------:R1:W-:Y:S01]  /*382d0*/  @P2 STG.E [R22.64], R156 ;  /* 0x0000009c16002986 */ /* 0x0003e2000c101904 */
[----:B------:R-:W-:Y:S02]  /*382e0*/  ISETP.LT.AND P2, PT, R0, c[0x0][0x17c], !P0 ;  /* 0x00005f0000007a0c */ /* 0x000fe40004741270 */
[C---:B------:R-:W-:Y:S01]  /*382f0*/  IADD3 R0, R5.reuse, 0x1d7, RZ ;  /* 0x000001d705007810 */ /* 0x040fe20007ffe0ff */
[----:B------:R1:W-:Y:S01]  /*38300*/  @P3 STG.E [R114.64], R157 ;  /* 0x0000009d72003986 */ /* 0x0003e2000c101904 */
[C---:B------:R-:W-:Y:S02]  /*38310*/  IADD3 R3, R5.reuse, 0x1d8, RZ ;  /* 0x000001d805037810 */ /* 0x040fe40007ffe0ff */
        /* <DEDUP_REMOVED lines=8> */
[----:B------:R-:W-:Y:S02]  /*383a0*/  ISETP.LT.AND P6, PT, R2, c[0x0][0x17c], !P0 ;  /* 0x00005f0002007a0c */ /* 0x000fe400047c1270 */
[C---:B------:R-:W-:Y:S01]  /*383b0*/  IADD3 R2, R5.reuse, 0x1dc, RZ ;  /* 0x000001dc05027810 */ /* 0x040fe20007ffe0ff */
[----:B------:R1:W-:Y:S01]  /*383c0*/  @P1 STG.E [R100.64], R165 ;  /* 0x000000a564001986 */ /* 0x0003e2000c101904 */
[----:B------:R-:W-:Y:S02]  /*383d0*/  ISETP.LT.AND P1, PT, R0, c[0x0][0x17c], !P0 ;  /* 0x00005f0000007a0c */ /* 0x000fe40004721270 */
[----:B------:R-:W-:Y:S01]  /*383e0*/  IADD3 R0, R5, 0x1dd, RZ ;  /* 0x000001dd05007810 */ /* 0x000fe20007ffe0ff */
[----:B------:R1:W-:Y:S01]  /*383f0*/  @P2 STG.E [R120.64], R168 ;  /* 0x000000a878002986 */ /* 0x0003e2000c101904 */
[----:B------:R-:W-:-:S02]  /*38400*/  ISETP.LT.AND P2, PT, R2, c[0x0][0x17c], !P0 ;  /* 0x00005f0002007a0c */ /* 0x000fc40004741270 */
        /* <DEDUP_REMOVED lines=99> */
[----:B------:R-:W-:Y:S01]  /*38a40*/  IADD3 R0, R5, 0x1ff, RZ ;  /* 0x000001ff05007810 */ /* 0x000fe20007ffe0ff */
[----:B------:R1:W-:Y:S01]  /*38a50*/  @P6 STG.E [R20.64], R174 ;  /* 0x000000ae14006986 */ /* 0x0003e2000c101904 */
[----:B------:R-:W-:Y:S02]  /*38a60*/  ISETP.LT.AND P6, PT, R2, c[0x0][0x17c], !P0 ;  /* 0x00005f0002007a0c */ /* 0x000fe400047c1270 */
[----:B------:R-:W-:Y:S01]  /*38a70*/  ISETP.LT.AND P0, PT, R0, c[0x0][0x17c], !P0 ;  /* 0x00005f0000007a0c */ /* 0x000fe20004701270 */
[----:B------:R1:W-:Y:S04]  /*38a80*/  @P1 STG.E [R18.64], R175 ;  /* 0x000000af12001986 */ /* 0x0003e8000c101904 */
[----:B------:R1:W-:Y:S04]  /*38a90*/  @P2 STG.E [R16.64], R178 ;  /* 0x000000b210002986 */ /* 0x0003e8000c101904 */
[----:B------:R1:W-:Y:S04]  /*38aa0*/  @P3 STG.E [R14.64], R179 ;  /* 0x000000b30e003986 */ /* 0x0003e8000c101904 */
[----:B------:R1:W-:Y:S04]  /*38ab0*/  @P4 STG.E [R12.64], R182 ;  /* 0x000000b60c004986 */ /* 0x0003e8000c101904 */
[----:B------:R1:W-:Y:S04]  /*38ac0*/  @P5 STG.E [R10.64], R183 ;  /* 0x000000b70a005986 */ /* 0x0003e8000c101904 */
[----:B------:R1:W-:Y:S01]  /*38ad0*/  @P6 STG.E [R248.64], R186 ;  /* 0x000000baf8006986 */ /* 0x0003e2000c101904 */
[----:B------:R-:W-:Y:S05]  /*38ae0*/  @!P0 EXIT ;  /* 0x000000000000894d */ /* 0x000fea0003800000 */
[----:B------:R-:W-:Y:S01]  /*38af0*/  STG.E [R6.64], R187 ;  /* 0x000000bb06007986 */ /* 0x000fe2000c101904 */
[----:B------:R-:W-:Y:S05]  /*38b00*/  EXIT ;  /* 0x000000000000794d */ /* 0x000fea0003800000 */
.L_x_2:
[----:B------:R-:W-:-:S00]  /*38b10*/  BRA `(.L_x_2) ;  /* 0xfffffff000007947 */ /* 0x000fc0000383ffff */
[----:B------:R-:W-:-:S00]  /*38b20*/  NOP ;  /* 0x0000000000007918 */ /* 0x000fc00000000000 */
        /* <DEDUP_REMOVED lines=13> */
.L_x_3:


//--------------------- .nv.shared.matmul_kernel  --------------------------
	.section	.nv.shared.matmul_kernel,"aw",@nobits
	.sectionflags	@""
	.align	16
